//
// Generated by NVIDIA NVVM Compiler
//
// Compiler Build ID: CL-36424714
// Cuda compilation tools, release 13.0, V13.0.88
// Based on NVVM 20.0.0
//

.version 9.0
.target sm_100
.address_size 64

	// .globl	_Z11swap_kernelPdiiiii
.global .align 1 .b8 _ZN34_INTERNAL_3a5a03d6_4_k_cu_9792f8254cuda3std3__45__cpo5beginE[1];
.global .align 1 .b8 _ZN34_INTERNAL_3a5a03d6_4_k_cu_9792f8254cuda3std3__45__cpo3endE[1];
.global .align 1 .b8 _ZN34_INTERNAL_3a5a03d6_4_k_cu_9792f8254cuda3std3__45__cpo6cbeginE[1];
.global .align 1 .b8 _ZN34_INTERNAL_3a5a03d6_4_k_cu_9792f8254cuda3std3__45__cpo4cendE[1];
.global .align 1 .b8 _ZN34_INTERNAL_3a5a03d6_4_k_cu_9792f8254cuda3std3__45__cpo6rbeginE[1];
.global .align 1 .b8 _ZN34_INTERNAL_3a5a03d6_4_k_cu_9792f8254cuda3std3__45__cpo4rendE[1];
.global .align 1 .b8 _ZN34_INTERNAL_3a5a03d6_4_k_cu_9792f8254cuda3std3__45__cpo7crbeginE[1];
.global .align 1 .b8 _ZN34_INTERNAL_3a5a03d6_4_k_cu_9792f8254cuda3std3__45__cpo5crendE[1];
.global .align 1 .b8 _ZN34_INTERNAL_3a5a03d6_4_k_cu_9792f8254cuda3std3__436_GLOBAL__N__3a5a03d6_4_k_cu_9792f8256ignoreE[1];
.global .align 1 .b8 _ZN34_INTERNAL_3a5a03d6_4_k_cu_9792f8254cuda3std3__419piecewise_constructE[1];
.global .align 1 .b8 _ZN34_INTERNAL_3a5a03d6_4_k_cu_9792f8254cuda3std3__48in_placeE[1];
.global .align 1 .b8 _ZN34_INTERNAL_3a5a03d6_4_k_cu_9792f8254cuda3std3__420unreachable_sentinelE[1];
.global .align 1 .b8 _ZN34_INTERNAL_3a5a03d6_4_k_cu_9792f8254cuda3std3__47nulloptE[1];
.global .align 1 .b8 _ZN34_INTERNAL_3a5a03d6_4_k_cu_9792f8254cuda3std3__48unexpectE[1];
.global .align 1 .b8 _ZN34_INTERNAL_3a5a03d6_4_k_cu_9792f8254cuda3std6ranges3__45__cpo4swapE[1];
.global .align 1 .b8 _ZN34_INTERNAL_3a5a03d6_4_k_cu_9792f8254cuda3std6ranges3__45__cpo9iter_moveE[1];
.global .align 1 .b8 _ZN34_INTERNAL_3a5a03d6_4_k_cu_9792f8254cuda3std6ranges3__45__cpo5beginE[1];
.global .align 1 .b8 _ZN34_INTERNAL_3a5a03d6_4_k_cu_9792f8254cuda3std6ranges3__45__cpo3endE[1];
.global .align 1 .b8 _ZN34_INTERNAL_3a5a03d6_4_k_cu_9792f8254cuda3std6ranges3__45__cpo6cbeginE[1];
.global .align 1 .b8 _ZN34_INTERNAL_3a5a03d6_4_k_cu_9792f8254cuda3std6ranges3__45__cpo4cendE[1];
.global .align 1 .b8 _ZN34_INTERNAL_3a5a03d6_4_k_cu_9792f8254cuda3std6ranges3__45__cpo7advanceE[1];
.global .align 1 .b8 _ZN34_INTERNAL_3a5a03d6_4_k_cu_9792f8254cuda3std6ranges3__45__cpo9iter_swapE[1];
.global .align 1 .b8 _ZN34_INTERNAL_3a5a03d6_4_k_cu_9792f8254cuda3std6ranges3__45__cpo4nextE[1];
.global .align 1 .b8 _ZN34_INTERNAL_3a5a03d6_4_k_cu_9792f8254cuda3std6ranges3__45__cpo4prevE[1];
.global .align 1 .b8 _ZN34_INTERNAL_3a5a03d6_4_k_cu_9792f8254cuda3std6ranges3__45__cpo4dataE[1];
.global .align 1 .b8 _ZN34_INTERNAL_3a5a03d6_4_k_cu_9792f8254cuda3std6ranges3__45__cpo5cdataE[1];
.global .align 1 .b8 _ZN34_INTERNAL_3a5a03d6_4_k_cu_9792f8254cuda3std6ranges3__45__cpo4sizeE[1];
.global .align 1 .b8 _ZN34_INTERNAL_3a5a03d6_4_k_cu_9792f8254cuda3std6ranges3__45__cpo5ssizeE[1];
.global .align 1 .b8 _ZN34_INTERNAL_3a5a03d6_4_k_cu_9792f8254cuda3std6ranges3__45__cpo8distanceE[1];
.global .align 1 .b8 _ZN34_INTERNAL_3a5a03d6_4_k_cu_9792f8256thrust24THRUST_300001_SM_1000_NS8cuda_cub3parE[1];
.global .align 1 .b8 _ZN34_INTERNAL_3a5a03d6_4_k_cu_9792f8256thrust24THRUST_300001_SM_1000_NS8cuda_cub10par_nosyncE[1];
.global .align 1 .b8 _ZN34_INTERNAL_3a5a03d6_4_k_cu_9792f8256thrust24THRUST_300001_SM_1000_NS6system6detail10sequential3seqE[1];
.global .align 1 .b8 _ZN34_INTERNAL_3a5a03d6_4_k_cu_9792f8256thrust24THRUST_300001_SM_1000_NS6system3cpp3parE[1];
.global .align 1 .b8 _ZN34_INTERNAL_3a5a03d6_4_k_cu_9792f8256thrust24THRUST_300001_SM_1000_NS12placeholders2_1E[1];
.global .align 1 .b8 _ZN34_INTERNAL_3a5a03d6_4_k_cu_9792f8256thrust24THRUST_300001_SM_1000_NS12placeholders2_2E[1];
.global .align 1 .b8 _ZN34_INTERNAL_3a5a03d6_4_k_cu_9792f8256thrust24THRUST_300001_SM_1000_NS12placeholders2_3E[1];
.global .align 1 .b8 _ZN34_INTERNAL_3a5a03d6_4_k_cu_9792f8256thrust24THRUST_300001_SM_1000_NS12placeholders2_4E[1];
.global .align 1 .b8 _ZN34_INTERNAL_3a5a03d6_4_k_cu_9792f8256thrust24THRUST_300001_SM_1000_NS12placeholders2_5E[1];
.global .align 1 .b8 _ZN34_INTERNAL_3a5a03d6_4_k_cu_9792f8256thrust24THRUST_300001_SM_1000_NS12placeholders2_6E[1];
.global .align 1 .b8 _ZN34_INTERNAL_3a5a03d6_4_k_cu_9792f8256thrust24THRUST_300001_SM_1000_NS12placeholders2_7E[1];
.global .align 1 .b8 _ZN34_INTERNAL_3a5a03d6_4_k_cu_9792f8256thrust24THRUST_300001_SM_1000_NS12placeholders2_8E[1];
.global .align 1 .b8 _ZN34_INTERNAL_3a5a03d6_4_k_cu_9792f8256thrust24THRUST_300001_SM_1000_NS12placeholders2_9E[1];
.global .align 1 .b8 _ZN34_INTERNAL_3a5a03d6_4_k_cu_9792f8256thrust24THRUST_300001_SM_1000_NS12placeholders3_10E[1];
.global .align 1 .b8 _ZN34_INTERNAL_3a5a03d6_4_k_cu_9792f8256thrust24THRUST_300001_SM_1000_NS3seqE[1];
.global .align 1 .b8 _ZN34_INTERNAL_3a5a03d6_4_k_cu_9792f8256thrust24THRUST_300001_SM_1000_NS6deviceE[1];
.extern .shared .align 16 .b8 _ZN6thrust24THRUST_300001_SM_1000_NS8cuda_cub4core6detail5shmemE[];

.visible .entry _Z11swap_kernelPdiiiii(
	.param .u64 .ptr .align 1 _Z11swap_kernelPdiiiii_param_0,
	.param .u32 _Z11swap_kernelPdiiiii_param_1,
	.param .u32 _Z11swap_kernelPdiiiii_param_2,
	.param .u32 _Z11swap_kernelPdiiiii_param_3,
	.param .u32 _Z11swap_kernelPdiiiii_param_4,
	.param .u32 _Z11swap_kernelPdiiiii_param_5
)
{
	.reg .pred 	%p<3>;
	.reg .b32 	%r<22>;
	.reg .b64 	%rd<7>;
	.reg .b64 	%fd<3>;

	ld.param.u64 	%rd2, [_Z11swap_kernelPdiiiii_param_0];
	ld.param.u32 	%r9, [_Z11swap_kernelPdiiiii_param_1];
	ld.param.u32 	%r10, [_Z11swap_kernelPdiiiii_param_2];
	ld.param.u32 	%r11, [_Z11swap_kernelPdiiiii_param_3];
	ld.param.u32 	%r12, [_Z11swap_kernelPdiiiii_param_4];
	ld.param.u32 	%r13, [_Z11swap_kernelPdiiiii_param_5];
	mov.u32 	%r14, %ctaid.x;
	mov.u32 	%r1, %ntid.x;
	mov.u32 	%r15, %tid.x;
	mad.lo.s32 	%r21, %r14, %r1, %r15;
	add.s32 	%r20, %r21, %r11;
	setp.ge.s32 	%p1, %r20, %r10;
	@%p1 bra 	$L__BB0_3;
	cvta.to.global.u64 	%rd1, %rd2;
	mov.u32 	%r16, %nctaid.x;
	mul.lo.s32 	%r4, %r16, %r1;
$L__BB0_2:
	mul.lo.s32 	%r17, %r20, %r9;
	add.s32 	%r18, %r17, %r12;
	mul.wide.s32 	%rd3, %r18, 8;
	add.s64 	%rd4, %rd1, %rd3;
	ld.global.f64 	%fd1, [%rd4];
	add.s32 	%r19, %r17, %r13;
	mul.wide.s32 	%rd5, %r19, 8;
	add.s64 	%rd6, %rd1, %rd5;
	ld.global.f64 	%fd2, [%rd6];
	st.global.f64 	[%rd4], %fd2;
	st.global.f64 	[%rd6], %fd1;
	add.s32 	%r21, %r21, %r4;
	add.s32 	%r20, %r21, %r11;
	setp.lt.s32 	%p2, %r20, %r10;
	@%p2 bra 	$L__BB0_2;
$L__BB0_3:
	ret;

}
	// .globl	_Z18preparation_kernelPdiiii
.visible .entry _Z18preparation_kernelPdiiii(
	.param .u64 .ptr .align 1 _Z18preparation_kernelPdiiii_param_0,
	.param .u32 _Z18preparation_kernelPdiiii_param_1,
	.param .u32 _Z18preparation_kernelPdiiii_param_2,
	.param .u32 _Z18preparation_kernelPdiiii_param_3,
	.param .u32 _Z18preparation_kernelPdiiii_param_4
)
{
	.reg .pred 	%p<3>;
	.reg .b32 	%r<21>;
	.reg .b64 	%rd<7>;
	.reg .b64 	%fd<4>;

	ld.param.u64 	%rd3, [_Z18preparation_kernelPdiiii_param_0];
	ld.param.u32 	%r11, [_Z18preparation_kernelPdiiii_param_1];
	ld.param.u32 	%r12, [_Z18preparation_kernelPdiiii_param_3];
	ld.param.u32 	%r13, [_Z18preparation_kernelPdiiii_param_4];
	cvta.to.global.u64 	%rd1, %rd3;
	mov.u32 	%r14, %ctaid.x;
	mov.u32 	%r1, %ntid.x;
	mov.u32 	%r15, %tid.x;
	mad.lo.s32 	%r20, %r14, %r1, %r15;
	add.s32 	%r3, %r12, 1;
	add.s32 	%r19, %r3, %r20;
	setp.ge.s32 	%p1, %r19, %r11;
	@%p1 bra 	$L__BB1_3;
	mul.lo.s32 	%r5, %r13, %r11;
	add.s32 	%r16, %r5, %r12;
	mul.wide.s32 	%rd4, %r16, 8;
	add.s64 	%rd2, %rd1, %rd4;
	mov.u32 	%r17, %nctaid.x;
	mul.lo.s32 	%r6, %r17, %r1;
$L__BB1_2:
	add.s32 	%r18, %r19, %r5;
	mul.wide.s32 	%rd5, %r18, 8;
	add.s64 	%rd6, %rd1, %rd5;
	ld.global.f64 	%fd1, [%rd6];
	ld.global.f64 	%fd2, [%rd2];
	div.rn.f64 	%fd3, %fd1, %fd2;
	st.global.f64 	[%rd6], %fd3;
	add.s32 	%r20, %r20, %r6;
	add.s32 	%r19, %r3, %r20;
	setp.lt.s32 	%p2, %r19, %r11;
	@%p2 bra 	$L__BB1_2;
$L__BB1_3:
	ret;

}
	// .globl	_Z6kernelPdiiii
.visible .entry _Z6kernelPdiiii(
	.param .u64 .ptr .align 1 _Z6kernelPdiiii_param_0,
	.param .u32 _Z6kernelPdiiii_param_1,
	.param .u32 _Z6kernelPdiiii_param_2,
	.param .u32 _Z6kernelPdiiii_param_3,
	.param .u32 _Z6kernelPdiiii_param_4
)
{
	.reg .pred 	%p<5>;
	.reg .b32 	%r<38>;
	.reg .b64 	%rd<9>;
	.reg .b64 	%fd<6>;

	ld.param.u64 	%rd3, [_Z6kernelPdiiii_param_0];
	ld.param.u32 	%r20, [_Z6kernelPdiiii_param_1];
	ld.param.u32 	%r21, [_Z6kernelPdiiii_param_2];
	ld.param.u32 	%r22, [_Z6kernelPdiiii_param_3];
	ld.param.u32 	%r23, [_Z6kernelPdiiii_param_4];
	cvta.to.global.u64 	%rd1, %rd3;
	mov.u32 	%r1, %ntid.y;
	mov.u32 	%r24, %ctaid.y;
	mov.u32 	%r25, %tid.y;
	mad.lo.s32 	%r35, %r1, %r24, %r25;
	add.s32 	%r3, %r23, 1;
	add.s32 	%r34, %r3, %r35;
	setp.ge.s32 	%p1, %r34, %r21;
	@%p1 bra 	$L__BB2_6;
	mov.u32 	%r26, %ntid.x;
	mov.u32 	%r27, %ctaid.x;
	mov.u32 	%r28, %tid.x;
	mad.lo.s32 	%r5, %r26, %r27, %r28;
	add.s32 	%r6, %r22, 1;
	add.s32 	%r7, %r6, %r5;
	mul.lo.s32 	%r8, %r23, %r20;
	mov.u32 	%r29, %nctaid.x;
	mul.lo.s32 	%r9, %r26, %r29;
	mov.u32 	%r30, %nctaid.y;
	mul.lo.s32 	%r10, %r1, %r30;
$L__BB2_2:
	setp.ge.s32 	%p2, %r7, %r20;
	@%p2 bra 	$L__BB2_5;
	mul.lo.s32 	%r13, %r34, %r20;
	add.s32 	%r31, %r13, %r22;
	mul.wide.s32 	%rd4, %r31, 8;
	add.s64 	%rd2, %rd1, %rd4;
	mov.u32 	%r36, %r7;
	mov.u32 	%r37, %r5;
$L__BB2_4:
	ld.global.f64 	%fd1, [%rd2];
	add.s32 	%r32, %r36, %r8;
	mul.wide.s32 	%rd5, %r32, 8;
	add.s64 	%rd6, %rd1, %rd5;
	ld.global.f64 	%fd2, [%rd6];
	mul.f64 	%fd3, %fd1, %fd2;
	add.s32 	%r33, %r36, %r13;
	mul.wide.s32 	%rd7, %r33, 8;
	add.s64 	%rd8, %rd1, %rd7;
	ld.global.f64 	%fd4, [%rd8];
	sub.f64 	%fd5, %fd4, %fd3;
	st.global.f64 	[%rd8], %fd5;
	add.s32 	%r37, %r37, %r9;
	add.s32 	%r36, %r6, %r37;
	setp.lt.s32 	%p3, %r36, %r20;
	@%p3 bra 	$L__BB2_4;
$L__BB2_5:
	add.s32 	%r35, %r35, %r10;
	add.s32 	%r34, %r3, %r35;
	setp.lt.s32 	%p4, %r34, %r21;
	@%p4 bra 	$L__BB2_2;
$L__BB2_6:
	ret;

}
	// .globl	_ZN6thrust24THRUST_300001_SM_1000_NS8cuda_cub4core6detail13_kernel_agentINS1_8__reduce11ReduceAgentINS0_12zip_iteratorIN4cuda3std3__45tupleIJNS0_10device_ptrIdEENS0_17counting_iteratorIlNS0_11use_defaultESF_SF_EEEEEEEPNSB_IJdlEEESJ_iNS1_9__extrema9arg_max_fIdl10comparatorEEEEJSI_SK_iSO_EEEvDpT0_
.visible .entry _ZN6thrust24THRUST_300001_SM_1000_NS8cuda_cub4core6detail13_kernel_agentINS1_8__reduce11ReduceAgentINS0_12zip_iteratorIN4cuda3std3__45tupleIJNS0_10device_ptrIdEENS0_17counting_iteratorIlNS0_11use_defaultESF_SF_EEEEEEEPNSB_IJdlEEESJ_iNS1_9__extrema9arg_max_fIdl10comparatorEEEEJSI_SK_iSO_EEEvDpT0_(
	.param .align 8 .b8 _ZN6thrust24THRUST_300001_SM_1000_NS8cuda_cub4core6detail13_kernel_agentINS1_8__reduce11ReduceAgentINS0_12zip_iteratorIN4cuda3std3__45tupleIJNS0_10device_ptrIdEENS0_17counting_iteratorIlNS0_11use_defaultESF_SF_EEEEEEEPNSB_IJdlEEESJ_iNS1_9__extrema9arg_max_fIdl10comparatorEEEEJSI_SK_iSO_EEEvDpT0__param_0[16],
	.param .u64 .ptr .align 1 _ZN6thrust24THRUST_300001_SM_1000_NS8cuda_cub4core6detail13_kernel_agentINS1_8__reduce11ReduceAgentINS0_12zip_iteratorIN4cuda3std3__45tupleIJNS0_10device_ptrIdEENS0_17counting_iteratorIlNS0_11use_defaultESF_SF_EEEEEEEPNSB_IJdlEEESJ_iNS1_9__extrema9arg_max_fIdl10comparatorEEEEJSI_SK_iSO_EEEvDpT0__param_1,
	.param .u32 _ZN6thrust24THRUST_300001_SM_1000_NS8cuda_cub4core6detail13_kernel_agentINS1_8__reduce11ReduceAgentINS0_12zip_iteratorIN4cuda3std3__45tupleIJNS0_10device_ptrIdEENS0_17counting_iteratorIlNS0_11use_defaultESF_SF_EEEEEEEPNSB_IJdlEEESJ_iNS1_9__extrema9arg_max_fIdl10comparatorEEEEJSI_SK_iSO_EEEvDpT0__param_2,
	.param .align 1 .b8 _ZN6thrust24THRUST_300001_SM_1000_NS8cuda_cub4core6detail13_kernel_agentINS1_8__reduce11ReduceAgentINS0_12zip_iteratorIN4cuda3std3__45tupleIJNS0_10device_ptrIdEENS0_17counting_iteratorIlNS0_11use_defaultESF_SF_EEEEEEEPNSB_IJdlEEESJ_iNS1_9__extrema9arg_max_fIdl10comparatorEEEEJSI_SK_iSO_EEEvDpT0__param_3[1]
)
.maxntid 256
{
	.reg .pred 	%p<213>;
	.reg .b32 	%r<400>;
	.reg .b64 	%rd<368>;
	.reg .b64 	%fd<352>;

	ld.param.u64 	%rd198, [_ZN6thrust24THRUST_300001_SM_1000_NS8cuda_cub4core6detail13_kernel_agentINS1_8__reduce11ReduceAgentINS0_12zip_iteratorIN4cuda3std3__45tupleIJNS0_10device_ptrIdEENS0_17counting_iteratorIlNS0_11use_defaultESF_SF_EEEEEEEPNSB_IJdlEEESJ_iNS1_9__extrema9arg_max_fIdl10comparatorEEEEJSI_SK_iSO_EEEvDpT0__param_0+8];
	ld.param.u64 	%rd197, [_ZN6thrust24THRUST_300001_SM_1000_NS8cuda_cub4core6detail13_kernel_agentINS1_8__reduce11ReduceAgentINS0_12zip_iteratorIN4cuda3std3__45tupleIJNS0_10device_ptrIdEENS0_17counting_iteratorIlNS0_11use_defaultESF_SF_EEEEEEEPNSB_IJdlEEESJ_iNS1_9__extrema9arg_max_fIdl10comparatorEEEEJSI_SK_iSO_EEEvDpT0__param_0];
	ld.param.u32 	%r36, [_ZN6thrust24THRUST_300001_SM_1000_NS8cuda_cub4core6detail13_kernel_agentINS1_8__reduce11ReduceAgentINS0_12zip_iteratorIN4cuda3std3__45tupleIJNS0_10device_ptrIdEENS0_17counting_iteratorIlNS0_11use_defaultESF_SF_EEEEEEEPNSB_IJdlEEESJ_iNS1_9__extrema9arg_max_fIdl10comparatorEEEEJSI_SK_iSO_EEEvDpT0__param_2];
	setp.eq.s32 	%p1, %r36, 0;
	@%p1 bra 	$L__BB3_206;
	cvta.to.global.u64 	%rd1, %rd197;
	setp.gt.s32 	%p2, %r36, 1279;
	@%p2 bra 	$L__BB3_122;
	mov.u32 	%r1, %tid.x;
	setp.ge.s32 	%p96, %r1, %r36;
	mov.f64 	%fd298, 0d0000000000000000;
	mov.b64 	%rd309, 0;
	mov.u32 	%r391, %r1;
	@%p96 bra 	$L__BB3_4;
	cvt.u64.u32 	%rd265, %r1;
	mul.wide.u32 	%rd266, %r1, 8;
	add.s64 	%rd267, %rd1, %rd266;
	add.s64 	%rd309, %rd198, %rd265;
	ld.global.f64 	%fd298, [%rd267];
	add.s32 	%r391, %r1, 256;
$L__BB3_4:
	setp.ge.s32 	%p97, %r391, %r36;
	@%p97 bra 	$L__BB3_26;
	not.b32 	%r160, %r391;
	add.s32 	%r4, %r36, %r160;
	and.b32  	%r161, %r4, 768;
	setp.eq.s32 	%p98, %r161, 768;
	@%p98 bra 	$L__BB3_11;
	cvt.u64.u32 	%rd269, %r391;
	add.s64 	%rd300, %rd198, %rd269;
	mul.wide.u32 	%rd270, %r391, 8;
	add.s64 	%rd299, %rd1, %rd270;
	shr.u32 	%r162, %r4, 8;
	add.s32 	%r163, %r162, 1;
	and.b32  	%r164, %r163, 3;
	neg.s32 	%r389, %r164;
$L__BB3_7:
	.pragma "nounroll";
	mov.u64 	%rd9, %rd309;
	mov.f64 	%fd3, %fd298;
	ld.global.f64 	%fd4, [%rd299];
	abs.f64 	%fd5, %fd3;
	abs.f64 	%fd6, %fd4;
	setp.lt.f64 	%p99, %fd5, %fd6;
	mov.u64 	%rd309, %rd300;
	mov.f64 	%fd298, %fd4;
	@%p99 bra 	$L__BB3_10;
	setp.lt.f64 	%p100, %fd6, %fd5;
	mov.u64 	%rd309, %rd9;
	mov.f64 	%fd298, %fd3;
	@%p100 bra 	$L__BB3_10;
	setp.lt.s64 	%p101, %rd9, %rd300;
	min.s64 	%rd309, %rd9, %rd300;
	selp.f64 	%fd298, %fd3, %fd4, %p101;
$L__BB3_10:
	add.s32 	%r391, %r391, 256;
	add.s64 	%rd300, %rd300, 256;
	add.s64 	%rd299, %rd299, 2048;
	add.s32 	%r389, %r389, 1;
	setp.ne.s32 	%p102, %r389, 0;
	@%p102 bra 	$L__BB3_7;
$L__BB3_11:
	setp.lt.u32 	%p103, %r4, 768;
	@%p103 bra 	$L__BB3_26;
	add.s32 	%r392, %r391, 512;
$L__BB3_13:
	mov.u32 	%r12, %r392;
	add.s32 	%r165, %r12, -512;
	cvt.s64.s32 	%rd271, %r165;
	mul.wide.s32 	%rd272, %r165, 8;
	add.s64 	%rd17, %rd1, %rd272;
	add.s64 	%rd18, %rd198, %rd271;
	ld.global.f64 	%fd12, [%rd17];
	abs.f64 	%fd13, %fd298;
	abs.f64 	%fd14, %fd12;
	setp.lt.f64 	%p104, %fd13, %fd14;
	mov.u64 	%rd306, %rd18;
	mov.f64 	%fd295, %fd12;
	@%p104 bra 	$L__BB3_16;
	setp.lt.f64 	%p105, %fd14, %fd13;
	mov.u64 	%rd306, %rd309;
	mov.f64 	%fd295, %fd298;
	@%p105 bra 	$L__BB3_16;
	setp.lt.s64 	%p106, %rd309, %rd18;
	min.s64 	%rd306, %rd309, %rd18;
	selp.f64 	%fd295, %fd298, %fd12, %p106;
$L__BB3_16:
	add.s32 	%r166, %r12, -256;
	cvt.s64.s32 	%rd273, %r166;
	add.s64 	%rd21, %rd198, %rd273;
	ld.global.f64 	%fd17, [%rd17+2048];
	abs.f64 	%fd18, %fd295;
	abs.f64 	%fd19, %fd17;
	setp.lt.f64 	%p107, %fd18, %fd19;
	mov.u64 	%rd307, %rd21;
	mov.f64 	%fd296, %fd17;
	@%p107 bra 	$L__BB3_19;
	setp.lt.f64 	%p108, %fd19, %fd18;
	mov.u64 	%rd307, %rd306;
	mov.f64 	%fd296, %fd295;
	@%p108 bra 	$L__BB3_19;
	setp.lt.s64 	%p109, %rd306, %rd21;
	min.s64 	%rd307, %rd306, %rd21;
	selp.f64 	%fd296, %fd295, %fd17, %p109;
$L__BB3_19:
	cvt.s64.s32 	%rd274, %r12;
	add.s64 	%rd24, %rd198, %rd274;
	ld.global.f64 	%fd22, [%rd17+4096];
	abs.f64 	%fd23, %fd296;
	abs.f64 	%fd24, %fd22;
	setp.lt.f64 	%p110, %fd23, %fd24;
	mov.u64 	%rd308, %rd24;
	mov.f64 	%fd297, %fd22;
	@%p110 bra 	$L__BB3_22;
	setp.lt.f64 	%p111, %fd24, %fd23;
	mov.u64 	%rd308, %rd307;
	mov.f64 	%fd297, %fd296;
	@%p111 bra 	$L__BB3_22;
	setp.lt.s64 	%p112, %rd307, %rd24;
	min.s64 	%rd308, %rd307, %rd24;
	selp.f64 	%fd297, %fd296, %fd22, %p112;
$L__BB3_22:
	add.s32 	%r167, %r12, 256;
	cvt.s64.s32 	%rd275, %r167;
	add.s64 	%rd27, %rd198, %rd275;
	ld.global.f64 	%fd27, [%rd17+6144];
	abs.f64 	%fd28, %fd297;
	abs.f64 	%fd29, %fd27;
	setp.lt.f64 	%p113, %fd28, %fd29;
	mov.u64 	%rd309, %rd27;
	mov.f64 	%fd298, %fd27;
	@%p113 bra 	$L__BB3_25;
	setp.lt.f64 	%p114, %fd29, %fd28;
	mov.u64 	%rd309, %rd308;
	mov.f64 	%fd298, %fd297;
	@%p114 bra 	$L__BB3_25;
	setp.lt.s64 	%p115, %rd308, %rd27;
	min.s64 	%rd309, %rd308, %rd27;
	selp.f64 	%fd298, %fd297, %fd27, %p115;
$L__BB3_25:
	add.s32 	%r392, %r12, 1024;
	add.s32 	%r168, %r12, 512;
	setp.lt.s32 	%p116, %r168, %r36;
	@%p116 bra 	$L__BB3_13;
$L__BB3_26:
	setp.lt.s32 	%p117, %r36, 256;
	@%p117 bra 	$L__BB3_71;
	// begin inline asm
	mov.u32 %r282, %laneid;
	// end inline asm
	mov.b64 	%rd286, %fd298;
	mov.b64 	{%r284, %r289}, %rd286;
	mov.b32 	%r300, 1;
	mov.b32 	%r301, 31;
	mov.b32 	%r302, -1;
	// begin inline asm
	shfl.sync.down.b32 %r283, %r284, %r300, %r301, %r302;
	// end inline asm
	// begin inline asm
	shfl.sync.down.b32 %r288, %r289, %r300, %r301, %r302;
	// end inline asm
	mov.b64 	%rd287, {%r283, %r288};
	mov.b64 	%fd33, %rd287;
	mov.b64 	{%r294, %r299}, %rd309;
	// begin inline asm
	shfl.sync.down.b32 %r293, %r294, %r300, %r301, %r302;
	// end inline asm
	// begin inline asm
	shfl.sync.down.b32 %r298, %r299, %r300, %r301, %r302;
	// end inline asm
	mov.b64 	%rd31, {%r293, %r298};
	setp.gt.s32 	%p169, %r282, 30;
	mov.u64 	%rd311, %rd309;
	mov.f64 	%fd300, %fd298;
	@%p169 bra 	$L__BB3_31;
	abs.f64 	%fd34, %fd298;
	abs.f64 	%fd35, %fd33;
	setp.lt.f64 	%p170, %fd34, %fd35;
	mov.u64 	%rd311, %rd31;
	mov.f64 	%fd300, %fd33;
	@%p170 bra 	$L__BB3_31;
	setp.lt.f64 	%p171, %fd35, %fd34;
	mov.u64 	%rd311, %rd309;
	mov.f64 	%fd300, %fd298;
	@%p171 bra 	$L__BB3_31;
	setp.lt.s64 	%p172, %rd309, %rd31;
	min.s64 	%rd311, %rd309, %rd31;
	selp.f64 	%fd300, %fd298, %fd33, %p172;
$L__BB3_31:
	mov.b64 	%rd288, %fd300;
	mov.b64 	{%r304, %r309}, %rd288;
	mov.b32 	%r320, 2;
	mov.b32 	%r321, 31;
	mov.b32 	%r322, -1;
	// begin inline asm
	shfl.sync.down.b32 %r303, %r304, %r320, %r321, %r322;
	// end inline asm
	// begin inline asm
	shfl.sync.down.b32 %r308, %r309, %r320, %r321, %r322;
	// end inline asm
	mov.b64 	%rd289, {%r303, %r308};
	mov.b64 	%fd38, %rd289;
	mov.b64 	{%r314, %r319}, %rd311;
	// begin inline asm
	shfl.sync.down.b32 %r313, %r314, %r320, %r321, %r322;
	// end inline asm
	// begin inline asm
	shfl.sync.down.b32 %r318, %r319, %r320, %r321, %r322;
	// end inline asm
	mov.b64 	%rd34, {%r313, %r318};
	setp.gt.s32 	%p173, %r282, 29;
	mov.u64 	%rd312, %rd311;
	mov.f64 	%fd301, %fd300;
	@%p173 bra 	$L__BB3_35;
	abs.f64 	%fd39, %fd300;
	abs.f64 	%fd40, %fd38;
	setp.lt.f64 	%p174, %fd39, %fd40;
	mov.u64 	%rd312, %rd34;
	mov.f64 	%fd301, %fd38;
	@%p174 bra 	$L__BB3_35;
	setp.lt.f64 	%p175, %fd40, %fd39;
	mov.u64 	%rd312, %rd311;
	mov.f64 	%fd301, %fd300;
	@%p175 bra 	$L__BB3_35;
	setp.lt.s64 	%p176, %rd311, %rd34;
	min.s64 	%rd312, %rd311, %rd34;
	selp.f64 	%fd301, %fd300, %fd38, %p176;
$L__BB3_35:
	mov.b64 	%rd290, %fd301;
	mov.b64 	{%r324, %r329}, %rd290;
	mov.b32 	%r340, 4;
	mov.b32 	%r341, 31;
	mov.b32 	%r342, -1;
	// begin inline asm
	shfl.sync.down.b32 %r323, %r324, %r340, %r341, %r342;
	// end inline asm
	// begin inline asm
	shfl.sync.down.b32 %r328, %r329, %r340, %r341, %r342;
	// end inline asm
	mov.b64 	%rd291, {%r323, %r328};
	mov.b64 	%fd43, %rd291;
	mov.b64 	{%r334, %r339}, %rd312;
	// begin inline asm
	shfl.sync.down.b32 %r333, %r334, %r340, %r341, %r342;
	// end inline asm
	// begin inline asm
	shfl.sync.down.b32 %r338, %r339, %r340, %r341, %r342;
	// end inline asm
	mov.b64 	%rd37, {%r333, %r338};
	setp.gt.s32 	%p177, %r282, 27;
	mov.u64 	%rd313, %rd312;
	mov.f64 	%fd302, %fd301;
	@%p177 bra 	$L__BB3_39;
	abs.f64 	%fd44, %fd301;
	abs.f64 	%fd45, %fd43;
	setp.lt.f64 	%p178, %fd44, %fd45;
	mov.u64 	%rd313, %rd37;
	mov.f64 	%fd302, %fd43;
	@%p178 bra 	$L__BB3_39;
	setp.lt.f64 	%p179, %fd45, %fd44;
	mov.u64 	%rd313, %rd312;
	mov.f64 	%fd302, %fd301;
	@%p179 bra 	$L__BB3_39;
	setp.lt.s64 	%p180, %rd312, %rd37;
	min.s64 	%rd313, %rd312, %rd37;
	selp.f64 	%fd302, %fd301, %fd43, %p180;
$L__BB3_39:
	mov.b64 	%rd292, %fd302;
	mov.b64 	{%r344, %r349}, %rd292;
	mov.b32 	%r360, 8;
	mov.b32 	%r361, 31;
	mov.b32 	%r362, -1;
	// begin inline asm
	shfl.sync.down.b32 %r343, %r344, %r360, %r361, %r362;
	// end inline asm
	// begin inline asm
	shfl.sync.down.b32 %r348, %r349, %r360, %r361, %r362;
	// end inline asm
	mov.b64 	%rd293, {%r343, %r348};
	mov.b64 	%fd48, %rd293;
	mov.b64 	{%r354, %r359}, %rd313;
	// begin inline asm
	shfl.sync.down.b32 %r353, %r354, %r360, %r361, %r362;
	// end inline asm
	// begin inline asm
	shfl.sync.down.b32 %r358, %r359, %r360, %r361, %r362;
	// end inline asm
	mov.b64 	%rd40, {%r353, %r358};
	setp.gt.s32 	%p181, %r282, 23;
	mov.u64 	%rd314, %rd313;
	mov.f64 	%fd303, %fd302;
	@%p181 bra 	$L__BB3_43;
	abs.f64 	%fd49, %fd302;
	abs.f64 	%fd50, %fd48;
	setp.lt.f64 	%p182, %fd49, %fd50;
	mov.u64 	%rd314, %rd40;
	mov.f64 	%fd303, %fd48;
	@%p182 bra 	$L__BB3_43;
	setp.lt.f64 	%p183, %fd50, %fd49;
	mov.u64 	%rd314, %rd313;
	mov.f64 	%fd303, %fd302;
	@%p183 bra 	$L__BB3_43;
	setp.lt.s64 	%p184, %rd313, %rd40;
	min.s64 	%rd314, %rd313, %rd40;
	selp.f64 	%fd303, %fd302, %fd48, %p184;
$L__BB3_43:
	mov.b64 	%rd294, %fd303;
	mov.b64 	{%r364, %r369}, %rd294;
	mov.b32 	%r380, 16;
	mov.b32 	%r381, 31;
	mov.b32 	%r382, -1;
	// begin inline asm
	shfl.sync.down.b32 %r363, %r364, %r380, %r381, %r382;
	// end inline asm
	// begin inline asm
	shfl.sync.down.b32 %r368, %r369, %r380, %r381, %r382;
	// end inline asm
	mov.b64 	%rd295, {%r363, %r368};
	mov.b64 	%fd53, %rd295;
	mov.b64 	{%r374, %r379}, %rd314;
	// begin inline asm
	shfl.sync.down.b32 %r373, %r374, %r380, %r381, %r382;
	// end inline asm
	// begin inline asm
	shfl.sync.down.b32 %r378, %r379, %r380, %r381, %r382;
	// end inline asm
	mov.b64 	%rd43, {%r373, %r378};
	setp.gt.s32 	%p185, %r282, 15;
	mov.u64 	%rd367, %rd314;
	mov.f64 	%fd351, %fd303;
	@%p185 bra 	$L__BB3_47;
	abs.f64 	%fd54, %fd303;
	abs.f64 	%fd55, %fd53;
	setp.lt.f64 	%p186, %fd54, %fd55;
	mov.u64 	%rd367, %rd43;
	mov.f64 	%fd351, %fd53;
	@%p186 bra 	$L__BB3_47;
	setp.lt.f64 	%p187, %fd55, %fd54;
	mov.u64 	%rd367, %rd314;
	mov.f64 	%fd351, %fd303;
	@%p187 bra 	$L__BB3_47;
	setp.lt.s64 	%p188, %rd314, %rd43;
	min.s64 	%rd367, %rd314, %rd43;
	selp.f64 	%fd351, %fd303, %fd53, %p188;
$L__BB3_47:
	setp.ne.s32 	%p189, %r282, 0;
	@%p189 bra 	$L__BB3_49;
	shr.u32 	%r383, %r1, 1;
	and.b32  	%r384, %r383, 496;
	mov.u32 	%r385, _ZN6thrust24THRUST_300001_SM_1000_NS8cuda_cub4core6detail5shmemE;
	add.s32 	%r386, %r385, %r384;
	st.shared.f64 	[%r386+8], %fd351;
	st.shared.u64 	[%r386+16], %rd367;
$L__BB3_49:
	bar.sync 	0;
	setp.ne.s32 	%p190, %r1, 0;
	@%p190 bra 	$L__BB3_204;
	ld.shared.f64 	%fd58, [_ZN6thrust24THRUST_300001_SM_1000_NS8cuda_cub4core6detail5shmemE+24];
	ld.shared.u64 	%rd46, [_ZN6thrust24THRUST_300001_SM_1000_NS8cuda_cub4core6detail5shmemE+32];
	abs.f64 	%fd59, %fd351;
	abs.f64 	%fd60, %fd58;
	setp.lt.f64 	%p191, %fd59, %fd60;
	mov.u64 	%rd316, %rd46;
	mov.f64 	%fd305, %fd58;
	@%p191 bra 	$L__BB3_53;
	setp.lt.f64 	%p192, %fd60, %fd59;
	mov.u64 	%rd316, %rd367;
	mov.f64 	%fd305, %fd351;
	@%p192 bra 	$L__BB3_53;
	setp.lt.s64 	%p193, %rd367, %rd46;
	min.s64 	%rd316, %rd367, %rd46;
	selp.f64 	%fd305, %fd351, %fd58, %p193;
$L__BB3_53:
	ld.shared.f64 	%fd63, [_ZN6thrust24THRUST_300001_SM_1000_NS8cuda_cub4core6detail5shmemE+40];
	ld.shared.u64 	%rd49, [_ZN6thrust24THRUST_300001_SM_1000_NS8cuda_cub4core6detail5shmemE+48];
	abs.f64 	%fd64, %fd305;
	abs.f64 	%fd65, %fd63;
	setp.lt.f64 	%p194, %fd64, %fd65;
	mov.u64 	%rd317, %rd49;
	mov.f64 	%fd306, %fd63;
	@%p194 bra 	$L__BB3_56;
	setp.lt.f64 	%p195, %fd65, %fd64;
	mov.u64 	%rd317, %rd316;
	mov.f64 	%fd306, %fd305;
	@%p195 bra 	$L__BB3_56;
	setp.lt.s64 	%p196, %rd316, %rd49;
	min.s64 	%rd317, %rd316, %rd49;
	selp.f64 	%fd306, %fd305, %fd63, %p196;
$L__BB3_56:
	ld.shared.f64 	%fd68, [_ZN6thrust24THRUST_300001_SM_1000_NS8cuda_cub4core6detail5shmemE+56];
	ld.shared.u64 	%rd52, [_ZN6thrust24THRUST_300001_SM_1000_NS8cuda_cub4core6detail5shmemE+64];
	abs.f64 	%fd69, %fd306;
	abs.f64 	%fd70, %fd68;
	setp.lt.f64 	%p197, %fd69, %fd70;
	mov.u64 	%rd318, %rd52;
	mov.f64 	%fd307, %fd68;
	@%p197 bra 	$L__BB3_59;
	setp.lt.f64 	%p198, %fd70, %fd69;
	mov.u64 	%rd318, %rd317;
	mov.f64 	%fd307, %fd306;
	@%p198 bra 	$L__BB3_59;
	setp.lt.s64 	%p199, %rd317, %rd52;
	min.s64 	%rd318, %rd317, %rd52;
	selp.f64 	%fd307, %fd306, %fd68, %p199;
$L__BB3_59:
	ld.shared.f64 	%fd73, [_ZN6thrust24THRUST_300001_SM_1000_NS8cuda_cub4core6detail5shmemE+72];
	ld.shared.u64 	%rd55, [_ZN6thrust24THRUST_300001_SM_1000_NS8cuda_cub4core6detail5shmemE+80];
	abs.f64 	%fd74, %fd307;
	abs.f64 	%fd75, %fd73;
	setp.lt.f64 	%p200, %fd74, %fd75;
	mov.u64 	%rd319, %rd55;
	mov.f64 	%fd308, %fd73;
	@%p200 bra 	$L__BB3_62;
	setp.lt.f64 	%p201, %fd75, %fd74;
	mov.u64 	%rd319, %rd318;
	mov.f64 	%fd308, %fd307;
	@%p201 bra 	$L__BB3_62;
	setp.lt.s64 	%p202, %rd318, %rd55;
	min.s64 	%rd319, %rd318, %rd55;
	selp.f64 	%fd308, %fd307, %fd73, %p202;
$L__BB3_62:
	ld.shared.f64 	%fd78, [_ZN6thrust24THRUST_300001_SM_1000_NS8cuda_cub4core6detail5shmemE+88];
	ld.shared.u64 	%rd58, [_ZN6thrust24THRUST_300001_SM_1000_NS8cuda_cub4core6detail5shmemE+96];
	abs.f64 	%fd79, %fd308;
	abs.f64 	%fd80, %fd78;
	setp.lt.f64 	%p203, %fd79, %fd80;
	mov.u64 	%rd320, %rd58;
	mov.f64 	%fd309, %fd78;
	@%p203 bra 	$L__BB3_65;
	setp.lt.f64 	%p204, %fd80, %fd79;
	mov.u64 	%rd320, %rd319;
	mov.f64 	%fd309, %fd308;
	@%p204 bra 	$L__BB3_65;
	setp.lt.s64 	%p205, %rd319, %rd58;
	min.s64 	%rd320, %rd319, %rd58;
	selp.f64 	%fd309, %fd308, %fd78, %p205;
$L__BB3_65:
	ld.shared.f64 	%fd83, [_ZN6thrust24THRUST_300001_SM_1000_NS8cuda_cub4core6detail5shmemE+104];
	ld.shared.u64 	%rd61, [_ZN6thrust24THRUST_300001_SM_1000_NS8cuda_cub4core6detail5shmemE+112];
	abs.f64 	%fd84, %fd309;
	abs.f64 	%fd85, %fd83;
	setp.lt.f64 	%p206, %fd84, %fd85;
	mov.u64 	%rd321, %rd61;
	mov.f64 	%fd310, %fd83;
	@%p206 bra 	$L__BB3_68;
	setp.lt.f64 	%p207, %fd85, %fd84;
	mov.u64 	%rd321, %rd320;
	mov.f64 	%fd310, %fd309;
	@%p207 bra 	$L__BB3_68;
	setp.lt.s64 	%p208, %rd320, %rd61;
	min.s64 	%rd321, %rd320, %rd61;
	selp.f64 	%fd310, %fd309, %fd83, %p208;
$L__BB3_68:
	ld.shared.f64 	%fd88, [_ZN6thrust24THRUST_300001_SM_1000_NS8cuda_cub4core6detail5shmemE+120];
	ld.shared.u64 	%rd64, [_ZN6thrust24THRUST_300001_SM_1000_NS8cuda_cub4core6detail5shmemE+128];
	abs.f64 	%fd89, %fd310;
	abs.f64 	%fd90, %fd88;
	setp.lt.f64 	%p209, %fd89, %fd90;
	mov.u64 	%rd367, %rd64;
	mov.f64 	%fd351, %fd88;
	@%p209 bra 	$L__BB3_204;
	setp.lt.f64 	%p210, %fd90, %fd89;
	mov.u64 	%rd367, %rd321;
	mov.f64 	%fd351, %fd310;
	@%p210 bra 	$L__BB3_204;
	setp.lt.s64 	%p211, %rd321, %rd64;
	min.s64 	%rd367, %rd321, %rd64;
	selp.f64 	%fd351, %fd310, %fd88, %p211;
	bra.uni 	$L__BB3_204;
$L__BB3_71:
	// begin inline asm
	mov.u32 %r169, %laneid;
	// end inline asm
	and.b32  	%r190, %r1, 992;
	add.s32 	%r191, %r190, 32;
	setp.gt.s32 	%p118, %r191, %r36;
	not.b32 	%r192, %r190;
	add.s32 	%r193, %r36, %r192;
	selp.b32 	%r188, %r193, 31, %p118;
	mov.b64 	%rd276, %fd298;
	mov.b64 	{%r171, %r176}, %rd276;
	mov.b32 	%r187, 1;
	mov.b32 	%r189, -1;
	// begin inline asm
	shfl.sync.down.b32 %r170, %r171, %r187, %r188, %r189;
	// end inline asm
	// begin inline asm
	shfl.sync.down.b32 %r175, %r176, %r187, %r188, %r189;
	// end inline asm
	mov.b64 	%rd277, {%r170, %r175};
	mov.b64 	%fd92, %rd277;
	mov.b64 	{%r181, %r186}, %rd309;
	// begin inline asm
	shfl.sync.down.b32 %r180, %r181, %r187, %r188, %r189;
	// end inline asm
	// begin inline asm
	shfl.sync.down.b32 %r185, %r186, %r187, %r188, %r189;
	// end inline asm
	mov.b64 	%rd66, {%r180, %r185};
	setp.ge.s32 	%p119, %r169, %r188;
	mov.u64 	%rd322, %rd309;
	mov.f64 	%fd311, %fd298;
	@%p119 bra 	$L__BB3_75;
	abs.f64 	%fd93, %fd298;
	abs.f64 	%fd94, %fd92;
	setp.lt.f64 	%p120, %fd93, %fd94;
	mov.u64 	%rd322, %rd66;
	mov.f64 	%fd311, %fd92;
	@%p120 bra 	$L__BB3_75;
	setp.lt.f64 	%p121, %fd94, %fd93;
	mov.u64 	%rd322, %rd309;
	mov.f64 	%fd311, %fd298;
	@%p121 bra 	$L__BB3_75;
	setp.lt.s64 	%p122, %rd309, %rd66;
	min.s64 	%rd322, %rd309, %rd66;
	selp.f64 	%fd311, %fd298, %fd92, %p122;
$L__BB3_75:
	mov.b64 	%rd278, %fd311;
	mov.b64 	{%r195, %r200}, %rd278;
	mov.b32 	%r211, 2;
	mov.b32 	%r213, -1;
	// begin inline asm
	shfl.sync.down.b32 %r194, %r195, %r211, %r188, %r213;
	// end inline asm
	// begin inline asm
	shfl.sync.down.b32 %r199, %r200, %r211, %r188, %r213;
	// end inline asm
	mov.b64 	%rd279, {%r194, %r199};
	mov.b64 	%fd97, %rd279;
	mov.b64 	{%r205, %r210}, %rd322;
	// begin inline asm
	shfl.sync.down.b32 %r204, %r205, %r211, %r188, %r213;
	// end inline asm
	// begin inline asm
	shfl.sync.down.b32 %r209, %r210, %r211, %r188, %r213;
	// end inline asm
	mov.b64 	%rd69, {%r204, %r209};
	add.s32 	%r214, %r169, 2;
	setp.gt.s32 	%p123, %r214, %r188;
	mov.u64 	%rd323, %rd322;
	mov.f64 	%fd312, %fd311;
	@%p123 bra 	$L__BB3_79;
	abs.f64 	%fd98, %fd311;
	abs.f64 	%fd99, %fd97;
	setp.lt.f64 	%p124, %fd98, %fd99;
	mov.u64 	%rd323, %rd69;
	mov.f64 	%fd312, %fd97;
	@%p124 bra 	$L__BB3_79;
	setp.lt.f64 	%p125, %fd99, %fd98;
	mov.u64 	%rd323, %rd322;
	mov.f64 	%fd312, %fd311;
	@%p125 bra 	$L__BB3_79;
	setp.lt.s64 	%p126, %rd322, %rd69;
	min.s64 	%rd323, %rd322, %rd69;
	selp.f64 	%fd312, %fd311, %fd97, %p126;
$L__BB3_79:
	mov.b64 	%rd280, %fd312;
	mov.b64 	{%r216, %r221}, %rd280;
	mov.b32 	%r232, 4;
	mov.b32 	%r234, -1;
	// begin inline asm
	shfl.sync.down.b32 %r215, %r216, %r232, %r188, %r234;
	// end inline asm
	// begin inline asm
	shfl.sync.down.b32 %r220, %r221, %r232, %r188, %r234;
	// end inline asm
	mov.b64 	%rd281, {%r215, %r220};
	mov.b64 	%fd102, %rd281;
	mov.b64 	{%r226, %r231}, %rd323;
	// begin inline asm
	shfl.sync.down.b32 %r225, %r226, %r232, %r188, %r234;
	// end inline asm
	// begin inline asm
	shfl.sync.down.b32 %r230, %r231, %r232, %r188, %r234;
	// end inline asm
	mov.b64 	%rd72, {%r225, %r230};
	add.s32 	%r235, %r169, 4;
	setp.gt.s32 	%p127, %r235, %r188;
	mov.u64 	%rd324, %rd323;
	mov.f64 	%fd313, %fd312;
	@%p127 bra 	$L__BB3_83;
	abs.f64 	%fd103, %fd312;
	abs.f64 	%fd104, %fd102;
	setp.lt.f64 	%p128, %fd103, %fd104;
	mov.u64 	%rd324, %rd72;
	mov.f64 	%fd313, %fd102;
	@%p128 bra 	$L__BB3_83;
	setp.lt.f64 	%p129, %fd104, %fd103;
	mov.u64 	%rd324, %rd323;
	mov.f64 	%fd313, %fd312;
	@%p129 bra 	$L__BB3_83;
	setp.lt.s64 	%p130, %rd323, %rd72;
	min.s64 	%rd324, %rd323, %rd72;
	selp.f64 	%fd313, %fd312, %fd102, %p130;
$L__BB3_83:
	mov.b64 	%rd282, %fd313;
	mov.b64 	{%r237, %r242}, %rd282;
	mov.b32 	%r253, 8;
	mov.b32 	%r255, -1;
	// begin inline asm
	shfl.sync.down.b32 %r236, %r237, %r253, %r188, %r255;
	// end inline asm
	// begin inline asm
	shfl.sync.down.b32 %r241, %r242, %r253, %r188, %r255;
	// end inline asm
	mov.b64 	%rd283, {%r236, %r241};
	mov.b64 	%fd107, %rd283;
	mov.b64 	{%r247, %r252}, %rd324;
	// begin inline asm
	shfl.sync.down.b32 %r246, %r247, %r253, %r188, %r255;
	// end inline asm
	// begin inline asm
	shfl.sync.down.b32 %r251, %r252, %r253, %r188, %r255;
	// end inline asm
	mov.b64 	%rd75, {%r246, %r251};
	add.s32 	%r256, %r169, 8;
	setp.gt.s32 	%p131, %r256, %r188;
	mov.u64 	%rd325, %rd324;
	mov.f64 	%fd314, %fd313;
	@%p131 bra 	$L__BB3_87;
	abs.f64 	%fd108, %fd313;
	abs.f64 	%fd109, %fd107;
	setp.lt.f64 	%p132, %fd108, %fd109;
	mov.u64 	%rd325, %rd75;
	mov.f64 	%fd314, %fd107;
	@%p132 bra 	$L__BB3_87;
	setp.lt.f64 	%p133, %fd109, %fd108;
	mov.u64 	%rd325, %rd324;
	mov.f64 	%fd314, %fd313;
	@%p133 bra 	$L__BB3_87;
	setp.lt.s64 	%p134, %rd324, %rd75;
	min.s64 	%rd325, %rd324, %rd75;
	selp.f64 	%fd314, %fd313, %fd107, %p134;
$L__BB3_87:
	mov.b64 	%rd284, %fd314;
	mov.b64 	{%r258, %r263}, %rd284;
	mov.b32 	%r274, 16;
	mov.b32 	%r276, -1;
	// begin inline asm
	shfl.sync.down.b32 %r257, %r258, %r274, %r188, %r276;
	// end inline asm
	// begin inline asm
	shfl.sync.down.b32 %r262, %r263, %r274, %r188, %r276;
	// end inline asm
	mov.b64 	%rd285, {%r257, %r262};
	mov.b64 	%fd112, %rd285;
	mov.b64 	{%r268, %r273}, %rd325;
	// begin inline asm
	shfl.sync.down.b32 %r267, %r268, %r274, %r188, %r276;
	// end inline asm
	// begin inline asm
	shfl.sync.down.b32 %r272, %r273, %r274, %r188, %r276;
	// end inline asm
	mov.b64 	%rd78, {%r267, %r272};
	add.s32 	%r277, %r169, 16;
	setp.gt.s32 	%p135, %r277, %r188;
	mov.u64 	%rd367, %rd325;
	mov.f64 	%fd351, %fd314;
	@%p135 bra 	$L__BB3_91;
	abs.f64 	%fd113, %fd314;
	abs.f64 	%fd114, %fd112;
	setp.lt.f64 	%p136, %fd113, %fd114;
	mov.u64 	%rd367, %rd78;
	mov.f64 	%fd351, %fd112;
	@%p136 bra 	$L__BB3_91;
	setp.lt.f64 	%p137, %fd114, %fd113;
	mov.u64 	%rd367, %rd325;
	mov.f64 	%fd351, %fd314;
	@%p137 bra 	$L__BB3_91;
	setp.lt.s64 	%p138, %rd325, %rd78;
	min.s64 	%rd367, %rd325, %rd78;
	selp.f64 	%fd351, %fd314, %fd112, %p138;
$L__BB3_91:
	setp.ne.s32 	%p139, %r169, 0;
	@%p139 bra 	$L__BB3_93;
	shr.u32 	%r278, %r1, 1;
	and.b32  	%r279, %r278, 496;
	mov.u32 	%r280, _ZN6thrust24THRUST_300001_SM_1000_NS8cuda_cub4core6detail5shmemE;
	add.s32 	%r281, %r280, %r279;
	st.shared.f64 	[%r281+8], %fd351;
	st.shared.u64 	[%r281+16], %rd367;
$L__BB3_93:
	bar.sync 	0;
	setp.ne.s32 	%p140, %r1, 0;
	@%p140 bra 	$L__BB3_204;
	setp.lt.s32 	%p141, %r36, 33;
	mov.f64 	%fd316, %fd351;
	mov.u64 	%rd327, %rd367;
	@%p141 bra 	$L__BB3_98;
	ld.shared.f64 	%fd117, [_ZN6thrust24THRUST_300001_SM_1000_NS8cuda_cub4core6detail5shmemE+24];
	ld.shared.u64 	%rd81, [_ZN6thrust24THRUST_300001_SM_1000_NS8cuda_cub4core6detail5shmemE+32];
	abs.f64 	%fd118, %fd351;
	abs.f64 	%fd119, %fd117;
	setp.lt.f64 	%p142, %fd118, %fd119;
	mov.f64 	%fd316, %fd117;
	mov.u64 	%rd327, %rd81;
	@%p142 bra 	$L__BB3_98;
	setp.lt.f64 	%p143, %fd119, %fd118;
	mov.f64 	%fd316, %fd351;
	mov.u64 	%rd327, %rd367;
	@%p143 bra 	$L__BB3_98;
	setp.lt.s64 	%p144, %rd367, %rd81;
	min.s64 	%rd327, %rd367, %rd81;
	selp.f64 	%fd316, %fd351, %fd117, %p144;
$L__BB3_98:
	setp.lt.s32 	%p145, %r36, 65;
	mov.f64 	%fd317, %fd316;
	mov.u64 	%rd328, %rd327;
	@%p145 bra 	$L__BB3_102;
	ld.shared.f64 	%fd122, [_ZN6thrust24THRUST_300001_SM_1000_NS8cuda_cub4core6detail5shmemE+40];
	ld.shared.u64 	%rd84, [_ZN6thrust24THRUST_300001_SM_1000_NS8cuda_cub4core6detail5shmemE+48];
	abs.f64 	%fd123, %fd316;
	abs.f64 	%fd124, %fd122;
	setp.lt.f64 	%p146, %fd123, %fd124;
	mov.f64 	%fd317, %fd122;
	mov.u64 	%rd328, %rd84;
	@%p146 bra 	$L__BB3_102;
	setp.lt.f64 	%p147, %fd124, %fd123;
	mov.f64 	%fd317, %fd316;
	mov.u64 	%rd328, %rd327;
	@%p147 bra 	$L__BB3_102;
	setp.lt.s64 	%p148, %rd327, %rd84;
	min.s64 	%rd328, %rd327, %rd84;
	selp.f64 	%fd317, %fd316, %fd122, %p148;
$L__BB3_102:
	setp.lt.s32 	%p149, %r36, 97;
	mov.f64 	%fd318, %fd317;
	mov.u64 	%rd329, %rd328;
	@%p149 bra 	$L__BB3_106;
	ld.shared.f64 	%fd127, [_ZN6thrust24THRUST_300001_SM_1000_NS8cuda_cub4core6detail5shmemE+56];
	ld.shared.u64 	%rd87, [_ZN6thrust24THRUST_300001_SM_1000_NS8cuda_cub4core6detail5shmemE+64];
	abs.f64 	%fd128, %fd317;
	abs.f64 	%fd129, %fd127;
	setp.lt.f64 	%p150, %fd128, %fd129;
	mov.f64 	%fd318, %fd127;
	mov.u64 	%rd329, %rd87;
	@%p150 bra 	$L__BB3_106;
	setp.lt.f64 	%p151, %fd129, %fd128;
	mov.f64 	%fd318, %fd317;
	mov.u64 	%rd329, %rd328;
	@%p151 bra 	$L__BB3_106;
	setp.lt.s64 	%p152, %rd328, %rd87;
	min.s64 	%rd329, %rd328, %rd87;
	selp.f64 	%fd318, %fd317, %fd127, %p152;
$L__BB3_106:
	setp.lt.s32 	%p153, %r36, 129;
	mov.f64 	%fd319, %fd318;
	mov.u64 	%rd330, %rd329;
	@%p153 bra 	$L__BB3_110;
	ld.shared.f64 	%fd132, [_ZN6thrust24THRUST_300001_SM_1000_NS8cuda_cub4core6detail5shmemE+72];
	ld.shared.u64 	%rd90, [_ZN6thrust24THRUST_300001_SM_1000_NS8cuda_cub4core6detail5shmemE+80];
	abs.f64 	%fd133, %fd318;
	abs.f64 	%fd134, %fd132;
	setp.lt.f64 	%p154, %fd133, %fd134;
	mov.f64 	%fd319, %fd132;
	mov.u64 	%rd330, %rd90;
	@%p154 bra 	$L__BB3_110;
	setp.lt.f64 	%p155, %fd134, %fd133;
	mov.f64 	%fd319, %fd318;
	mov.u64 	%rd330, %rd329;
	@%p155 bra 	$L__BB3_110;
	setp.lt.s64 	%p156, %rd329, %rd90;
	min.s64 	%rd330, %rd329, %rd90;
	selp.f64 	%fd319, %fd318, %fd132, %p156;
$L__BB3_110:
	setp.lt.s32 	%p157, %r36, 161;
	mov.f64 	%fd320, %fd319;
	mov.u64 	%rd331, %rd330;
	@%p157 bra 	$L__BB3_114;
	ld.shared.f64 	%fd137, [_ZN6thrust24THRUST_300001_SM_1000_NS8cuda_cub4core6detail5shmemE+88];
	ld.shared.u64 	%rd93, [_ZN6thrust24THRUST_300001_SM_1000_NS8cuda_cub4core6detail5shmemE+96];
	abs.f64 	%fd138, %fd319;
	abs.f64 	%fd139, %fd137;
	setp.lt.f64 	%p158, %fd138, %fd139;
	mov.f64 	%fd320, %fd137;
	mov.u64 	%rd331, %rd93;
	@%p158 bra 	$L__BB3_114;
	setp.lt.f64 	%p159, %fd139, %fd138;
	mov.f64 	%fd320, %fd319;
	mov.u64 	%rd331, %rd330;
	@%p159 bra 	$L__BB3_114;
	setp.lt.s64 	%p160, %rd330, %rd93;
	min.s64 	%rd331, %rd330, %rd93;
	selp.f64 	%fd320, %fd319, %fd137, %p160;
$L__BB3_114:
	setp.lt.s32 	%p161, %r36, 193;
	mov.f64 	%fd321, %fd320;
	mov.u64 	%rd332, %rd331;
	@%p161 bra 	$L__BB3_118;
	ld.shared.f64 	%fd142, [_ZN6thrust24THRUST_300001_SM_1000_NS8cuda_cub4core6detail5shmemE+104];
	ld.shared.u64 	%rd96, [_ZN6thrust24THRUST_300001_SM_1000_NS8cuda_cub4core6detail5shmemE+112];
	abs.f64 	%fd143, %fd320;
	abs.f64 	%fd144, %fd142;
	setp.lt.f64 	%p162, %fd143, %fd144;
	mov.f64 	%fd321, %fd142;
	mov.u64 	%rd332, %rd96;
	@%p162 bra 	$L__BB3_118;
	setp.lt.f64 	%p163, %fd144, %fd143;
	mov.f64 	%fd321, %fd320;
	mov.u64 	%rd332, %rd331;
	@%p163 bra 	$L__BB3_118;
	setp.lt.s64 	%p164, %rd331, %rd96;
	min.s64 	%rd332, %rd331, %rd96;
	selp.f64 	%fd321, %fd320, %fd142, %p164;
$L__BB3_118:
	setp.lt.s32 	%p165, %r36, 225;
	mov.u64 	%rd367, %rd332;
	mov.f64 	%fd351, %fd321;
	@%p165 bra 	$L__BB3_204;
	ld.shared.f64 	%fd147, [_ZN6thrust24THRUST_300001_SM_1000_NS8cuda_cub4core6detail5shmemE+120];
	ld.shared.u64 	%rd99, [_ZN6thrust24THRUST_300001_SM_1000_NS8cuda_cub4core6detail5shmemE+128];
	abs.f64 	%fd148, %fd321;
	abs.f64 	%fd149, %fd147;
	setp.lt.f64 	%p166, %fd148, %fd149;
	mov.u64 	%rd367, %rd99;
	mov.f64 	%fd351, %fd147;
	@%p166 bra 	$L__BB3_204;
	setp.lt.f64 	%p167, %fd149, %fd148;
	mov.u64 	%rd367, %rd332;
	mov.f64 	%fd351, %fd321;
	@%p167 bra 	$L__BB3_204;
	setp.lt.s64 	%p168, %rd332, %rd99;
	min.s64 	%rd367, %rd332, %rd99;
	selp.f64 	%fd351, %fd321, %fd147, %p168;
	bra.uni 	$L__BB3_204;
$L__BB3_122:
	mov.u32 	%r17, %tid.x;
	cvt.u64.u32 	%rd200, %r17;
	cvta.to.global.u64 	%rd201, %rd197;
	mul.wide.u32 	%rd202, %r17, 8;
	add.s64 	%rd203, %rd201, %rd202;
	ld.global.f64 	%fd274, [%rd203];
	add.s32 	%r37, %r17, 256;
	cvt.u64.u32 	%rd204, %r37;
	ld.global.f64 	%fd275, [%rd203+2048];
	add.s32 	%r38, %r17, 512;
	cvt.u64.u32 	%rd205, %r38;
	ld.global.f64 	%fd276, [%rd203+4096];
	add.s32 	%r39, %r17, 768;
	cvt.u64.u32 	%rd206, %r39;
	ld.global.f64 	%fd277, [%rd203+6144];
	or.b32  	%r40, %r17, 1024;
	cvt.u64.u32 	%rd101, %r40;
	add.s64 	%rd354, %rd198, %rd101;
	ld.global.f64 	%fd338, [%rd203+8192];
	abs.f64 	%fd278, %fd274;
	abs.f64 	%fd279, %fd275;
	setp.geu.f64 	%p3, %fd278, %fd279;
	selp.f64 	%fd280, %fd274, %fd275, %p3;
	selp.b64 	%rd207, %rd200, %rd204, %p3;
	abs.f64 	%fd281, %fd280;
	abs.f64 	%fd282, %fd276;
	setp.geu.f64 	%p4, %fd281, %fd282;
	selp.f64 	%fd283, %fd280, %fd276, %p4;
	selp.b64 	%rd208, %rd207, %rd205, %p4;
	abs.f64 	%fd284, %fd283;
	abs.f64 	%fd285, %fd277;
	setp.geu.f64 	%p5, %fd284, %fd285;
	selp.f64 	%fd152, %fd283, %fd277, %p5;
	selp.b64 	%rd104, %rd208, %rd206, %p5;
	abs.f64 	%fd153, %fd152;
	abs.f64 	%fd154, %fd338;
	setp.lt.f64 	%p6, %fd153, %fd154;
	@%p6 bra 	$L__BB3_124;
	setp.lt.f64 	%p7, %fd154, %fd153;
	setp.lt.u64 	%p8, %rd104, %rd101;
	or.pred  	%p9, %p7, %p8;
	selp.f64 	%fd338, %fd152, %fd338, %p9;
	add.s64 	%rd211, %rd198, %rd104;
	selp.b64 	%rd354, %rd211, %rd354, %p9;
$L__BB3_124:
	setp.lt.u32 	%p10, %r36, 2560;
	mov.b32 	%r394, 1280;
	@%p10 bra 	$L__BB3_137;
	mov.b32 	%r393, 1280;
	mov.f64 	%fd323, %fd338;
$L__BB3_126:
	cvt.u64.u32 	%rd212, %r393;
	add.s64 	%rd213, %rd200, %rd212;
	mul.wide.u32 	%rd214, %r393, 8;
	cvta.to.global.u64 	%rd215, %rd197;
	add.s64 	%rd217, %rd215, %rd202;
	add.s64 	%rd218, %rd217, %rd214;
	add.s64 	%rd335, %rd213, %rd198;
	ld.global.f64 	%fd324, [%rd218];
	ld.global.f64 	%fd325, [%rd218+2048];
	ld.global.f64 	%fd326, [%rd218+4096];
	ld.global.f64 	%fd327, [%rd218+6144];
	ld.global.f64 	%fd338, [%rd218+8192];
	abs.f64 	%fd163, %fd323;
	abs.f64 	%fd164, %fd324;
	setp.lt.f64 	%p11, %fd163, %fd164;
	@%p11 bra 	$L__BB3_128;
	setp.lt.f64 	%p12, %fd164, %fd163;
	setp.lt.s64 	%p13, %rd354, %rd335;
	or.pred  	%p14, %p12, %p13;
	selp.f64 	%fd324, %fd323, %fd324, %p14;
	selp.b64 	%rd335, %rd354, %rd335, %p14;
$L__BB3_128:
	cvt.u64.u32 	%rd219, %r393;
	add.s64 	%rd220, %rd200, %rd219;
	add.s64 	%rd221, %rd220, %rd198;
	add.s64 	%rd336, %rd221, 256;
	abs.f64 	%fd167, %fd324;
	abs.f64 	%fd168, %fd325;
	setp.lt.f64 	%p15, %fd167, %fd168;
	@%p15 bra 	$L__BB3_130;
	setp.lt.f64 	%p16, %fd168, %fd167;
	add.s64 	%rd226, %rd221, 256;
	setp.lt.s64 	%p17, %rd335, %rd226;
	or.pred  	%p18, %p16, %p17;
	selp.f64 	%fd325, %fd324, %fd325, %p18;
	selp.b64 	%rd336, %rd335, %rd226, %p18;
$L__BB3_130:
	add.s64 	%rd337, %rd221, 512;
	abs.f64 	%fd171, %fd325;
	abs.f64 	%fd172, %fd326;
	setp.lt.f64 	%p19, %fd171, %fd172;
	@%p19 bra 	$L__BB3_132;
	setp.lt.f64 	%p20, %fd172, %fd171;
	add.s64 	%rd234, %rd221, 512;
	setp.lt.s64 	%p21, %rd336, %rd234;
	or.pred  	%p22, %p20, %p21;
	selp.f64 	%fd326, %fd325, %fd326, %p22;
	selp.b64 	%rd337, %rd336, %rd234, %p22;
$L__BB3_132:
	add.s64 	%rd338, %rd221, 768;
	abs.f64 	%fd175, %fd326;
	abs.f64 	%fd176, %fd327;
	setp.lt.f64 	%p23, %fd175, %fd176;
	@%p23 bra 	$L__BB3_134;
	setp.lt.f64 	%p24, %fd176, %fd175;
	setp.lt.s64 	%p25, %rd337, %rd338;
	or.pred  	%p26, %p24, %p25;
	selp.f64 	%fd327, %fd326, %fd327, %p26;
	selp.b64 	%rd338, %rd337, %rd338, %p26;
$L__BB3_134:
	add.s64 	%rd354, %rd221, 1024;
	abs.f64 	%fd179, %fd327;
	abs.f64 	%fd180, %fd338;
	setp.lt.f64 	%p27, %fd179, %fd180;
	@%p27 bra 	$L__BB3_136;
	setp.lt.f64 	%p28, %fd180, %fd179;
	setp.lt.s64 	%p29, %rd338, %rd354;
	or.pred  	%p30, %p28, %p29;
	selp.f64 	%fd338, %fd327, %fd338, %p30;
	selp.b64 	%rd354, %rd338, %rd354, %p30;
$L__BB3_136:
	add.s32 	%r394, %r393, 1280;
	add.s32 	%r43, %r393, 2560;
	setp.le.s32 	%p31, %r43, %r36;
	mov.u32 	%r393, %r394;
	mov.f64 	%fd323, %fd338;
	@%p31 bra 	$L__BB3_126;
$L__BB3_137:
	setp.le.s32 	%p32, %r36, %r394;
	@%p32 bra 	$L__BB3_160;
	sub.s32 	%r21, %r36, %r394;
	setp.ge.s32 	%p33, %r17, %r21;
	@%p33 bra 	$L__BB3_160;
	cvta.to.global.u64 	%rd127, %rd197;
	not.b32 	%r44, %r17;
	add.s32 	%r45, %r36, %r44;
	sub.s32 	%r22, %r45, %r394;
	and.b32  	%r46, %r22, 768;
	setp.eq.s32 	%p34, %r46, 768;
	mov.u32 	%r397, %r17;
	@%p34 bra 	$L__BB3_145;
	add.s32 	%r47, %r17, %r394;
	cvt.u64.u32 	%rd242, %r47;
	add.s64 	%rd342, %rd198, %rd242;
	mul.wide.u32 	%rd243, %r47, 8;
	add.s64 	%rd341, %rd127, %rd243;
	shr.u32 	%r48, %r22, 8;
	add.s32 	%r49, %r48, 1;
	and.b32  	%r50, %r49, 3;
	neg.s32 	%r395, %r50;
	mov.u32 	%r397, %r17;
$L__BB3_141:
	.pragma "nounroll";
	mov.u64 	%rd132, %rd354;
	mov.f64 	%fd184, %fd338;
	ld.global.f64 	%fd185, [%rd341];
	abs.f64 	%fd186, %fd184;
	abs.f64 	%fd187, %fd185;
	setp.lt.f64 	%p35, %fd186, %fd187;
	mov.f64 	%fd338, %fd185;
	mov.u64 	%rd354, %rd342;
	@%p35 bra 	$L__BB3_144;
	setp.lt.f64 	%p36, %fd187, %fd186;
	mov.f64 	%fd338, %fd184;
	mov.u64 	%rd354, %rd132;
	@%p36 bra 	$L__BB3_144;
	setp.lt.s64 	%p37, %rd132, %rd342;
	selp.f64 	%fd338, %fd184, %fd185, %p37;
	min.s64 	%rd354, %rd132, %rd342;
$L__BB3_144:
	add.s32 	%r397, %r397, 256;
	add.s64 	%rd342, %rd342, 256;
	add.s64 	%rd341, %rd341, 2048;
	add.s32 	%r395, %r395, 1;
	setp.ne.s32 	%p38, %r395, 0;
	@%p38 bra 	$L__BB3_141;
$L__BB3_145:
	setp.lt.u32 	%p39, %r22, 768;
	@%p39 bra 	$L__BB3_160;
	add.s32 	%r398, %r397, %r394;
	cvt.u64.u32 	%rd244, %r398;
	add.s64 	%rd349, %rd198, %rd244;
	cvt.u64.u32 	%rd245, %r397;
	cvt.u64.u32 	%rd246, %r394;
	add.s64 	%rd247, %rd245, %rd246;
	shl.b64 	%rd248, %rd247, 3;
	add.s64 	%rd249, %rd248, %rd127;
	add.s64 	%rd348, %rd249, 6144;
	mul.wide.u32 	%rd250, %r398, 8;
	add.s64 	%rd347, %rd127, %rd250;
	add.s32 	%r399, %r397, 512;
$L__BB3_147:
	mov.u32 	%r32, %r399;
	ld.global.f64 	%fd193, [%rd347];
	abs.f64 	%fd194, %fd338;
	abs.f64 	%fd195, %fd193;
	setp.lt.f64 	%p40, %fd194, %fd195;
	mov.f64 	%fd335, %fd193;
	mov.u64 	%rd351, %rd349;
	@%p40 bra 	$L__BB3_150;
	setp.lt.f64 	%p41, %fd195, %fd194;
	mov.f64 	%fd335, %fd338;
	mov.u64 	%rd351, %rd354;
	@%p41 bra 	$L__BB3_150;
	setp.lt.s64 	%p42, %rd354, %rd349;
	selp.f64 	%fd335, %fd338, %fd193, %p42;
	min.s64 	%rd351, %rd354, %rd349;
$L__BB3_150:
	add.s32 	%r51, %r398, 256;
	cvt.u64.u32 	%rd251, %r51;
	add.s64 	%rd148, %rd198, %rd251;
	ld.global.f64 	%fd198, [%rd348+-4096];
	abs.f64 	%fd199, %fd335;
	abs.f64 	%fd200, %fd198;
	setp.lt.f64 	%p43, %fd199, %fd200;
	mov.f64 	%fd336, %fd198;
	mov.u64 	%rd352, %rd148;
	@%p43 bra 	$L__BB3_153;
	setp.lt.f64 	%p44, %fd200, %fd199;
	mov.f64 	%fd336, %fd335;
	mov.u64 	%rd352, %rd351;
	@%p44 bra 	$L__BB3_153;
	setp.lt.s64 	%p45, %rd351, %rd148;
	selp.f64 	%fd336, %fd335, %fd198, %p45;
	min.s64 	%rd352, %rd351, %rd148;
$L__BB3_153:
	add.s32 	%r52, %r398, 512;
	cvt.u64.u32 	%rd252, %r52;
	add.s64 	%rd151, %rd198, %rd252;
	ld.global.f64 	%fd203, [%rd348+-2048];
	abs.f64 	%fd204, %fd336;
	abs.f64 	%fd205, %fd203;
	setp.lt.f64 	%p46, %fd204, %fd205;
	mov.f64 	%fd337, %fd203;
	mov.u64 	%rd353, %rd151;
	@%p46 bra 	$L__BB3_156;
	setp.lt.f64 	%p47, %fd205, %fd204;
	mov.f64 	%fd337, %fd336;
	mov.u64 	%rd353, %rd352;
	@%p47 bra 	$L__BB3_156;
	setp.lt.s64 	%p48, %rd352, %rd151;
	selp.f64 	%fd337, %fd336, %fd203, %p48;
	min.s64 	%rd353, %rd352, %rd151;
$L__BB3_156:
	add.s32 	%r53, %r398, 768;
	cvt.u64.u32 	%rd253, %r53;
	add.s64 	%rd154, %rd198, %rd253;
	ld.global.f64 	%fd208, [%rd348];
	abs.f64 	%fd209, %fd337;
	abs.f64 	%fd210, %fd208;
	setp.lt.f64 	%p49, %fd209, %fd210;
	mov.f64 	%fd338, %fd208;
	mov.u64 	%rd354, %rd154;
	@%p49 bra 	$L__BB3_159;
	setp.lt.f64 	%p50, %fd210, %fd209;
	mov.f64 	%fd338, %fd337;
	mov.u64 	%rd354, %rd353;
	@%p50 bra 	$L__BB3_159;
	setp.lt.s64 	%p51, %rd353, %rd154;
	selp.f64 	%fd338, %fd337, %fd208, %p51;
	min.s64 	%rd354, %rd353, %rd154;
$L__BB3_159:
	add.s64 	%rd349, %rd349, 1024;
	add.s64 	%rd348, %rd348, 8192;
	add.s64 	%rd347, %rd347, 8192;
	add.s32 	%r399, %r32, 1024;
	add.s32 	%r54, %r32, 512;
	add.s32 	%r398, %r398, 1024;
	setp.lt.s32 	%p52, %r54, %r21;
	@%p52 bra 	$L__BB3_147;
$L__BB3_160:
	// begin inline asm
	mov.u32 %r55, %laneid;
	// end inline asm
	mov.b64 	%rd254, %fd338;
	mov.b64 	{%r57, %r62}, %rd254;
	mov.b32 	%r73, 1;
	mov.b32 	%r74, 31;
	mov.b32 	%r75, -1;
	// begin inline asm
	shfl.sync.down.b32 %r56, %r57, %r73, %r74, %r75;
	// end inline asm
	// begin inline asm
	shfl.sync.down.b32 %r61, %r62, %r73, %r74, %r75;
	// end inline asm
	mov.b64 	%rd255, {%r56, %r61};
	mov.b64 	%fd214, %rd255;
	mov.b64 	{%r67, %r72}, %rd354;
	// begin inline asm
	shfl.sync.down.b32 %r66, %r67, %r73, %r74, %r75;
	// end inline asm
	// begin inline asm
	shfl.sync.down.b32 %r71, %r72, %r73, %r74, %r75;
	// end inline asm
	mov.b64 	%rd161, {%r66, %r71};
	setp.gt.s32 	%p53, %r55, 30;
	mov.f64 	%fd340, %fd338;
	mov.u64 	%rd356, %rd354;
	@%p53 bra 	$L__BB3_164;
	abs.f64 	%fd215, %fd338;
	abs.f64 	%fd216, %fd214;
	setp.lt.f64 	%p54, %fd215, %fd216;
	mov.f64 	%fd340, %fd214;
	mov.u64 	%rd356, %rd161;
	@%p54 bra 	$L__BB3_164;
	setp.lt.f64 	%p55, %fd216, %fd215;
	mov.f64 	%fd340, %fd338;
	mov.u64 	%rd356, %rd354;
	@%p55 bra 	$L__BB3_164;
	setp.lt.s64 	%p56, %rd354, %rd161;
	selp.f64 	%fd340, %fd338, %fd214, %p56;
	min.s64 	%rd356, %rd354, %rd161;
$L__BB3_164:
	mov.b64 	%rd256, %fd340;
	mov.b64 	{%r77, %r82}, %rd256;
	mov.b32 	%r93, 2;
	mov.b32 	%r94, 31;
	mov.b32 	%r95, -1;
	// begin inline asm
	shfl.sync.down.b32 %r76, %r77, %r93, %r94, %r95;
	// end inline asm
	// begin inline asm
	shfl.sync.down.b32 %r81, %r82, %r93, %r94, %r95;
	// end inline asm
	mov.b64 	%rd257, {%r76, %r81};
	mov.b64 	%fd219, %rd257;
	mov.b64 	{%r87, %r92}, %rd356;
	// begin inline asm
	shfl.sync.down.b32 %r86, %r87, %r93, %r94, %r95;
	// end inline asm
	// begin inline asm
	shfl.sync.down.b32 %r91, %r92, %r93, %r94, %r95;
	// end inline asm
	mov.b64 	%rd164, {%r86, %r91};
	setp.gt.s32 	%p57, %r55, 29;
	mov.f64 	%fd341, %fd340;
	mov.u64 	%rd357, %rd356;
	@%p57 bra 	$L__BB3_168;
	abs.f64 	%fd220, %fd340;
	abs.f64 	%fd221, %fd219;
	setp.lt.f64 	%p58, %fd220, %fd221;
	mov.f64 	%fd341, %fd219;
	mov.u64 	%rd357, %rd164;
	@%p58 bra 	$L__BB3_168;
	setp.lt.f64 	%p59, %fd221, %fd220;
	mov.f64 	%fd341, %fd340;
	mov.u64 	%rd357, %rd356;
	@%p59 bra 	$L__BB3_168;
	setp.lt.s64 	%p60, %rd356, %rd164;
	selp.f64 	%fd341, %fd340, %fd219, %p60;
	min.s64 	%rd357, %rd356, %rd164;
$L__BB3_168:
	mov.b64 	%rd258, %fd341;
	mov.b64 	{%r97, %r102}, %rd258;
	mov.b32 	%r113, 4;
	mov.b32 	%r114, 31;
	mov.b32 	%r115, -1;
	// begin inline asm
	shfl.sync.down.b32 %r96, %r97, %r113, %r114, %r115;
	// end inline asm
	// begin inline asm
	shfl.sync.down.b32 %r101, %r102, %r113, %r114, %r115;
	// end inline asm
	mov.b64 	%rd259, {%r96, %r101};
	mov.b64 	%fd224, %rd259;
	mov.b64 	{%r107, %r112}, %rd357;
	// begin inline asm
	shfl.sync.down.b32 %r106, %r107, %r113, %r114, %r115;
	// end inline asm
	// begin inline asm
	shfl.sync.down.b32 %r111, %r112, %r113, %r114, %r115;
	// end inline asm
	mov.b64 	%rd167, {%r106, %r111};
	setp.gt.s32 	%p61, %r55, 27;
	mov.f64 	%fd342, %fd341;
	mov.u64 	%rd358, %rd357;
	@%p61 bra 	$L__BB3_172;
	abs.f64 	%fd225, %fd341;
	abs.f64 	%fd226, %fd224;
	setp.lt.f64 	%p62, %fd225, %fd226;
	mov.f64 	%fd342, %fd224;
	mov.u64 	%rd358, %rd167;
	@%p62 bra 	$L__BB3_172;
	setp.lt.f64 	%p63, %fd226, %fd225;
	mov.f64 	%fd342, %fd341;
	mov.u64 	%rd358, %rd357;
	@%p63 bra 	$L__BB3_172;
	setp.lt.s64 	%p64, %rd357, %rd167;
	selp.f64 	%fd342, %fd341, %fd224, %p64;
	min.s64 	%rd358, %rd357, %rd167;
$L__BB3_172:
	mov.b64 	%rd260, %fd342;
	mov.b64 	{%r117, %r122}, %rd260;
	mov.b32 	%r133, 8;
	mov.b32 	%r134, 31;
	mov.b32 	%r135, -1;
	// begin inline asm
	shfl.sync.down.b32 %r116, %r117, %r133, %r134, %r135;
	// end inline asm
	// begin inline asm
	shfl.sync.down.b32 %r121, %r122, %r133, %r134, %r135;
	// end inline asm
	mov.b64 	%rd261, {%r116, %r121};
	mov.b64 	%fd229, %rd261;
	mov.b64 	{%r127, %r132}, %rd358;
	// begin inline asm
	shfl.sync.down.b32 %r126, %r127, %r133, %r134, %r135;
	// end inline asm
	// begin inline asm
	shfl.sync.down.b32 %r131, %r132, %r133, %r134, %r135;
	// end inline asm
	mov.b64 	%rd170, {%r126, %r131};
	setp.gt.s32 	%p65, %r55, 23;
	mov.f64 	%fd343, %fd342;
	mov.u64 	%rd359, %rd358;
	@%p65 bra 	$L__BB3_176;
	abs.f64 	%fd230, %fd342;
	abs.f64 	%fd231, %fd229;
	setp.lt.f64 	%p66, %fd230, %fd231;
	mov.f64 	%fd343, %fd229;
	mov.u64 	%rd359, %rd170;
	@%p66 bra 	$L__BB3_176;
	setp.lt.f64 	%p67, %fd231, %fd230;
	mov.f64 	%fd343, %fd342;
	mov.u64 	%rd359, %rd358;
	@%p67 bra 	$L__BB3_176;
	setp.lt.s64 	%p68, %rd358, %rd170;
	selp.f64 	%fd343, %fd342, %fd229, %p68;
	min.s64 	%rd359, %rd358, %rd170;
$L__BB3_176:
	mov.b64 	%rd262, %fd343;
	mov.b64 	{%r137, %r142}, %rd262;
	mov.b32 	%r153, 16;
	mov.b32 	%r154, 31;
	mov.b32 	%r155, -1;
	// begin inline asm
	shfl.sync.down.b32 %r136, %r137, %r153, %r154, %r155;
	// end inline asm
	// begin inline asm
	shfl.sync.down.b32 %r141, %r142, %r153, %r154, %r155;
	// end inline asm
	mov.b64 	%rd263, {%r136, %r141};
	mov.b64 	%fd234, %rd263;
	mov.b64 	{%r147, %r152}, %rd359;
	// begin inline asm
	shfl.sync.down.b32 %r146, %r147, %r153, %r154, %r155;
	// end inline asm
	// begin inline asm
	shfl.sync.down.b32 %r151, %r152, %r153, %r154, %r155;
	// end inline asm
	mov.b64 	%rd173, {%r146, %r151};
	setp.gt.s32 	%p69, %r55, 15;
	mov.f64 	%fd351, %fd343;
	mov.u64 	%rd367, %rd359;
	@%p69 bra 	$L__BB3_180;
	abs.f64 	%fd235, %fd343;
	abs.f64 	%fd236, %fd234;
	setp.lt.f64 	%p70, %fd235, %fd236;
	mov.f64 	%fd351, %fd234;
	mov.u64 	%rd367, %rd173;
	@%p70 bra 	$L__BB3_180;
	setp.lt.f64 	%p71, %fd236, %fd235;
	mov.f64 	%fd351, %fd343;
	mov.u64 	%rd367, %rd359;
	@%p71 bra 	$L__BB3_180;
	setp.lt.s64 	%p72, %rd359, %rd173;
	selp.f64 	%fd351, %fd343, %fd234, %p72;
	min.s64 	%rd367, %rd359, %rd173;
$L__BB3_180:
	setp.ne.s32 	%p73, %r55, 0;
	@%p73 bra 	$L__BB3_182;
	shr.u32 	%r156, %r17, 1;
	and.b32  	%r157, %r156, 496;
	mov.u32 	%r158, _ZN6thrust24THRUST_300001_SM_1000_NS8cuda_cub4core6detail5shmemE;
	add.s32 	%r159, %r158, %r157;
	st.shared.f64 	[%r159+8], %fd351;
	st.shared.u64 	[%r159+16], %rd367;
$L__BB3_182:
	bar.sync 	0;
	setp.ne.s32 	%p74, %r17, 0;
	@%p74 bra 	$L__BB3_204;
	ld.shared.f64 	%fd239, [_ZN6thrust24THRUST_300001_SM_1000_NS8cuda_cub4core6detail5shmemE+24];
	ld.shared.u64 	%rd176, [_ZN6thrust24THRUST_300001_SM_1000_NS8cuda_cub4core6detail5shmemE+32];
	abs.f64 	%fd240, %fd351;
	abs.f64 	%fd241, %fd239;
	setp.lt.f64 	%p75, %fd240, %fd241;
	mov.f64 	%fd345, %fd239;
	mov.u64 	%rd361, %rd176;
	@%p75 bra 	$L__BB3_186;
	setp.lt.f64 	%p76, %fd241, %fd240;
	mov.f64 	%fd345, %fd351;
	mov.u64 	%rd361, %rd367;
	@%p76 bra 	$L__BB3_186;
	setp.lt.s64 	%p77, %rd367, %rd176;
	selp.f64 	%fd345, %fd351, %fd239, %p77;
	min.s64 	%rd361, %rd367, %rd176;
$L__BB3_186:
	ld.shared.f64 	%fd244, [_ZN6thrust24THRUST_300001_SM_1000_NS8cuda_cub4core6detail5shmemE+40];
	ld.shared.u64 	%rd179, [_ZN6thrust24THRUST_300001_SM_1000_NS8cuda_cub4core6detail5shmemE+48];
	abs.f64 	%fd245, %fd345;
	abs.f64 	%fd246, %fd244;
	setp.lt.f64 	%p78, %fd245, %fd246;
	mov.f64 	%fd346, %fd244;
	mov.u64 	%rd362, %rd179;
	@%p78 bra 	$L__BB3_189;
	setp.lt.f64 	%p79, %fd246, %fd245;
	mov.f64 	%fd346, %fd345;
	mov.u64 	%rd362, %rd361;
	@%p79 bra 	$L__BB3_189;
	setp.lt.s64 	%p80, %rd361, %rd179;
	selp.f64 	%fd346, %fd345, %fd244, %p80;
	min.s64 	%rd362, %rd361, %rd179;
$L__BB3_189:
	ld.shared.f64 	%fd249, [_ZN6thrust24THRUST_300001_SM_1000_NS8cuda_cub4core6detail5shmemE+56];
	ld.shared.u64 	%rd182, [_ZN6thrust24THRUST_300001_SM_1000_NS8cuda_cub4core6detail5shmemE+64];
	abs.f64 	%fd250, %fd346;
	abs.f64 	%fd251, %fd249;
	setp.lt.f64 	%p81, %fd250, %fd251;
	mov.f64 	%fd347, %fd249;
	mov.u64 	%rd363, %rd182;
	@%p81 bra 	$L__BB3_192;
	setp.lt.f64 	%p82, %fd251, %fd250;
	mov.f64 	%fd347, %fd346;
	mov.u64 	%rd363, %rd362;
	@%p82 bra 	$L__BB3_192;
	setp.lt.s64 	%p83, %rd362, %rd182;
	selp.f64 	%fd347, %fd346, %fd249, %p83;
	min.s64 	%rd363, %rd362, %rd182;
$L__BB3_192:
	ld.shared.f64 	%fd254, [_ZN6thrust24THRUST_300001_SM_1000_NS8cuda_cub4core6detail5shmemE+72];
	ld.shared.u64 	%rd185, [_ZN6thrust24THRUST_300001_SM_1000_NS8cuda_cub4core6detail5shmemE+80];
	abs.f64 	%fd255, %fd347;
	abs.f64 	%fd256, %fd254;
	setp.lt.f64 	%p84, %fd255, %fd256;
	mov.f64 	%fd348, %fd254;
	mov.u64 	%rd364, %rd185;
	@%p84 bra 	$L__BB3_195;
	setp.lt.f64 	%p85, %fd256, %fd255;
	mov.f64 	%fd348, %fd347;
	mov.u64 	%rd364, %rd363;
	@%p85 bra 	$L__BB3_195;
	setp.lt.s64 	%p86, %rd363, %rd185;
	selp.f64 	%fd348, %fd347, %fd254, %p86;
	min.s64 	%rd364, %rd363, %rd185;
$L__BB3_195:
	ld.shared.f64 	%fd259, [_ZN6thrust24THRUST_300001_SM_1000_NS8cuda_cub4core6detail5shmemE+88];
	ld.shared.u64 	%rd188, [_ZN6thrust24THRUST_300001_SM_1000_NS8cuda_cub4core6detail5shmemE+96];
	abs.f64 	%fd260, %fd348;
	abs.f64 	%fd261, %fd259;
	setp.lt.f64 	%p87, %fd260, %fd261;
	mov.f64 	%fd349, %fd259;
	mov.u64 	%rd365, %rd188;
	@%p87 bra 	$L__BB3_198;
	setp.lt.f64 	%p88, %fd261, %fd260;
	mov.f64 	%fd349, %fd348;
	mov.u64 	%rd365, %rd364;
	@%p88 bra 	$L__BB3_198;
	setp.lt.s64 	%p89, %rd364, %rd188;
	selp.f64 	%fd349, %fd348, %fd259, %p89;
	min.s64 	%rd365, %rd364, %rd188;
$L__BB3_198:
	ld.shared.f64 	%fd264, [_ZN6thrust24THRUST_300001_SM_1000_NS8cuda_cub4core6detail5shmemE+104];
	ld.shared.u64 	%rd191, [_ZN6thrust24THRUST_300001_SM_1000_NS8cuda_cub4core6detail5shmemE+112];
	abs.f64 	%fd265, %fd349;
	abs.f64 	%fd266, %fd264;
	setp.lt.f64 	%p90, %fd265, %fd266;
	mov.f64 	%fd350, %fd264;
	mov.u64 	%rd366, %rd191;
	@%p90 bra 	$L__BB3_201;
	setp.lt.f64 	%p91, %fd266, %fd265;
	mov.f64 	%fd350, %fd349;
	mov.u64 	%rd366, %rd365;
	@%p91 bra 	$L__BB3_201;
	setp.lt.s64 	%p92, %rd365, %rd191;
	selp.f64 	%fd350, %fd349, %fd264, %p92;
	min.s64 	%rd366, %rd365, %rd191;
$L__BB3_201:
	ld.shared.f64 	%fd269, [_ZN6thrust24THRUST_300001_SM_1000_NS8cuda_cub4core6detail5shmemE+120];
	ld.shared.u64 	%rd194, [_ZN6thrust24THRUST_300001_SM_1000_NS8cuda_cub4core6detail5shmemE+128];
	abs.f64 	%fd270, %fd350;
	abs.f64 	%fd271, %fd269;
	setp.lt.f64 	%p93, %fd270, %fd271;
	mov.u64 	%rd367, %rd194;
	mov.f64 	%fd351, %fd269;
	@%p93 bra 	$L__BB3_204;
	setp.lt.f64 	%p94, %fd271, %fd270;
	mov.u64 	%rd367, %rd366;
	mov.f64 	%fd351, %fd350;
	@%p94 bra 	$L__BB3_204;
	setp.lt.s64 	%p95, %rd366, %rd194;
	selp.f64 	%fd351, %fd350, %fd269, %p95;
	min.s64 	%rd367, %rd366, %rd194;
$L__BB3_204:
	mov.u32 	%r387, %tid.x;
	setp.ne.s32 	%p212, %r387, 0;
	@%p212 bra 	$L__BB3_206;
	ld.param.u64 	%rd297, [_ZN6thrust24THRUST_300001_SM_1000_NS8cuda_cub4core6detail13_kernel_agentINS1_8__reduce11ReduceAgentINS0_12zip_iteratorIN4cuda3std3__45tupleIJNS0_10device_ptrIdEENS0_17counting_iteratorIlNS0_11use_defaultESF_SF_EEEEEEEPNSB_IJdlEEESJ_iNS1_9__extrema9arg_max_fIdl10comparatorEEEEJSI_SK_iSO_EEEvDpT0__param_1];
	cvta.to.global.u64 	%rd296, %rd297;
	st.global.f64 	[%rd296], %fd351;
	st.global.u64 	[%rd296+8], %rd367;
$L__BB3_206:
	ret;

}
	// .globl	_ZN6thrust24THRUST_300001_SM_1000_NS8cuda_cub4core6detail13_kernel_agentINS1_8__reduce11ReduceAgentINS0_12zip_iteratorIN4cuda3std3__45tupleIJNS0_10device_ptrIdEENS0_17counting_iteratorIlNS0_11use_defaultESF_SF_EEEEEEEPNSB_IJdlEEESJ_iNS1_9__extrema9arg_max_fIdl10comparatorEEEEJSI_SK_iN3cub18CUB_300001_SM_100013GridEvenShareIiEENSR_9GridQueueIjEESO_EEEvDpT0_
.visible .entry _ZN6thrust24THRUST_300001_SM_1000_NS8cuda_cub4core6detail13_kernel_agentINS1_8__reduce11ReduceAgentINS0_12zip_iteratorIN4cuda3std3__45tupleIJNS0_10device_ptrIdEENS0_17counting_iteratorIlNS0_11use_defaultESF_SF_EEEEEEEPNSB_IJdlEEESJ_iNS1_9__extrema9arg_max_fIdl10comparatorEEEEJSI_SK_iN3cub18CUB_300001_SM_100013GridEvenShareIiEENSR_9GridQueueIjEESO_EEEvDpT0_(
	.param .align 8 .b8 _ZN6thrust24THRUST_300001_SM_1000_NS8cuda_cub4core6detail13_kernel_agentINS1_8__reduce11ReduceAgentINS0_12zip_iteratorIN4cuda3std3__45tupleIJNS0_10device_ptrIdEENS0_17counting_iteratorIlNS0_11use_defaultESF_SF_EEEEEEEPNSB_IJdlEEESJ_iNS1_9__extrema9arg_max_fIdl10comparatorEEEEJSI_SK_iN3cub18CUB_300001_SM_100013GridEvenShareIiEENSR_9GridQueueIjEESO_EEEvDpT0__param_0[16],
	.param .u64 .ptr .align 1 _ZN6thrust24THRUST_300001_SM_1000_NS8cuda_cub4core6detail13_kernel_agentINS1_8__reduce11ReduceAgentINS0_12zip_iteratorIN4cuda3std3__45tupleIJNS0_10device_ptrIdEENS0_17counting_iteratorIlNS0_11use_defaultESF_SF_EEEEEEEPNSB_IJdlEEESJ_iNS1_9__extrema9arg_max_fIdl10comparatorEEEEJSI_SK_iN3cub18CUB_300001_SM_100013GridEvenShareIiEENSR_9GridQueueIjEESO_EEEvDpT0__param_1,
	.param .u32 _ZN6thrust24THRUST_300001_SM_1000_NS8cuda_cub4core6detail13_kernel_agentINS1_8__reduce11ReduceAgentINS0_12zip_iteratorIN4cuda3std3__45tupleIJNS0_10device_ptrIdEENS0_17counting_iteratorIlNS0_11use_defaultESF_SF_EEEEEEEPNSB_IJdlEEESJ_iNS1_9__extrema9arg_max_fIdl10comparatorEEEEJSI_SK_iN3cub18CUB_300001_SM_100013GridEvenShareIiEENSR_9GridQueueIjEESO_EEEvDpT0__param_2,
	.param .align 4 .b8 _ZN6thrust24THRUST_300001_SM_1000_NS8cuda_cub4core6detail13_kernel_agentINS1_8__reduce11ReduceAgentINS0_12zip_iteratorIN4cuda3std3__45tupleIJNS0_10device_ptrIdEENS0_17counting_iteratorIlNS0_11use_defaultESF_SF_EEEEEEEPNSB_IJdlEEESJ_iNS1_9__extrema9arg_max_fIdl10comparatorEEEEJSI_SK_iN3cub18CUB_300001_SM_100013GridEvenShareIiEENSR_9GridQueueIjEESO_EEEvDpT0__param_3[40],
	.param .align 8 .b8 _ZN6thrust24THRUST_300001_SM_1000_NS8cuda_cub4core6detail13_kernel_agentINS1_8__reduce11ReduceAgentINS0_12zip_iteratorIN4cuda3std3__45tupleIJNS0_10device_ptrIdEENS0_17counting_iteratorIlNS0_11use_defaultESF_SF_EEEEEEEPNSB_IJdlEEESJ_iNS1_9__extrema9arg_max_fIdl10comparatorEEEEJSI_SK_iN3cub18CUB_300001_SM_100013GridEvenShareIiEENSR_9GridQueueIjEESO_EEEvDpT0__param_4[8],
	.param .align 1 .b8 _ZN6thrust24THRUST_300001_SM_1000_NS8cuda_cub4core6detail13_kernel_agentINS1_8__reduce11ReduceAgentINS0_12zip_iteratorIN4cuda3std3__45tupleIJNS0_10device_ptrIdEENS0_17counting_iteratorIlNS0_11use_defaultESF_SF_EEEEEEEPNSB_IJdlEEESJ_iNS1_9__extrema9arg_max_fIdl10comparatorEEEEJSI_SK_iN3cub18CUB_300001_SM_100013GridEvenShareIiEENSR_9GridQueueIjEESO_EEEvDpT0__param_5[1]
)
.maxntid 256
{
	.reg .pred 	%p<215>;
	.reg .b32 	%r<437>;
	.reg .b64 	%rd<318>;
	.reg .b64 	%fd<352>;

	ld.param.u64 	%rd3, [_ZN6thrust24THRUST_300001_SM_1000_NS8cuda_cub4core6detail13_kernel_agentINS1_8__reduce11ReduceAgentINS0_12zip_iteratorIN4cuda3std3__45tupleIJNS0_10device_ptrIdEENS0_17counting_iteratorIlNS0_11use_defaultESF_SF_EEEEEEEPNSB_IJdlEEESJ_iNS1_9__extrema9arg_max_fIdl10comparatorEEEEJSI_SK_iN3cub18CUB_300001_SM_100013GridEvenShareIiEENSR_9GridQueueIjEESO_EEEvDpT0__param_0+8];
	ld.param.u64 	%rd181, [_ZN6thrust24THRUST_300001_SM_1000_NS8cuda_cub4core6detail13_kernel_agentINS1_8__reduce11ReduceAgentINS0_12zip_iteratorIN4cuda3std3__45tupleIJNS0_10device_ptrIdEENS0_17counting_iteratorIlNS0_11use_defaultESF_SF_EEEEEEEPNSB_IJdlEEESJ_iNS1_9__extrema9arg_max_fIdl10comparatorEEEEJSI_SK_iN3cub18CUB_300001_SM_100013GridEvenShareIiEENSR_9GridQueueIjEESO_EEEvDpT0__param_0];
	ld.param.u64 	%rd182, [_ZN6thrust24THRUST_300001_SM_1000_NS8cuda_cub4core6detail13_kernel_agentINS1_8__reduce11ReduceAgentINS0_12zip_iteratorIN4cuda3std3__45tupleIJNS0_10device_ptrIdEENS0_17counting_iteratorIlNS0_11use_defaultESF_SF_EEEEEEEPNSB_IJdlEEESJ_iNS1_9__extrema9arg_max_fIdl10comparatorEEEEJSI_SK_iN3cub18CUB_300001_SM_100013GridEvenShareIiEENSR_9GridQueueIjEESO_EEEvDpT0__param_4];
	ld.param.u32 	%r66, [_ZN6thrust24THRUST_300001_SM_1000_NS8cuda_cub4core6detail13_kernel_agentINS1_8__reduce11ReduceAgentINS0_12zip_iteratorIN4cuda3std3__45tupleIJNS0_10device_ptrIdEENS0_17counting_iteratorIlNS0_11use_defaultESF_SF_EEEEEEEPNSB_IJdlEEESJ_iNS1_9__extrema9arg_max_fIdl10comparatorEEEEJSI_SK_iN3cub18CUB_300001_SM_100013GridEvenShareIiEENSR_9GridQueueIjEESO_EEEvDpT0__param_2];
	cvta.to.global.u64 	%rd1, %rd182;
	cvta.to.global.u64 	%rd2, %rd181;
	mov.u32 	%r1, %ctaid.x;
	mul.lo.s32 	%r2, %r1, 1280;
	mov.u32 	%r67, %nctaid.x;
	mul.lo.s32 	%r3, %r67, 1280;
	add.s32 	%r68, %r2, 1280;
	setp.le.s32 	%p1, %r68, %r66;
	@%p1 bra 	$L__BB4_121;
	sub.s32 	%r4, %r66, %r2;
	mov.u32 	%r5, %tid.x;
	setp.ge.s32 	%p98, %r5, %r4;
	mov.f64 	%fd298, 0d0000000000000000;
	mov.b64 	%rd264, 0;
	mov.u32 	%r420, %r5;
	@%p98 bra 	$L__BB4_3;
	add.s32 	%r190, %r2, %r5;
	cvt.s64.s32 	%rd219, %r190;
	mul.wide.s32 	%rd220, %r190, 8;
	add.s64 	%rd221, %rd2, %rd220;
	add.s64 	%rd264, %rd3, %rd219;
	ld.global.f64 	%fd298, [%rd221];
	add.s32 	%r420, %r5, 256;
$L__BB4_3:
	setp.ge.s32 	%p99, %r420, %r4;
	@%p99 bra 	$L__BB4_25;
	not.b32 	%r191, %r420;
	add.s32 	%r192, %r66, %r191;
	sub.s32 	%r8, %r192, %r2;
	and.b32  	%r193, %r8, 768;
	setp.eq.s32 	%p100, %r193, 768;
	@%p100 bra 	$L__BB4_10;
	add.s32 	%r418, %r420, %r2;
	shr.u32 	%r194, %r8, 8;
	add.s32 	%r195, %r194, 1;
	and.b32  	%r196, %r195, 3;
	neg.s32 	%r417, %r196;
$L__BB4_6:
	.pragma "nounroll";
	mov.u64 	%rd6, %rd264;
	mov.f64 	%fd3, %fd298;
	cvt.s64.s32 	%rd223, %r418;
	add.s64 	%rd7, %rd3, %rd223;
	mul.wide.s32 	%rd224, %r418, 8;
	add.s64 	%rd225, %rd2, %rd224;
	ld.global.f64 	%fd4, [%rd225];
	abs.f64 	%fd5, %fd3;
	abs.f64 	%fd6, %fd4;
	setp.lt.f64 	%p101, %fd5, %fd6;
	mov.u64 	%rd264, %rd7;
	mov.f64 	%fd298, %fd4;
	@%p101 bra 	$L__BB4_9;
	setp.lt.f64 	%p102, %fd6, %fd5;
	mov.u64 	%rd264, %rd6;
	mov.f64 	%fd298, %fd3;
	@%p102 bra 	$L__BB4_9;
	setp.lt.s64 	%p103, %rd6, %rd7;
	min.s64 	%rd264, %rd6, %rd7;
	selp.f64 	%fd298, %fd3, %fd4, %p103;
$L__BB4_9:
	add.s32 	%r420, %r420, 256;
	add.s32 	%r418, %r418, 256;
	add.s32 	%r417, %r417, 1;
	setp.ne.s32 	%p104, %r417, 0;
	@%p104 bra 	$L__BB4_6;
$L__BB4_10:
	setp.lt.u32 	%p105, %r8, 768;
	@%p105 bra 	$L__BB4_25;
	add.s32 	%r421, %r420, %r2;
	add.s32 	%r424, %r421, 256;
	add.s32 	%r423, %r421, 512;
	add.s32 	%r422, %r421, 768;
	add.s64 	%rd12, %rd2, 4096;
$L__BB4_12:
	cvt.s64.s32 	%rd226, %r424;
	add.s64 	%rd14, %rd3, %rd226;
	cvt.s64.s32 	%rd227, %r423;
	add.s64 	%rd15, %rd3, %rd227;
	cvt.s64.s32 	%rd228, %r422;
	add.s64 	%rd16, %rd3, %rd228;
	cvt.s64.s32 	%rd229, %r421;
	mul.wide.s32 	%rd230, %r421, 8;
	add.s64 	%rd17, %rd12, %rd230;
	add.s64 	%rd18, %rd3, %rd229;
	ld.global.f64 	%fd12, [%rd17+-4096];
	abs.f64 	%fd13, %fd298;
	abs.f64 	%fd14, %fd12;
	setp.lt.f64 	%p106, %fd13, %fd14;
	mov.u64 	%rd261, %rd18;
	mov.f64 	%fd295, %fd12;
	@%p106 bra 	$L__BB4_15;
	setp.lt.f64 	%p107, %fd14, %fd13;
	mov.u64 	%rd261, %rd264;
	mov.f64 	%fd295, %fd298;
	@%p107 bra 	$L__BB4_15;
	setp.lt.s64 	%p108, %rd264, %rd18;
	min.s64 	%rd261, %rd264, %rd18;
	selp.f64 	%fd295, %fd298, %fd12, %p108;
$L__BB4_15:
	ld.global.f64 	%fd17, [%rd17+-2048];
	abs.f64 	%fd18, %fd295;
	abs.f64 	%fd19, %fd17;
	setp.lt.f64 	%p109, %fd18, %fd19;
	mov.u64 	%rd262, %rd14;
	mov.f64 	%fd296, %fd17;
	@%p109 bra 	$L__BB4_18;
	setp.lt.f64 	%p110, %fd19, %fd18;
	mov.u64 	%rd262, %rd261;
	mov.f64 	%fd296, %fd295;
	@%p110 bra 	$L__BB4_18;
	setp.lt.s64 	%p111, %rd261, %rd14;
	min.s64 	%rd262, %rd261, %rd14;
	selp.f64 	%fd296, %fd295, %fd17, %p111;
$L__BB4_18:
	ld.global.f64 	%fd22, [%rd17];
	abs.f64 	%fd23, %fd296;
	abs.f64 	%fd24, %fd22;
	setp.lt.f64 	%p112, %fd23, %fd24;
	mov.u64 	%rd263, %rd15;
	mov.f64 	%fd297, %fd22;
	@%p112 bra 	$L__BB4_21;
	setp.lt.f64 	%p113, %fd24, %fd23;
	mov.u64 	%rd263, %rd262;
	mov.f64 	%fd297, %fd296;
	@%p113 bra 	$L__BB4_21;
	setp.lt.s64 	%p114, %rd262, %rd15;
	min.s64 	%rd263, %rd262, %rd15;
	selp.f64 	%fd297, %fd296, %fd22, %p114;
$L__BB4_21:
	ld.global.f64 	%fd27, [%rd17+2048];
	abs.f64 	%fd28, %fd297;
	abs.f64 	%fd29, %fd27;
	setp.lt.f64 	%p115, %fd28, %fd29;
	mov.u64 	%rd264, %rd16;
	mov.f64 	%fd298, %fd27;
	@%p115 bra 	$L__BB4_24;
	setp.lt.f64 	%p116, %fd29, %fd28;
	mov.u64 	%rd264, %rd263;
	mov.f64 	%fd298, %fd297;
	@%p116 bra 	$L__BB4_24;
	setp.lt.s64 	%p117, %rd263, %rd16;
	min.s64 	%rd264, %rd263, %rd16;
	selp.f64 	%fd298, %fd297, %fd27, %p117;
$L__BB4_24:
	add.s32 	%r420, %r420, 1024;
	add.s32 	%r424, %r424, 1024;
	add.s32 	%r423, %r423, 1024;
	add.s32 	%r422, %r422, 1024;
	add.s32 	%r421, %r421, 1024;
	setp.lt.s32 	%p118, %r420, %r4;
	@%p118 bra 	$L__BB4_12;
$L__BB4_25:
	setp.lt.s32 	%p119, %r4, 256;
	@%p119 bra 	$L__BB4_70;
	// begin inline asm
	mov.u32 %r310, %laneid;
	// end inline asm
	mov.b64 	%rd241, %fd298;
	mov.b64 	{%r312, %r317}, %rd241;
	mov.b32 	%r328, 1;
	mov.b32 	%r329, 31;
	mov.b32 	%r330, -1;
	// begin inline asm
	shfl.sync.down.b32 %r311, %r312, %r328, %r329, %r330;
	// end inline asm
	// begin inline asm
	shfl.sync.down.b32 %r316, %r317, %r328, %r329, %r330;
	// end inline asm
	mov.b64 	%rd242, {%r311, %r316};
	mov.b64 	%fd33, %rd242;
	mov.b64 	{%r322, %r327}, %rd264;
	// begin inline asm
	shfl.sync.down.b32 %r321, %r322, %r328, %r329, %r330;
	// end inline asm
	// begin inline asm
	shfl.sync.down.b32 %r326, %r327, %r328, %r329, %r330;
	// end inline asm
	mov.b64 	%rd28, {%r321, %r326};
	setp.gt.s32 	%p171, %r310, 30;
	mov.u64 	%rd266, %rd264;
	mov.f64 	%fd300, %fd298;
	@%p171 bra 	$L__BB4_30;
	abs.f64 	%fd34, %fd298;
	abs.f64 	%fd35, %fd33;
	setp.lt.f64 	%p172, %fd34, %fd35;
	mov.u64 	%rd266, %rd28;
	mov.f64 	%fd300, %fd33;
	@%p172 bra 	$L__BB4_30;
	setp.lt.f64 	%p173, %fd35, %fd34;
	mov.u64 	%rd266, %rd264;
	mov.f64 	%fd300, %fd298;
	@%p173 bra 	$L__BB4_30;
	setp.lt.s64 	%p174, %rd264, %rd28;
	min.s64 	%rd266, %rd264, %rd28;
	selp.f64 	%fd300, %fd298, %fd33, %p174;
$L__BB4_30:
	mov.b64 	%rd243, %fd300;
	mov.b64 	{%r332, %r337}, %rd243;
	mov.b32 	%r348, 2;
	mov.b32 	%r349, 31;
	mov.b32 	%r350, -1;
	// begin inline asm
	shfl.sync.down.b32 %r331, %r332, %r348, %r349, %r350;
	// end inline asm
	// begin inline asm
	shfl.sync.down.b32 %r336, %r337, %r348, %r349, %r350;
	// end inline asm
	mov.b64 	%rd244, {%r331, %r336};
	mov.b64 	%fd38, %rd244;
	mov.b64 	{%r342, %r347}, %rd266;
	// begin inline asm
	shfl.sync.down.b32 %r341, %r342, %r348, %r349, %r350;
	// end inline asm
	// begin inline asm
	shfl.sync.down.b32 %r346, %r347, %r348, %r349, %r350;
	// end inline asm
	mov.b64 	%rd31, {%r341, %r346};
	setp.gt.s32 	%p175, %r310, 29;
	mov.u64 	%rd267, %rd266;
	mov.f64 	%fd301, %fd300;
	@%p175 bra 	$L__BB4_34;
	abs.f64 	%fd39, %fd300;
	abs.f64 	%fd40, %fd38;
	setp.lt.f64 	%p176, %fd39, %fd40;
	mov.u64 	%rd267, %rd31;
	mov.f64 	%fd301, %fd38;
	@%p176 bra 	$L__BB4_34;
	setp.lt.f64 	%p177, %fd40, %fd39;
	mov.u64 	%rd267, %rd266;
	mov.f64 	%fd301, %fd300;
	@%p177 bra 	$L__BB4_34;
	setp.lt.s64 	%p178, %rd266, %rd31;
	min.s64 	%rd267, %rd266, %rd31;
	selp.f64 	%fd301, %fd300, %fd38, %p178;
$L__BB4_34:
	mov.b64 	%rd245, %fd301;
	mov.b64 	{%r352, %r357}, %rd245;
	mov.b32 	%r368, 4;
	mov.b32 	%r369, 31;
	mov.b32 	%r370, -1;
	// begin inline asm
	shfl.sync.down.b32 %r351, %r352, %r368, %r369, %r370;
	// end inline asm
	// begin inline asm
	shfl.sync.down.b32 %r356, %r357, %r368, %r369, %r370;
	// end inline asm
	mov.b64 	%rd246, {%r351, %r356};
	mov.b64 	%fd43, %rd246;
	mov.b64 	{%r362, %r367}, %rd267;
	// begin inline asm
	shfl.sync.down.b32 %r361, %r362, %r368, %r369, %r370;
	// end inline asm
	// begin inline asm
	shfl.sync.down.b32 %r366, %r367, %r368, %r369, %r370;
	// end inline asm
	mov.b64 	%rd34, {%r361, %r366};
	setp.gt.s32 	%p179, %r310, 27;
	mov.u64 	%rd268, %rd267;
	mov.f64 	%fd302, %fd301;
	@%p179 bra 	$L__BB4_38;
	abs.f64 	%fd44, %fd301;
	abs.f64 	%fd45, %fd43;
	setp.lt.f64 	%p180, %fd44, %fd45;
	mov.u64 	%rd268, %rd34;
	mov.f64 	%fd302, %fd43;
	@%p180 bra 	$L__BB4_38;
	setp.lt.f64 	%p181, %fd45, %fd44;
	mov.u64 	%rd268, %rd267;
	mov.f64 	%fd302, %fd301;
	@%p181 bra 	$L__BB4_38;
	setp.lt.s64 	%p182, %rd267, %rd34;
	min.s64 	%rd268, %rd267, %rd34;
	selp.f64 	%fd302, %fd301, %fd43, %p182;
$L__BB4_38:
	mov.b64 	%rd247, %fd302;
	mov.b64 	{%r372, %r377}, %rd247;
	mov.b32 	%r388, 8;
	mov.b32 	%r389, 31;
	mov.b32 	%r390, -1;
	// begin inline asm
	shfl.sync.down.b32 %r371, %r372, %r388, %r389, %r390;
	// end inline asm
	// begin inline asm
	shfl.sync.down.b32 %r376, %r377, %r388, %r389, %r390;
	// end inline asm
	mov.b64 	%rd248, {%r371, %r376};
	mov.b64 	%fd48, %rd248;
	mov.b64 	{%r382, %r387}, %rd268;
	// begin inline asm
	shfl.sync.down.b32 %r381, %r382, %r388, %r389, %r390;
	// end inline asm
	// begin inline asm
	shfl.sync.down.b32 %r386, %r387, %r388, %r389, %r390;
	// end inline asm
	mov.b64 	%rd37, {%r381, %r386};
	setp.gt.s32 	%p183, %r310, 23;
	mov.u64 	%rd269, %rd268;
	mov.f64 	%fd303, %fd302;
	@%p183 bra 	$L__BB4_42;
	abs.f64 	%fd49, %fd302;
	abs.f64 	%fd50, %fd48;
	setp.lt.f64 	%p184, %fd49, %fd50;
	mov.u64 	%rd269, %rd37;
	mov.f64 	%fd303, %fd48;
	@%p184 bra 	$L__BB4_42;
	setp.lt.f64 	%p185, %fd50, %fd49;
	mov.u64 	%rd269, %rd268;
	mov.f64 	%fd303, %fd302;
	@%p185 bra 	$L__BB4_42;
	setp.lt.s64 	%p186, %rd268, %rd37;
	min.s64 	%rd269, %rd268, %rd37;
	selp.f64 	%fd303, %fd302, %fd48, %p186;
$L__BB4_42:
	mov.b64 	%rd249, %fd303;
	mov.b64 	{%r392, %r397}, %rd249;
	mov.b32 	%r408, 16;
	mov.b32 	%r409, 31;
	mov.b32 	%r410, -1;
	// begin inline asm
	shfl.sync.down.b32 %r391, %r392, %r408, %r409, %r410;
	// end inline asm
	// begin inline asm
	shfl.sync.down.b32 %r396, %r397, %r408, %r409, %r410;
	// end inline asm
	mov.b64 	%rd250, {%r391, %r396};
	mov.b64 	%fd53, %rd250;
	mov.b64 	{%r402, %r407}, %rd269;
	// begin inline asm
	shfl.sync.down.b32 %r401, %r402, %r408, %r409, %r410;
	// end inline asm
	// begin inline asm
	shfl.sync.down.b32 %r406, %r407, %r408, %r409, %r410;
	// end inline asm
	mov.b64 	%rd40, {%r401, %r406};
	setp.gt.s32 	%p187, %r310, 15;
	mov.u64 	%rd317, %rd269;
	mov.f64 	%fd351, %fd303;
	@%p187 bra 	$L__BB4_46;
	abs.f64 	%fd54, %fd303;
	abs.f64 	%fd55, %fd53;
	setp.lt.f64 	%p188, %fd54, %fd55;
	mov.u64 	%rd317, %rd40;
	mov.f64 	%fd351, %fd53;
	@%p188 bra 	$L__BB4_46;
	setp.lt.f64 	%p189, %fd55, %fd54;
	mov.u64 	%rd317, %rd269;
	mov.f64 	%fd351, %fd303;
	@%p189 bra 	$L__BB4_46;
	setp.lt.s64 	%p190, %rd269, %rd40;
	min.s64 	%rd317, %rd269, %rd40;
	selp.f64 	%fd351, %fd303, %fd53, %p190;
$L__BB4_46:
	setp.ne.s32 	%p191, %r310, 0;
	@%p191 bra 	$L__BB4_48;
	shr.u32 	%r411, %r5, 1;
	and.b32  	%r412, %r411, 496;
	mov.u32 	%r413, _ZN6thrust24THRUST_300001_SM_1000_NS8cuda_cub4core6detail5shmemE;
	add.s32 	%r414, %r413, %r412;
	st.shared.f64 	[%r414+8], %fd351;
	st.shared.u64 	[%r414+16], %rd317;
$L__BB4_48:
	bar.sync 	0;
	setp.ne.s32 	%p192, %r5, 0;
	@%p192 bra 	$L__BB4_208;
	ld.shared.f64 	%fd58, [_ZN6thrust24THRUST_300001_SM_1000_NS8cuda_cub4core6detail5shmemE+24];
	ld.shared.u64 	%rd43, [_ZN6thrust24THRUST_300001_SM_1000_NS8cuda_cub4core6detail5shmemE+32];
	abs.f64 	%fd59, %fd351;
	abs.f64 	%fd60, %fd58;
	setp.lt.f64 	%p193, %fd59, %fd60;
	mov.u64 	%rd271, %rd43;
	mov.f64 	%fd305, %fd58;
	@%p193 bra 	$L__BB4_52;
	setp.lt.f64 	%p194, %fd60, %fd59;
	mov.u64 	%rd271, %rd317;
	mov.f64 	%fd305, %fd351;
	@%p194 bra 	$L__BB4_52;
	setp.lt.s64 	%p195, %rd317, %rd43;
	min.s64 	%rd271, %rd317, %rd43;
	selp.f64 	%fd305, %fd351, %fd58, %p195;
$L__BB4_52:
	ld.shared.f64 	%fd63, [_ZN6thrust24THRUST_300001_SM_1000_NS8cuda_cub4core6detail5shmemE+40];
	ld.shared.u64 	%rd46, [_ZN6thrust24THRUST_300001_SM_1000_NS8cuda_cub4core6detail5shmemE+48];
	abs.f64 	%fd64, %fd305;
	abs.f64 	%fd65, %fd63;
	setp.lt.f64 	%p196, %fd64, %fd65;
	mov.u64 	%rd272, %rd46;
	mov.f64 	%fd306, %fd63;
	@%p196 bra 	$L__BB4_55;
	setp.lt.f64 	%p197, %fd65, %fd64;
	mov.u64 	%rd272, %rd271;
	mov.f64 	%fd306, %fd305;
	@%p197 bra 	$L__BB4_55;
	setp.lt.s64 	%p198, %rd271, %rd46;
	min.s64 	%rd272, %rd271, %rd46;
	selp.f64 	%fd306, %fd305, %fd63, %p198;
$L__BB4_55:
	ld.shared.f64 	%fd68, [_ZN6thrust24THRUST_300001_SM_1000_NS8cuda_cub4core6detail5shmemE+56];
	ld.shared.u64 	%rd49, [_ZN6thrust24THRUST_300001_SM_1000_NS8cuda_cub4core6detail5shmemE+64];
	abs.f64 	%fd69, %fd306;
	abs.f64 	%fd70, %fd68;
	setp.lt.f64 	%p199, %fd69, %fd70;
	mov.u64 	%rd273, %rd49;
	mov.f64 	%fd307, %fd68;
	@%p199 bra 	$L__BB4_58;
	setp.lt.f64 	%p200, %fd70, %fd69;
	mov.u64 	%rd273, %rd272;
	mov.f64 	%fd307, %fd306;
	@%p200 bra 	$L__BB4_58;
	setp.lt.s64 	%p201, %rd272, %rd49;
	min.s64 	%rd273, %rd272, %rd49;
	selp.f64 	%fd307, %fd306, %fd68, %p201;
$L__BB4_58:
	ld.shared.f64 	%fd73, [_ZN6thrust24THRUST_300001_SM_1000_NS8cuda_cub4core6detail5shmemE+72];
	ld.shared.u64 	%rd52, [_ZN6thrust24THRUST_300001_SM_1000_NS8cuda_cub4core6detail5shmemE+80];
	abs.f64 	%fd74, %fd307;
	abs.f64 	%fd75, %fd73;
	setp.lt.f64 	%p202, %fd74, %fd75;
	mov.u64 	%rd274, %rd52;
	mov.f64 	%fd308, %fd73;
	@%p202 bra 	$L__BB4_61;
	setp.lt.f64 	%p203, %fd75, %fd74;
	mov.u64 	%rd274, %rd273;
	mov.f64 	%fd308, %fd307;
	@%p203 bra 	$L__BB4_61;
	setp.lt.s64 	%p204, %rd273, %rd52;
	min.s64 	%rd274, %rd273, %rd52;
	selp.f64 	%fd308, %fd307, %fd73, %p204;
$L__BB4_61:
	ld.shared.f64 	%fd78, [_ZN6thrust24THRUST_300001_SM_1000_NS8cuda_cub4core6detail5shmemE+88];
	ld.shared.u64 	%rd55, [_ZN6thrust24THRUST_300001_SM_1000_NS8cuda_cub4core6detail5shmemE+96];
	abs.f64 	%fd79, %fd308;
	abs.f64 	%fd80, %fd78;
	setp.lt.f64 	%p205, %fd79, %fd80;
	mov.u64 	%rd275, %rd55;
	mov.f64 	%fd309, %fd78;
	@%p205 bra 	$L__BB4_64;
	setp.lt.f64 	%p206, %fd80, %fd79;
	mov.u64 	%rd275, %rd274;
	mov.f64 	%fd309, %fd308;
	@%p206 bra 	$L__BB4_64;
	setp.lt.s64 	%p207, %rd274, %rd55;
	min.s64 	%rd275, %rd274, %rd55;
	selp.f64 	%fd309, %fd308, %fd78, %p207;
$L__BB4_64:
	ld.shared.f64 	%fd83, [_ZN6thrust24THRUST_300001_SM_1000_NS8cuda_cub4core6detail5shmemE+104];
	ld.shared.u64 	%rd58, [_ZN6thrust24THRUST_300001_SM_1000_NS8cuda_cub4core6detail5shmemE+112];
	abs.f64 	%fd84, %fd309;
	abs.f64 	%fd85, %fd83;
	setp.lt.f64 	%p208, %fd84, %fd85;
	mov.u64 	%rd276, %rd58;
	mov.f64 	%fd310, %fd83;
	@%p208 bra 	$L__BB4_67;
	setp.lt.f64 	%p209, %fd85, %fd84;
	mov.u64 	%rd276, %rd275;
	mov.f64 	%fd310, %fd309;
	@%p209 bra 	$L__BB4_67;
	setp.lt.s64 	%p210, %rd275, %rd58;
	min.s64 	%rd276, %rd275, %rd58;
	selp.f64 	%fd310, %fd309, %fd83, %p210;
$L__BB4_67:
	ld.shared.f64 	%fd88, [_ZN6thrust24THRUST_300001_SM_1000_NS8cuda_cub4core6detail5shmemE+120];
	ld.shared.u64 	%rd61, [_ZN6thrust24THRUST_300001_SM_1000_NS8cuda_cub4core6detail5shmemE+128];
	abs.f64 	%fd89, %fd310;
	abs.f64 	%fd90, %fd88;
	setp.lt.f64 	%p211, %fd89, %fd90;
	mov.u64 	%rd317, %rd61;
	mov.f64 	%fd351, %fd88;
	@%p211 bra 	$L__BB4_208;
	setp.lt.f64 	%p212, %fd90, %fd89;
	mov.u64 	%rd317, %rd276;
	mov.f64 	%fd351, %fd310;
	@%p212 bra 	$L__BB4_208;
	setp.lt.s64 	%p213, %rd276, %rd61;
	min.s64 	%rd317, %rd276, %rd61;
	selp.f64 	%fd351, %fd310, %fd88, %p213;
	bra.uni 	$L__BB4_208;
$L__BB4_70:
	// begin inline asm
	mov.u32 %r197, %laneid;
	// end inline asm
	and.b32  	%r218, %r5, 992;
	add.s32 	%r219, %r218, 32;
	setp.gt.s32 	%p120, %r219, %r4;
	not.b32 	%r220, %r218;
	add.s32 	%r221, %r4, %r220;
	selp.b32 	%r216, %r221, 31, %p120;
	mov.b64 	%rd231, %fd298;
	mov.b64 	{%r199, %r204}, %rd231;
	mov.b32 	%r215, 1;
	mov.b32 	%r217, -1;
	// begin inline asm
	shfl.sync.down.b32 %r198, %r199, %r215, %r216, %r217;
	// end inline asm
	// begin inline asm
	shfl.sync.down.b32 %r203, %r204, %r215, %r216, %r217;
	// end inline asm
	mov.b64 	%rd232, {%r198, %r203};
	mov.b64 	%fd92, %rd232;
	mov.b64 	{%r209, %r214}, %rd264;
	// begin inline asm
	shfl.sync.down.b32 %r208, %r209, %r215, %r216, %r217;
	// end inline asm
	// begin inline asm
	shfl.sync.down.b32 %r213, %r214, %r215, %r216, %r217;
	// end inline asm
	mov.b64 	%rd63, {%r208, %r213};
	setp.ge.s32 	%p121, %r197, %r216;
	mov.u64 	%rd277, %rd264;
	mov.f64 	%fd311, %fd298;
	@%p121 bra 	$L__BB4_74;
	abs.f64 	%fd93, %fd298;
	abs.f64 	%fd94, %fd92;
	setp.lt.f64 	%p122, %fd93, %fd94;
	mov.u64 	%rd277, %rd63;
	mov.f64 	%fd311, %fd92;
	@%p122 bra 	$L__BB4_74;
	setp.lt.f64 	%p123, %fd94, %fd93;
	mov.u64 	%rd277, %rd264;
	mov.f64 	%fd311, %fd298;
	@%p123 bra 	$L__BB4_74;
	setp.lt.s64 	%p124, %rd264, %rd63;
	min.s64 	%rd277, %rd264, %rd63;
	selp.f64 	%fd311, %fd298, %fd92, %p124;
$L__BB4_74:
	mov.b64 	%rd233, %fd311;
	mov.b64 	{%r223, %r228}, %rd233;
	mov.b32 	%r239, 2;
	mov.b32 	%r241, -1;
	// begin inline asm
	shfl.sync.down.b32 %r222, %r223, %r239, %r216, %r241;
	// end inline asm
	// begin inline asm
	shfl.sync.down.b32 %r227, %r228, %r239, %r216, %r241;
	// end inline asm
	mov.b64 	%rd234, {%r222, %r227};
	mov.b64 	%fd97, %rd234;
	mov.b64 	{%r233, %r238}, %rd277;
	// begin inline asm
	shfl.sync.down.b32 %r232, %r233, %r239, %r216, %r241;
	// end inline asm
	// begin inline asm
	shfl.sync.down.b32 %r237, %r238, %r239, %r216, %r241;
	// end inline asm
	mov.b64 	%rd66, {%r232, %r237};
	add.s32 	%r242, %r197, 2;
	setp.gt.s32 	%p125, %r242, %r216;
	mov.u64 	%rd278, %rd277;
	mov.f64 	%fd312, %fd311;
	@%p125 bra 	$L__BB4_78;
	abs.f64 	%fd98, %fd311;
	abs.f64 	%fd99, %fd97;
	setp.lt.f64 	%p126, %fd98, %fd99;
	mov.u64 	%rd278, %rd66;
	mov.f64 	%fd312, %fd97;
	@%p126 bra 	$L__BB4_78;
	setp.lt.f64 	%p127, %fd99, %fd98;
	mov.u64 	%rd278, %rd277;
	mov.f64 	%fd312, %fd311;
	@%p127 bra 	$L__BB4_78;
	setp.lt.s64 	%p128, %rd277, %rd66;
	min.s64 	%rd278, %rd277, %rd66;
	selp.f64 	%fd312, %fd311, %fd97, %p128;
$L__BB4_78:
	mov.b64 	%rd235, %fd312;
	mov.b64 	{%r244, %r249}, %rd235;
	mov.b32 	%r260, 4;
	mov.b32 	%r262, -1;
	// begin inline asm
	shfl.sync.down.b32 %r243, %r244, %r260, %r216, %r262;
	// end inline asm
	// begin inline asm
	shfl.sync.down.b32 %r248, %r249, %r260, %r216, %r262;
	// end inline asm
	mov.b64 	%rd236, {%r243, %r248};
	mov.b64 	%fd102, %rd236;
	mov.b64 	{%r254, %r259}, %rd278;
	// begin inline asm
	shfl.sync.down.b32 %r253, %r254, %r260, %r216, %r262;
	// end inline asm
	// begin inline asm
	shfl.sync.down.b32 %r258, %r259, %r260, %r216, %r262;
	// end inline asm
	mov.b64 	%rd69, {%r253, %r258};
	add.s32 	%r263, %r197, 4;
	setp.gt.s32 	%p129, %r263, %r216;
	mov.u64 	%rd279, %rd278;
	mov.f64 	%fd313, %fd312;
	@%p129 bra 	$L__BB4_82;
	abs.f64 	%fd103, %fd312;
	abs.f64 	%fd104, %fd102;
	setp.lt.f64 	%p130, %fd103, %fd104;
	mov.u64 	%rd279, %rd69;
	mov.f64 	%fd313, %fd102;
	@%p130 bra 	$L__BB4_82;
	setp.lt.f64 	%p131, %fd104, %fd103;
	mov.u64 	%rd279, %rd278;
	mov.f64 	%fd313, %fd312;
	@%p131 bra 	$L__BB4_82;
	setp.lt.s64 	%p132, %rd278, %rd69;
	min.s64 	%rd279, %rd278, %rd69;
	selp.f64 	%fd313, %fd312, %fd102, %p132;
$L__BB4_82:
	mov.b64 	%rd237, %fd313;
	mov.b64 	{%r265, %r270}, %rd237;
	mov.b32 	%r281, 8;
	mov.b32 	%r283, -1;
	// begin inline asm
	shfl.sync.down.b32 %r264, %r265, %r281, %r216, %r283;
	// end inline asm
	// begin inline asm
	shfl.sync.down.b32 %r269, %r270, %r281, %r216, %r283;
	// end inline asm
	mov.b64 	%rd238, {%r264, %r269};
	mov.b64 	%fd107, %rd238;
	mov.b64 	{%r275, %r280}, %rd279;
	// begin inline asm
	shfl.sync.down.b32 %r274, %r275, %r281, %r216, %r283;
	// end inline asm
	// begin inline asm
	shfl.sync.down.b32 %r279, %r280, %r281, %r216, %r283;
	// end inline asm
	mov.b64 	%rd72, {%r274, %r279};
	add.s32 	%r284, %r197, 8;
	setp.gt.s32 	%p133, %r284, %r216;
	mov.u64 	%rd280, %rd279;
	mov.f64 	%fd314, %fd313;
	@%p133 bra 	$L__BB4_86;
	abs.f64 	%fd108, %fd313;
	abs.f64 	%fd109, %fd107;
	setp.lt.f64 	%p134, %fd108, %fd109;
	mov.u64 	%rd280, %rd72;
	mov.f64 	%fd314, %fd107;
	@%p134 bra 	$L__BB4_86;
	setp.lt.f64 	%p135, %fd109, %fd108;
	mov.u64 	%rd280, %rd279;
	mov.f64 	%fd314, %fd313;
	@%p135 bra 	$L__BB4_86;
	setp.lt.s64 	%p136, %rd279, %rd72;
	min.s64 	%rd280, %rd279, %rd72;
	selp.f64 	%fd314, %fd313, %fd107, %p136;
$L__BB4_86:
	mov.b64 	%rd239, %fd314;
	mov.b64 	{%r286, %r291}, %rd239;
	mov.b32 	%r302, 16;
	mov.b32 	%r304, -1;
	// begin inline asm
	shfl.sync.down.b32 %r285, %r286, %r302, %r216, %r304;
	// end inline asm
	// begin inline asm
	shfl.sync.down.b32 %r290, %r291, %r302, %r216, %r304;
	// end inline asm
	mov.b64 	%rd240, {%r285, %r290};
	mov.b64 	%fd112, %rd240;
	mov.b64 	{%r296, %r301}, %rd280;
	// begin inline asm
	shfl.sync.down.b32 %r295, %r296, %r302, %r216, %r304;
	// end inline asm
	// begin inline asm
	shfl.sync.down.b32 %r300, %r301, %r302, %r216, %r304;
	// end inline asm
	mov.b64 	%rd75, {%r295, %r300};
	add.s32 	%r305, %r197, 16;
	setp.gt.s32 	%p137, %r305, %r216;
	mov.u64 	%rd317, %rd280;
	mov.f64 	%fd351, %fd314;
	@%p137 bra 	$L__BB4_90;
	abs.f64 	%fd113, %fd314;
	abs.f64 	%fd114, %fd112;
	setp.lt.f64 	%p138, %fd113, %fd114;
	mov.u64 	%rd317, %rd75;
	mov.f64 	%fd351, %fd112;
	@%p138 bra 	$L__BB4_90;
	setp.lt.f64 	%p139, %fd114, %fd113;
	mov.u64 	%rd317, %rd280;
	mov.f64 	%fd351, %fd314;
	@%p139 bra 	$L__BB4_90;
	setp.lt.s64 	%p140, %rd280, %rd75;
	min.s64 	%rd317, %rd280, %rd75;
	selp.f64 	%fd351, %fd314, %fd112, %p140;
$L__BB4_90:
	setp.ne.s32 	%p141, %r197, 0;
	@%p141 bra 	$L__BB4_92;
	shr.u32 	%r306, %r5, 1;
	and.b32  	%r307, %r306, 496;
	mov.u32 	%r308, _ZN6thrust24THRUST_300001_SM_1000_NS8cuda_cub4core6detail5shmemE;
	add.s32 	%r309, %r308, %r307;
	st.shared.f64 	[%r309+8], %fd351;
	st.shared.u64 	[%r309+16], %rd317;
$L__BB4_92:
	bar.sync 	0;
	setp.ne.s32 	%p142, %r5, 0;
	@%p142 bra 	$L__BB4_208;
	setp.lt.s32 	%p143, %r4, 33;
	mov.f64 	%fd316, %fd351;
	mov.u64 	%rd282, %rd317;
	@%p143 bra 	$L__BB4_97;
	ld.shared.f64 	%fd117, [_ZN6thrust24THRUST_300001_SM_1000_NS8cuda_cub4core6detail5shmemE+24];
	ld.shared.u64 	%rd78, [_ZN6thrust24THRUST_300001_SM_1000_NS8cuda_cub4core6detail5shmemE+32];
	abs.f64 	%fd118, %fd351;
	abs.f64 	%fd119, %fd117;
	setp.lt.f64 	%p144, %fd118, %fd119;
	mov.f64 	%fd316, %fd117;
	mov.u64 	%rd282, %rd78;
	@%p144 bra 	$L__BB4_97;
	setp.lt.f64 	%p145, %fd119, %fd118;
	mov.f64 	%fd316, %fd351;
	mov.u64 	%rd282, %rd317;
	@%p145 bra 	$L__BB4_97;
	setp.lt.s64 	%p146, %rd317, %rd78;
	min.s64 	%rd282, %rd317, %rd78;
	selp.f64 	%fd316, %fd351, %fd117, %p146;
$L__BB4_97:
	setp.lt.s32 	%p147, %r4, 65;
	mov.f64 	%fd317, %fd316;
	mov.u64 	%rd283, %rd282;
	@%p147 bra 	$L__BB4_101;
	ld.shared.f64 	%fd122, [_ZN6thrust24THRUST_300001_SM_1000_NS8cuda_cub4core6detail5shmemE+40];
	ld.shared.u64 	%rd81, [_ZN6thrust24THRUST_300001_SM_1000_NS8cuda_cub4core6detail5shmemE+48];
	abs.f64 	%fd123, %fd316;
	abs.f64 	%fd124, %fd122;
	setp.lt.f64 	%p148, %fd123, %fd124;
	mov.f64 	%fd317, %fd122;
	mov.u64 	%rd283, %rd81;
	@%p148 bra 	$L__BB4_101;
	setp.lt.f64 	%p149, %fd124, %fd123;
	mov.f64 	%fd317, %fd316;
	mov.u64 	%rd283, %rd282;
	@%p149 bra 	$L__BB4_101;
	setp.lt.s64 	%p150, %rd282, %rd81;
	selp.f64 	%fd317, %fd316, %fd122, %p150;
	min.s64 	%rd283, %rd282, %rd81;
$L__BB4_101:
	setp.lt.s32 	%p151, %r4, 97;
	mov.f64 	%fd318, %fd317;
	mov.u64 	%rd284, %rd283;
	@%p151 bra 	$L__BB4_105;
	ld.shared.f64 	%fd127, [_ZN6thrust24THRUST_300001_SM_1000_NS8cuda_cub4core6detail5shmemE+56];
	ld.shared.u64 	%rd84, [_ZN6thrust24THRUST_300001_SM_1000_NS8cuda_cub4core6detail5shmemE+64];
	abs.f64 	%fd128, %fd317;
	abs.f64 	%fd129, %fd127;
	setp.lt.f64 	%p152, %fd128, %fd129;
	mov.f64 	%fd318, %fd127;
	mov.u64 	%rd284, %rd84;
	@%p152 bra 	$L__BB4_105;
	setp.lt.f64 	%p153, %fd129, %fd128;
	mov.f64 	%fd318, %fd317;
	mov.u64 	%rd284, %rd283;
	@%p153 bra 	$L__BB4_105;
	setp.lt.s64 	%p154, %rd283, %rd84;
	selp.f64 	%fd318, %fd317, %fd127, %p154;
	min.s64 	%rd284, %rd283, %rd84;
$L__BB4_105:
	setp.lt.s32 	%p155, %r4, 129;
	mov.f64 	%fd319, %fd318;
	mov.u64 	%rd285, %rd284;
	@%p155 bra 	$L__BB4_109;
	ld.shared.f64 	%fd132, [_ZN6thrust24THRUST_300001_SM_1000_NS8cuda_cub4core6detail5shmemE+72];
	ld.shared.u64 	%rd87, [_ZN6thrust24THRUST_300001_SM_1000_NS8cuda_cub4core6detail5shmemE+80];
	abs.f64 	%fd133, %fd318;
	abs.f64 	%fd134, %fd132;
	setp.lt.f64 	%p156, %fd133, %fd134;
	mov.f64 	%fd319, %fd132;
	mov.u64 	%rd285, %rd87;
	@%p156 bra 	$L__BB4_109;
	setp.lt.f64 	%p157, %fd134, %fd133;
	mov.f64 	%fd319, %fd318;
	mov.u64 	%rd285, %rd284;
	@%p157 bra 	$L__BB4_109;
	setp.lt.s64 	%p158, %rd284, %rd87;
	selp.f64 	%fd319, %fd318, %fd132, %p158;
	min.s64 	%rd285, %rd284, %rd87;
$L__BB4_109:
	setp.lt.s32 	%p159, %r4, 161;
	mov.f64 	%fd320, %fd319;
	mov.u64 	%rd286, %rd285;
	@%p159 bra 	$L__BB4_113;
	ld.shared.f64 	%fd137, [_ZN6thrust24THRUST_300001_SM_1000_NS8cuda_cub4core6detail5shmemE+88];
	ld.shared.u64 	%rd90, [_ZN6thrust24THRUST_300001_SM_1000_NS8cuda_cub4core6detail5shmemE+96];
	abs.f64 	%fd138, %fd319;
	abs.f64 	%fd139, %fd137;
	setp.lt.f64 	%p160, %fd138, %fd139;
	mov.f64 	%fd320, %fd137;
	mov.u64 	%rd286, %rd90;
	@%p160 bra 	$L__BB4_113;
	setp.lt.f64 	%p161, %fd139, %fd138;
	mov.f64 	%fd320, %fd319;
	mov.u64 	%rd286, %rd285;
	@%p161 bra 	$L__BB4_113;
	setp.lt.s64 	%p162, %rd285, %rd90;
	selp.f64 	%fd320, %fd319, %fd137, %p162;
	min.s64 	%rd286, %rd285, %rd90;
$L__BB4_113:
	setp.lt.s32 	%p163, %r4, 193;
	mov.f64 	%fd321, %fd320;
	mov.u64 	%rd287, %rd286;
	@%p163 bra 	$L__BB4_117;
	ld.shared.f64 	%fd142, [_ZN6thrust24THRUST_300001_SM_1000_NS8cuda_cub4core6detail5shmemE+104];
	ld.shared.u64 	%rd93, [_ZN6thrust24THRUST_300001_SM_1000_NS8cuda_cub4core6detail5shmemE+112];
	abs.f64 	%fd143, %fd320;
	abs.f64 	%fd144, %fd142;
	setp.lt.f64 	%p164, %fd143, %fd144;
	mov.f64 	%fd321, %fd142;
	mov.u64 	%rd287, %rd93;
	@%p164 bra 	$L__BB4_117;
	setp.lt.f64 	%p165, %fd144, %fd143;
	mov.f64 	%fd321, %fd320;
	mov.u64 	%rd287, %rd286;
	@%p165 bra 	$L__BB4_117;
	setp.lt.s64 	%p166, %rd286, %rd93;
	selp.f64 	%fd321, %fd320, %fd142, %p166;
	min.s64 	%rd287, %rd286, %rd93;
$L__BB4_117:
	setp.lt.s32 	%p167, %r4, 225;
	mov.u64 	%rd317, %rd287;
	mov.f64 	%fd351, %fd321;
	@%p167 bra 	$L__BB4_208;
	ld.shared.f64 	%fd147, [_ZN6thrust24THRUST_300001_SM_1000_NS8cuda_cub4core6detail5shmemE+120];
	ld.shared.u64 	%rd96, [_ZN6thrust24THRUST_300001_SM_1000_NS8cuda_cub4core6detail5shmemE+128];
	abs.f64 	%fd148, %fd321;
	abs.f64 	%fd149, %fd147;
	setp.lt.f64 	%p168, %fd148, %fd149;
	mov.u64 	%rd317, %rd96;
	mov.f64 	%fd351, %fd147;
	@%p168 bra 	$L__BB4_208;
	setp.lt.f64 	%p169, %fd149, %fd148;
	mov.u64 	%rd317, %rd287;
	mov.f64 	%fd351, %fd321;
	@%p169 bra 	$L__BB4_208;
	setp.lt.s64 	%p170, %rd287, %rd96;
	selp.f64 	%fd351, %fd321, %fd147, %p170;
	min.s64 	%rd317, %rd287, %rd96;
	bra.uni 	$L__BB4_208;
$L__BB4_121:
	mov.u32 	%r35, %tid.x;
	cvt.s64.s32 	%rd183, %r2;
	add.s64 	%rd98, %rd3, %rd183;
	cvt.u64.u32 	%rd99, %r35;
	add.s64 	%rd184, %rd99, %rd183;
	shl.b64 	%rd185, %rd184, 3;
	add.s64 	%rd186, %rd2, %rd185;
	ld.global.f64 	%fd274, [%rd186];
	add.s32 	%r69, %r35, 256;
	cvt.u64.u32 	%rd187, %r69;
	ld.global.f64 	%fd275, [%rd186+2048];
	add.s32 	%r70, %r35, 512;
	cvt.u64.u32 	%rd188, %r70;
	ld.global.f64 	%fd276, [%rd186+4096];
	add.s32 	%r71, %r35, 768;
	cvt.u64.u32 	%rd189, %r71;
	ld.global.f64 	%fd277, [%rd186+6144];
	or.b32  	%r72, %r35, 1024;
	cvt.u64.u32 	%rd100, %r72;
	add.s64 	%rd305, %rd98, %rd100;
	ld.global.f64 	%fd339, [%rd186+8192];
	abs.f64 	%fd278, %fd274;
	abs.f64 	%fd279, %fd275;
	setp.geu.f64 	%p2, %fd278, %fd279;
	selp.f64 	%fd280, %fd274, %fd275, %p2;
	selp.b64 	%rd190, %rd99, %rd187, %p2;
	abs.f64 	%fd281, %fd280;
	abs.f64 	%fd282, %fd276;
	setp.geu.f64 	%p3, %fd281, %fd282;
	selp.f64 	%fd283, %fd280, %fd276, %p3;
	selp.b64 	%rd191, %rd190, %rd188, %p3;
	abs.f64 	%fd284, %fd283;
	abs.f64 	%fd285, %fd277;
	setp.geu.f64 	%p4, %fd284, %fd285;
	selp.f64 	%fd152, %fd283, %fd277, %p4;
	selp.b64 	%rd102, %rd191, %rd189, %p4;
	abs.f64 	%fd153, %fd152;
	abs.f64 	%fd154, %fd339;
	setp.lt.f64 	%p5, %fd153, %fd154;
	@%p5 bra 	$L__BB4_123;
	setp.lt.f64 	%p6, %fd154, %fd153;
	setp.lt.u64 	%p7, %rd102, %rd100;
	or.pred  	%p8, %p6, %p7;
	selp.f64 	%fd339, %fd152, %fd339, %p8;
	add.s64 	%rd194, %rd98, %rd102;
	selp.b64 	%rd305, %rd194, %rd305, %p8;
$L__BB4_123:
	setp.le.s32 	%p9, %r66, %r3;
	@%p9 bra 	$L__BB4_164;
	setp.ne.s32 	%p10, %r35, 0;
	@%p10 bra 	$L__BB4_126;
	atom.global.add.u32 	%r73, [%rd1+4], 1280;
	add.s32 	%r74, %r73, %r3;
	st.shared.u32 	[_ZN6thrust24THRUST_300001_SM_1000_NS8cuda_cub4core6detail5shmemE+152], %r74;
$L__BB4_126:
	bar.sync 	0;
	ld.shared.u32 	%r427, [_ZN6thrust24THRUST_300001_SM_1000_NS8cuda_cub4core6detail5shmemE+152];
	add.s32 	%r75, %r427, 1280;
	setp.gt.s32 	%p11, %r75, %r66;
	@%p11 bra 	$L__BB4_141;
	mov.f64 	%fd323, %fd339;
	mov.u64 	%rd289, %rd305;
$L__BB4_128:
	cvt.s64.s32 	%rd195, %r427;
	add.s64 	%rd196, %rd99, %rd195;
	shl.b64 	%rd197, %rd196, 3;
	add.s64 	%rd198, %rd2, %rd197;
	add.s64 	%rd290, %rd196, %rd3;
	ld.global.f64 	%fd324, [%rd198];
	add.s64 	%rd291, %rd290, 256;
	ld.global.f64 	%fd325, [%rd198+2048];
	add.s64 	%rd292, %rd290, 512;
	ld.global.f64 	%fd326, [%rd198+4096];
	add.s64 	%rd293, %rd290, 768;
	ld.global.f64 	%fd327, [%rd198+6144];
	add.s64 	%rd305, %rd290, 1024;
	ld.global.f64 	%fd339, [%rd198+8192];
	abs.f64 	%fd163, %fd323;
	abs.f64 	%fd164, %fd324;
	setp.lt.f64 	%p12, %fd163, %fd164;
	@%p12 bra 	$L__BB4_130;
	setp.lt.f64 	%p13, %fd164, %fd163;
	setp.lt.s64 	%p14, %rd289, %rd290;
	or.pred  	%p15, %p13, %p14;
	selp.f64 	%fd324, %fd323, %fd324, %p15;
	selp.b64 	%rd290, %rd289, %rd290, %p15;
$L__BB4_130:
	abs.f64 	%fd167, %fd324;
	abs.f64 	%fd168, %fd325;
	setp.lt.f64 	%p16, %fd167, %fd168;
	@%p16 bra 	$L__BB4_132;
	setp.lt.f64 	%p17, %fd168, %fd167;
	setp.lt.s64 	%p18, %rd290, %rd291;
	or.pred  	%p19, %p17, %p18;
	selp.f64 	%fd325, %fd324, %fd325, %p19;
	selp.b64 	%rd291, %rd290, %rd291, %p19;
$L__BB4_132:
	abs.f64 	%fd171, %fd325;
	abs.f64 	%fd172, %fd326;
	setp.lt.f64 	%p20, %fd171, %fd172;
	@%p20 bra 	$L__BB4_134;
	setp.lt.f64 	%p21, %fd172, %fd171;
	setp.lt.s64 	%p22, %rd291, %rd292;
	or.pred  	%p23, %p21, %p22;
	selp.f64 	%fd326, %fd325, %fd326, %p23;
	selp.b64 	%rd292, %rd291, %rd292, %p23;
$L__BB4_134:
	abs.f64 	%fd175, %fd326;
	abs.f64 	%fd176, %fd327;
	setp.lt.f64 	%p24, %fd175, %fd176;
	@%p24 bra 	$L__BB4_136;
	setp.lt.f64 	%p25, %fd176, %fd175;
	setp.lt.s64 	%p26, %rd292, %rd293;
	or.pred  	%p27, %p25, %p26;
	selp.f64 	%fd327, %fd326, %fd327, %p27;
	selp.b64 	%rd293, %rd292, %rd293, %p27;
$L__BB4_136:
	abs.f64 	%fd179, %fd327;
	abs.f64 	%fd180, %fd339;
	setp.lt.f64 	%p28, %fd179, %fd180;
	@%p28 bra 	$L__BB4_138;
	setp.lt.f64 	%p29, %fd180, %fd179;
	setp.lt.s64 	%p30, %rd293, %rd305;
	or.pred  	%p31, %p29, %p30;
	selp.f64 	%fd339, %fd327, %fd339, %p31;
	selp.b64 	%rd305, %rd293, %rd305, %p31;
$L__BB4_138:
	setp.ne.s32 	%p32, %r35, 0;
	bar.sync 	0;
	@%p32 bra 	$L__BB4_140;
	atom.global.add.u32 	%r76, [%rd1+4], 1280;
	add.s32 	%r77, %r76, %r3;
	st.shared.u32 	[_ZN6thrust24THRUST_300001_SM_1000_NS8cuda_cub4core6detail5shmemE+152], %r77;
$L__BB4_140:
	bar.sync 	0;
	ld.shared.u32 	%r427, [_ZN6thrust24THRUST_300001_SM_1000_NS8cuda_cub4core6detail5shmemE+152];
	add.s32 	%r78, %r427, 1280;
	setp.le.s32 	%p33, %r78, %r66;
	mov.f64 	%fd323, %fd339;
	mov.u64 	%rd289, %rd305;
	@%p33 bra 	$L__BB4_128;
$L__BB4_141:
	setp.le.s32 	%p34, %r66, %r427;
	@%p34 bra 	$L__BB4_164;
	sub.s32 	%r40, %r66, %r427;
	setp.ge.s32 	%p35, %r35, %r40;
	@%p35 bra 	$L__BB4_164;
	not.b32 	%r79, %r35;
	add.s32 	%r80, %r66, %r79;
	sub.s32 	%r41, %r80, %r427;
	and.b32  	%r81, %r41, 768;
	setp.eq.s32 	%p36, %r81, 768;
	mov.u32 	%r431, %r35;
	@%p36 bra 	$L__BB4_149;
	add.s32 	%r429, %r35, %r427;
	shr.u32 	%r82, %r41, 8;
	add.s32 	%r83, %r82, 1;
	and.b32  	%r84, %r83, 3;
	neg.s32 	%r428, %r84;
	mov.u32 	%r431, %r35;
$L__BB4_145:
	.pragma "nounroll";
	mov.u64 	%rd122, %rd305;
	mov.f64 	%fd184, %fd339;
	cvt.s64.s32 	%rd200, %r429;
	add.s64 	%rd123, %rd3, %rd200;
	mul.wide.s32 	%rd201, %r429, 8;
	add.s64 	%rd202, %rd2, %rd201;
	ld.global.f64 	%fd185, [%rd202];
	abs.f64 	%fd186, %fd184;
	abs.f64 	%fd187, %fd185;
	setp.lt.f64 	%p37, %fd186, %fd187;
	mov.f64 	%fd339, %fd185;
	mov.u64 	%rd305, %rd123;
	@%p37 bra 	$L__BB4_148;
	setp.lt.f64 	%p38, %fd187, %fd186;
	mov.f64 	%fd339, %fd184;
	mov.u64 	%rd305, %rd122;
	@%p38 bra 	$L__BB4_148;
	setp.lt.s64 	%p39, %rd122, %rd123;
	selp.f64 	%fd339, %fd184, %fd185, %p39;
	min.s64 	%rd305, %rd122, %rd123;
$L__BB4_148:
	add.s32 	%r431, %r431, 256;
	add.s32 	%r429, %r429, 256;
	add.s32 	%r428, %r428, 1;
	setp.ne.s32 	%p40, %r428, 0;
	@%p40 bra 	$L__BB4_145;
$L__BB4_149:
	setp.lt.u32 	%p41, %r41, 768;
	@%p41 bra 	$L__BB4_164;
	add.s32 	%r432, %r431, %r427;
	add.s32 	%r435, %r432, 256;
	add.s32 	%r434, %r432, 512;
	add.s32 	%r433, %r432, 768;
	add.s64 	%rd128, %rd2, 4096;
$L__BB4_151:
	cvt.s64.s32 	%rd203, %r435;
	add.s64 	%rd130, %rd3, %rd203;
	cvt.s64.s32 	%rd204, %r434;
	add.s64 	%rd131, %rd3, %rd204;
	cvt.s64.s32 	%rd205, %r433;
	add.s64 	%rd132, %rd3, %rd205;
	cvt.s64.s32 	%rd206, %r432;
	mul.wide.s32 	%rd207, %r432, 8;
	add.s64 	%rd133, %rd128, %rd207;
	add.s64 	%rd134, %rd3, %rd206;
	ld.global.f64 	%fd193, [%rd133+-4096];
	abs.f64 	%fd194, %fd339;
	abs.f64 	%fd195, %fd193;
	setp.lt.f64 	%p42, %fd194, %fd195;
	mov.f64 	%fd335, %fd193;
	mov.u64 	%rd301, %rd134;
	@%p42 bra 	$L__BB4_154;
	setp.lt.f64 	%p43, %fd195, %fd194;
	mov.f64 	%fd335, %fd339;
	mov.u64 	%rd301, %rd305;
	@%p43 bra 	$L__BB4_154;
	setp.lt.s64 	%p44, %rd305, %rd134;
	selp.f64 	%fd335, %fd339, %fd193, %p44;
	min.s64 	%rd301, %rd305, %rd134;
$L__BB4_154:
	ld.global.f64 	%fd198, [%rd133+-2048];
	abs.f64 	%fd199, %fd335;
	abs.f64 	%fd200, %fd198;
	setp.lt.f64 	%p45, %fd199, %fd200;
	mov.f64 	%fd336, %fd198;
	mov.u64 	%rd302, %rd130;
	@%p45 bra 	$L__BB4_157;
	setp.lt.f64 	%p46, %fd200, %fd199;
	mov.f64 	%fd336, %fd335;
	mov.u64 	%rd302, %rd301;
	@%p46 bra 	$L__BB4_157;
	setp.lt.s64 	%p47, %rd301, %rd130;
	selp.f64 	%fd336, %fd335, %fd198, %p47;
	min.s64 	%rd302, %rd301, %rd130;
$L__BB4_157:
	ld.global.f64 	%fd203, [%rd133];
	abs.f64 	%fd204, %fd336;
	abs.f64 	%fd205, %fd203;
	setp.lt.f64 	%p48, %fd204, %fd205;
	mov.f64 	%fd337, %fd203;
	mov.u64 	%rd303, %rd131;
	@%p48 bra 	$L__BB4_160;
	setp.lt.f64 	%p49, %fd205, %fd204;
	mov.f64 	%fd337, %fd336;
	mov.u64 	%rd303, %rd302;
	@%p49 bra 	$L__BB4_160;
	setp.lt.s64 	%p50, %rd302, %rd131;
	selp.f64 	%fd337, %fd336, %fd203, %p50;
	min.s64 	%rd303, %rd302, %rd131;
$L__BB4_160:
	ld.global.f64 	%fd208, [%rd133+2048];
	abs.f64 	%fd209, %fd337;
	abs.f64 	%fd210, %fd208;
	setp.lt.f64 	%p51, %fd209, %fd210;
	mov.f64 	%fd339, %fd208;
	mov.u64 	%rd305, %rd132;
	@%p51 bra 	$L__BB4_163;
	setp.lt.f64 	%p52, %fd210, %fd209;
	mov.f64 	%fd339, %fd337;
	mov.u64 	%rd305, %rd303;
	@%p52 bra 	$L__BB4_163;
	setp.lt.s64 	%p53, %rd303, %rd132;
	selp.f64 	%fd339, %fd337, %fd208, %p53;
	min.s64 	%rd305, %rd303, %rd132;
$L__BB4_163:
	add.s32 	%r431, %r431, 1024;
	add.s32 	%r435, %r435, 1024;
	add.s32 	%r434, %r434, 1024;
	add.s32 	%r433, %r433, 1024;
	add.s32 	%r432, %r432, 1024;
	setp.lt.s32 	%p54, %r431, %r40;
	@%p54 bra 	$L__BB4_151;
$L__BB4_164:
	// begin inline asm
	mov.u32 %r85, %laneid;
	// end inline asm
	mov.b64 	%rd208, %fd339;
	mov.b64 	{%r87, %r92}, %rd208;
	mov.b32 	%r103, 1;
	mov.b32 	%r104, 31;
	mov.b32 	%r105, -1;
	// begin inline asm
	shfl.sync.down.b32 %r86, %r87, %r103, %r104, %r105;
	// end inline asm
	// begin inline asm
	shfl.sync.down.b32 %r91, %r92, %r103, %r104, %r105;
	// end inline asm
	mov.b64 	%rd209, {%r86, %r91};
	mov.b64 	%fd214, %rd209;
	mov.b64 	{%r97, %r102}, %rd305;
	// begin inline asm
	shfl.sync.down.b32 %r96, %r97, %r103, %r104, %r105;
	// end inline asm
	// begin inline asm
	shfl.sync.down.b32 %r101, %r102, %r103, %r104, %r105;
	// end inline asm
	mov.b64 	%rd144, {%r96, %r101};
	setp.gt.s32 	%p55, %r85, 30;
	mov.f64 	%fd340, %fd339;
	mov.u64 	%rd306, %rd305;
	@%p55 bra 	$L__BB4_168;
	abs.f64 	%fd215, %fd339;
	abs.f64 	%fd216, %fd214;
	setp.lt.f64 	%p56, %fd215, %fd216;
	mov.f64 	%fd340, %fd214;
	mov.u64 	%rd306, %rd144;
	@%p56 bra 	$L__BB4_168;
	setp.lt.f64 	%p57, %fd216, %fd215;
	mov.f64 	%fd340, %fd339;
	mov.u64 	%rd306, %rd305;
	@%p57 bra 	$L__BB4_168;
	setp.lt.s64 	%p58, %rd305, %rd144;
	selp.f64 	%fd340, %fd339, %fd214, %p58;
	min.s64 	%rd306, %rd305, %rd144;
$L__BB4_168:
	mov.b64 	%rd210, %fd340;
	mov.b64 	{%r107, %r112}, %rd210;
	mov.b32 	%r123, 2;
	mov.b32 	%r124, 31;
	mov.b32 	%r125, -1;
	// begin inline asm
	shfl.sync.down.b32 %r106, %r107, %r123, %r124, %r125;
	// end inline asm
	// begin inline asm
	shfl.sync.down.b32 %r111, %r112, %r123, %r124, %r125;
	// end inline asm
	mov.b64 	%rd211, {%r106, %r111};
	mov.b64 	%fd219, %rd211;
	mov.b64 	{%r117, %r122}, %rd306;
	// begin inline asm
	shfl.sync.down.b32 %r116, %r117, %r123, %r124, %r125;
	// end inline asm
	// begin inline asm
	shfl.sync.down.b32 %r121, %r122, %r123, %r124, %r125;
	// end inline asm
	mov.b64 	%rd147, {%r116, %r121};
	setp.gt.s32 	%p59, %r85, 29;
	mov.f64 	%fd341, %fd340;
	mov.u64 	%rd307, %rd306;
	@%p59 bra 	$L__BB4_172;
	abs.f64 	%fd220, %fd340;
	abs.f64 	%fd221, %fd219;
	setp.lt.f64 	%p60, %fd220, %fd221;
	mov.f64 	%fd341, %fd219;
	mov.u64 	%rd307, %rd147;
	@%p60 bra 	$L__BB4_172;
	setp.lt.f64 	%p61, %fd221, %fd220;
	mov.f64 	%fd341, %fd340;
	mov.u64 	%rd307, %rd306;
	@%p61 bra 	$L__BB4_172;
	setp.lt.s64 	%p62, %rd306, %rd147;
	selp.f64 	%fd341, %fd340, %fd219, %p62;
	min.s64 	%rd307, %rd306, %rd147;
$L__BB4_172:
	mov.b64 	%rd212, %fd341;
	mov.b64 	{%r127, %r132}, %rd212;
	mov.b32 	%r143, 4;
	mov.b32 	%r144, 31;
	mov.b32 	%r145, -1;
	// begin inline asm
	shfl.sync.down.b32 %r126, %r127, %r143, %r144, %r145;
	// end inline asm
	// begin inline asm
	shfl.sync.down.b32 %r131, %r132, %r143, %r144, %r145;
	// end inline asm
	mov.b64 	%rd213, {%r126, %r131};
	mov.b64 	%fd224, %rd213;
	mov.b64 	{%r137, %r142}, %rd307;
	// begin inline asm
	shfl.sync.down.b32 %r136, %r137, %r143, %r144, %r145;
	// end inline asm
	// begin inline asm
	shfl.sync.down.b32 %r141, %r142, %r143, %r144, %r145;
	// end inline asm
	mov.b64 	%rd150, {%r136, %r141};
	setp.gt.s32 	%p63, %r85, 27;
	mov.f64 	%fd342, %fd341;
	mov.u64 	%rd308, %rd307;
	@%p63 bra 	$L__BB4_176;
	abs.f64 	%fd225, %fd341;
	abs.f64 	%fd226, %fd224;
	setp.lt.f64 	%p64, %fd225, %fd226;
	mov.f64 	%fd342, %fd224;
	mov.u64 	%rd308, %rd150;
	@%p64 bra 	$L__BB4_176;
	setp.lt.f64 	%p65, %fd226, %fd225;
	mov.f64 	%fd342, %fd341;
	mov.u64 	%rd308, %rd307;
	@%p65 bra 	$L__BB4_176;
	setp.lt.s64 	%p66, %rd307, %rd150;
	selp.f64 	%fd342, %fd341, %fd224, %p66;
	min.s64 	%rd308, %rd307, %rd150;
$L__BB4_176:
	mov.b64 	%rd214, %fd342;
	mov.b64 	{%r147, %r152}, %rd214;
	mov.b32 	%r163, 8;
	mov.b32 	%r164, 31;
	mov.b32 	%r165, -1;
	// begin inline asm
	shfl.sync.down.b32 %r146, %r147, %r163, %r164, %r165;
	// end inline asm
	// begin inline asm
	shfl.sync.down.b32 %r151, %r152, %r163, %r164, %r165;
	// end inline asm
	mov.b64 	%rd215, {%r146, %r151};
	mov.b64 	%fd229, %rd215;
	mov.b64 	{%r157, %r162}, %rd308;
	// begin inline asm
	shfl.sync.down.b32 %r156, %r157, %r163, %r164, %r165;
	// end inline asm
	// begin inline asm
	shfl.sync.down.b32 %r161, %r162, %r163, %r164, %r165;
	// end inline asm
	mov.b64 	%rd153, {%r156, %r161};
	setp.gt.s32 	%p67, %r85, 23;
	mov.f64 	%fd343, %fd342;
	mov.u64 	%rd309, %rd308;
	@%p67 bra 	$L__BB4_180;
	abs.f64 	%fd230, %fd342;
	abs.f64 	%fd231, %fd229;
	setp.lt.f64 	%p68, %fd230, %fd231;
	mov.f64 	%fd343, %fd229;
	mov.u64 	%rd309, %rd153;
	@%p68 bra 	$L__BB4_180;
	setp.lt.f64 	%p69, %fd231, %fd230;
	mov.f64 	%fd343, %fd342;
	mov.u64 	%rd309, %rd308;
	@%p69 bra 	$L__BB4_180;
	setp.lt.s64 	%p70, %rd308, %rd153;
	selp.f64 	%fd343, %fd342, %fd229, %p70;
	min.s64 	%rd309, %rd308, %rd153;
$L__BB4_180:
	mov.b64 	%rd216, %fd343;
	mov.b64 	{%r167, %r172}, %rd216;
	mov.b32 	%r183, 16;
	mov.b32 	%r184, 31;
	mov.b32 	%r185, -1;
	// begin inline asm
	shfl.sync.down.b32 %r166, %r167, %r183, %r184, %r185;
	// end inline asm
	// begin inline asm
	shfl.sync.down.b32 %r171, %r172, %r183, %r184, %r185;
	// end inline asm
	mov.b64 	%rd217, {%r166, %r171};
	mov.b64 	%fd234, %rd217;
	mov.b64 	{%r177, %r182}, %rd309;
	// begin inline asm
	shfl.sync.down.b32 %r176, %r177, %r183, %r184, %r185;
	// end inline asm
	// begin inline asm
	shfl.sync.down.b32 %r181, %r182, %r183, %r184, %r185;
	// end inline asm
	mov.b64 	%rd156, {%r176, %r181};
	setp.gt.s32 	%p71, %r85, 15;
	mov.f64 	%fd351, %fd343;
	mov.u64 	%rd317, %rd309;
	@%p71 bra 	$L__BB4_184;
	abs.f64 	%fd235, %fd343;
	abs.f64 	%fd236, %fd234;
	setp.lt.f64 	%p72, %fd235, %fd236;
	mov.f64 	%fd351, %fd234;
	mov.u64 	%rd317, %rd156;
	@%p72 bra 	$L__BB4_184;
	setp.lt.f64 	%p73, %fd236, %fd235;
	mov.f64 	%fd351, %fd343;
	mov.u64 	%rd317, %rd309;
	@%p73 bra 	$L__BB4_184;
	setp.lt.s64 	%p74, %rd309, %rd156;
	selp.f64 	%fd351, %fd343, %fd234, %p74;
	min.s64 	%rd317, %rd309, %rd156;
$L__BB4_184:
	setp.ne.s32 	%p75, %r85, 0;
	@%p75 bra 	$L__BB4_186;
	shr.u32 	%r186, %r35, 1;
	and.b32  	%r187, %r186, 496;
	mov.u32 	%r188, _ZN6thrust24THRUST_300001_SM_1000_NS8cuda_cub4core6detail5shmemE;
	add.s32 	%r189, %r188, %r187;
	st.shared.f64 	[%r189+8], %fd351;
	st.shared.u64 	[%r189+16], %rd317;
$L__BB4_186:
	bar.sync 	0;
	setp.ne.s32 	%p76, %r35, 0;
	@%p76 bra 	$L__BB4_208;
	ld.shared.f64 	%fd239, [_ZN6thrust24THRUST_300001_SM_1000_NS8cuda_cub4core6detail5shmemE+24];
	ld.shared.u64 	%rd159, [_ZN6thrust24THRUST_300001_SM_1000_NS8cuda_cub4core6detail5shmemE+32];
	abs.f64 	%fd240, %fd351;
	abs.f64 	%fd241, %fd239;
	setp.lt.f64 	%p77, %fd240, %fd241;
	mov.f64 	%fd345, %fd239;
	mov.u64 	%rd311, %rd159;
	@%p77 bra 	$L__BB4_190;
	setp.lt.f64 	%p78, %fd241, %fd240;
	mov.f64 	%fd345, %fd351;
	mov.u64 	%rd311, %rd317;
	@%p78 bra 	$L__BB4_190;
	setp.lt.s64 	%p79, %rd317, %rd159;
	selp.f64 	%fd345, %fd351, %fd239, %p79;
	min.s64 	%rd311, %rd317, %rd159;
$L__BB4_190:
	ld.shared.f64 	%fd244, [_ZN6thrust24THRUST_300001_SM_1000_NS8cuda_cub4core6detail5shmemE+40];
	ld.shared.u64 	%rd162, [_ZN6thrust24THRUST_300001_SM_1000_NS8cuda_cub4core6detail5shmemE+48];
	abs.f64 	%fd245, %fd345;
	abs.f64 	%fd246, %fd244;
	setp.lt.f64 	%p80, %fd245, %fd246;
	mov.f64 	%fd346, %fd244;
	mov.u64 	%rd312, %rd162;
	@%p80 bra 	$L__BB4_193;
	setp.lt.f64 	%p81, %fd246, %fd245;
	mov.f64 	%fd346, %fd345;
	mov.u64 	%rd312, %rd311;
	@%p81 bra 	$L__BB4_193;
	setp.lt.s64 	%p82, %rd311, %rd162;
	selp.f64 	%fd346, %fd345, %fd244, %p82;
	min.s64 	%rd312, %rd311, %rd162;
$L__BB4_193:
	ld.shared.f64 	%fd249, [_ZN6thrust24THRUST_300001_SM_1000_NS8cuda_cub4core6detail5shmemE+56];
	ld.shared.u64 	%rd165, [_ZN6thrust24THRUST_300001_SM_1000_NS8cuda_cub4core6detail5shmemE+64];
	abs.f64 	%fd250, %fd346;
	abs.f64 	%fd251, %fd249;
	setp.lt.f64 	%p83, %fd250, %fd251;
	mov.f64 	%fd347, %fd249;
	mov.u64 	%rd313, %rd165;
	@%p83 bra 	$L__BB4_196;
	setp.lt.f64 	%p84, %fd251, %fd250;
	mov.f64 	%fd347, %fd346;
	mov.u64 	%rd313, %rd312;
	@%p84 bra 	$L__BB4_196;
	setp.lt.s64 	%p85, %rd312, %rd165;
	selp.f64 	%fd347, %fd346, %fd249, %p85;
	min.s64 	%rd313, %rd312, %rd165;
$L__BB4_196:
	ld.shared.f64 	%fd254, [_ZN6thrust24THRUST_300001_SM_1000_NS8cuda_cub4core6detail5shmemE+72];
	ld.shared.u64 	%rd168, [_ZN6thrust24THRUST_300001_SM_1000_NS8cuda_cub4core6detail5shmemE+80];
	abs.f64 	%fd255, %fd347;
	abs.f64 	%fd256, %fd254;
	setp.lt.f64 	%p86, %fd255, %fd256;
	mov.f64 	%fd348, %fd254;
	mov.u64 	%rd314, %rd168;
	@%p86 bra 	$L__BB4_199;
	setp.lt.f64 	%p87, %fd256, %fd255;
	mov.f64 	%fd348, %fd347;
	mov.u64 	%rd314, %rd313;
	@%p87 bra 	$L__BB4_199;
	setp.lt.s64 	%p88, %rd313, %rd168;
	selp.f64 	%fd348, %fd347, %fd254, %p88;
	min.s64 	%rd314, %rd313, %rd168;
$L__BB4_199:
	ld.shared.f64 	%fd259, [_ZN6thrust24THRUST_300001_SM_1000_NS8cuda_cub4core6detail5shmemE+88];
	ld.shared.u64 	%rd171, [_ZN6thrust24THRUST_300001_SM_1000_NS8cuda_cub4core6detail5shmemE+96];
	abs.f64 	%fd260, %fd348;
	abs.f64 	%fd261, %fd259;
	setp.lt.f64 	%p89, %fd260, %fd261;
	mov.f64 	%fd349, %fd259;
	mov.u64 	%rd315, %rd171;
	@%p89 bra 	$L__BB4_202;
	setp.lt.f64 	%p90, %fd261, %fd260;
	mov.f64 	%fd349, %fd348;
	mov.u64 	%rd315, %rd314;
	@%p90 bra 	$L__BB4_202;
	setp.lt.s64 	%p91, %rd314, %rd171;
	selp.f64 	%fd349, %fd348, %fd259, %p91;
	min.s64 	%rd315, %rd314, %rd171;
$L__BB4_202:
	ld.shared.f64 	%fd264, [_ZN6thrust24THRUST_300001_SM_1000_NS8cuda_cub4core6detail5shmemE+104];
	ld.shared.u64 	%rd174, [_ZN6thrust24THRUST_300001_SM_1000_NS8cuda_cub4core6detail5shmemE+112];
	abs.f64 	%fd265, %fd349;
	abs.f64 	%fd266, %fd264;
	setp.lt.f64 	%p92, %fd265, %fd266;
	mov.f64 	%fd350, %fd264;
	mov.u64 	%rd316, %rd174;
	@%p92 bra 	$L__BB4_205;
	setp.lt.f64 	%p93, %fd266, %fd265;
	mov.f64 	%fd350, %fd349;
	mov.u64 	%rd316, %rd315;
	@%p93 bra 	$L__BB4_205;
	setp.lt.s64 	%p94, %rd315, %rd174;
	selp.f64 	%fd350, %fd349, %fd264, %p94;
	min.s64 	%rd316, %rd315, %rd174;
$L__BB4_205:
	ld.shared.f64 	%fd269, [_ZN6thrust24THRUST_300001_SM_1000_NS8cuda_cub4core6detail5shmemE+120];
	ld.shared.u64 	%rd177, [_ZN6thrust24THRUST_300001_SM_1000_NS8cuda_cub4core6detail5shmemE+128];
	abs.f64 	%fd270, %fd350;
	abs.f64 	%fd271, %fd269;
	setp.lt.f64 	%p95, %fd270, %fd271;
	mov.u64 	%rd317, %rd177;
	mov.f64 	%fd351, %fd269;
	@%p95 bra 	$L__BB4_208;
	setp.lt.f64 	%p96, %fd271, %fd270;
	mov.u64 	%rd317, %rd316;
	mov.f64 	%fd351, %fd350;
	@%p96 bra 	$L__BB4_208;
	setp.lt.s64 	%p97, %rd316, %rd177;
	selp.f64 	%fd351, %fd350, %fd269, %p97;
	min.s64 	%rd317, %rd316, %rd177;
$L__BB4_208:
	mov.u32 	%r415, %tid.x;
	setp.ne.s32 	%p214, %r415, 0;
	@%p214 bra 	$L__BB4_210;
	ld.param.u64 	%rd254, [_ZN6thrust24THRUST_300001_SM_1000_NS8cuda_cub4core6detail13_kernel_agentINS1_8__reduce11ReduceAgentINS0_12zip_iteratorIN4cuda3std3__45tupleIJNS0_10device_ptrIdEENS0_17counting_iteratorIlNS0_11use_defaultESF_SF_EEEEEEEPNSB_IJdlEEESJ_iNS1_9__extrema9arg_max_fIdl10comparatorEEEEJSI_SK_iN3cub18CUB_300001_SM_100013GridEvenShareIiEENSR_9GridQueueIjEESO_EEEvDpT0__param_1];
	cvta.to.global.u64 	%rd251, %rd254;
	mul.wide.u32 	%rd252, %r1, 16;
	add.s64 	%rd253, %rd251, %rd252;
	st.global.f64 	[%rd253], %fd351;
	st.global.u64 	[%rd253+8], %rd317;
$L__BB4_210:
	ret;

}
	// .globl	_ZN6thrust24THRUST_300001_SM_1000_NS8cuda_cub4core6detail13_kernel_agentINS1_8__reduce10DrainAgentIiEEJN3cub18CUB_300001_SM_10009GridQueueIjEEiEEEvDpT0_
.visible .entry _ZN6thrust24THRUST_300001_SM_1000_NS8cuda_cub4core6detail13_kernel_agentINS1_8__reduce10DrainAgentIiEEJN3cub18CUB_300001_SM_10009GridQueueIjEEiEEEvDpT0_(
	.param .align 8 .b8 _ZN6thrust24THRUST_300001_SM_1000_NS8cuda_cub4core6detail13_kernel_agentINS1_8__reduce10DrainAgentIiEEJN3cub18CUB_300001_SM_10009GridQueueIjEEiEEEvDpT0__param_0[8],
	.param .u32 _ZN6thrust24THRUST_300001_SM_1000_NS8cuda_cub4core6detail13_kernel_agentINS1_8__reduce10DrainAgentIiEEJN3cub18CUB_300001_SM_10009GridQueueIjEEiEEEvDpT0__param_1
)
.maxntid 1
{
	.reg .b32 	%r<3>;
	.reg .b64 	%rd<3>;

	ld.param.u64 	%rd1, [_ZN6thrust24THRUST_300001_SM_1000_NS8cuda_cub4core6detail13_kernel_agentINS1_8__reduce10DrainAgentIiEEJN3cub18CUB_300001_SM_10009GridQueueIjEEiEEEvDpT0__param_0];
	ld.param.u32 	%r1, [_ZN6thrust24THRUST_300001_SM_1000_NS8cuda_cub4core6detail13_kernel_agentINS1_8__reduce10DrainAgentIiEEJN3cub18CUB_300001_SM_10009GridQueueIjEEiEEEvDpT0__param_1];
	cvta.to.global.u64 	%rd2, %rd1;
	st.global.u32 	[%rd2], %r1;
	mov.b32 	%r2, 0;
	st.global.u32 	[%rd2+4], %r2;
	ret;

}
	// .globl	_ZN6thrust24THRUST_300001_SM_1000_NS8cuda_cub4core6detail13_kernel_agentINS1_8__reduce11ReduceAgentIPN4cuda3std3__45tupleIJdlEEESC_SB_iNS1_9__extrema9arg_max_fIdl10comparatorEEEEJSC_SC_iSG_EEEvDpT0_
.visible .entry _ZN6thrust24THRUST_300001_SM_1000_NS8cuda_cub4core6detail13_kernel_agentINS1_8__reduce11ReduceAgentIPN4cuda3std3__45tupleIJdlEEESC_SB_iNS1_9__extrema9arg_max_fIdl10comparatorEEEEJSC_SC_iSG_EEEvDpT0_(
	.param .u64 .ptr .align 1 _ZN6thrust24THRUST_300001_SM_1000_NS8cuda_cub4core6detail13_kernel_agentINS1_8__reduce11ReduceAgentIPN4cuda3std3__45tupleIJdlEEESC_SB_iNS1_9__extrema9arg_max_fIdl10comparatorEEEEJSC_SC_iSG_EEEvDpT0__param_0,
	.param .u64 .ptr .align 1 _ZN6thrust24THRUST_300001_SM_1000_NS8cuda_cub4core6detail13_kernel_agentINS1_8__reduce11ReduceAgentIPN4cuda3std3__45tupleIJdlEEESC_SB_iNS1_9__extrema9arg_max_fIdl10comparatorEEEEJSC_SC_iSG_EEEvDpT0__param_1,
	.param .u32 _ZN6thrust24THRUST_300001_SM_1000_NS8cuda_cub4core6detail13_kernel_agentINS1_8__reduce11ReduceAgentIPN4cuda3std3__45tupleIJdlEEESC_SB_iNS1_9__extrema9arg_max_fIdl10comparatorEEEEJSC_SC_iSG_EEEvDpT0__param_2,
	.param .align 1 .b8 _ZN6thrust24THRUST_300001_SM_1000_NS8cuda_cub4core6detail13_kernel_agentINS1_8__reduce11ReduceAgentIPN4cuda3std3__45tupleIJdlEEESC_SB_iNS1_9__extrema9arg_max_fIdl10comparatorEEEEJSC_SC_iSG_EEEvDpT0__param_3[1]
)
.maxntid 256
{
	.reg .pred 	%p<222>;
	.reg .b32 	%r<390>;
	.reg .b64 	%rd<395>;
	.reg .b64 	%fd<358>;

	ld.param.u32 	%r37, [_ZN6thrust24THRUST_300001_SM_1000_NS8cuda_cub4core6detail13_kernel_agentINS1_8__reduce11ReduceAgentIPN4cuda3std3__45tupleIJdlEEESC_SB_iNS1_9__extrema9arg_max_fIdl10comparatorEEEEJSC_SC_iSG_EEEvDpT0__param_2];
	setp.eq.s32 	%p1, %r37, 0;
	@%p1 bra 	$L__BB6_211;
	setp.gt.s32 	%p2, %r37, 1279;
	@%p2 bra 	$L__BB6_121;
	mov.u32 	%r1, %tid.x;
	setp.ge.s32 	%p105, %r1, %r37;
	mov.f64 	%fd301, 0d0000000000000000;
	mov.b64 	%rd337, 0;
	mov.u32 	%r380, %r1;
	@%p105 bra 	$L__BB6_4;
	ld.param.u64 	%rd323, [_ZN6thrust24THRUST_300001_SM_1000_NS8cuda_cub4core6detail13_kernel_agentINS1_8__reduce11ReduceAgentIPN4cuda3std3__45tupleIJdlEEESC_SB_iNS1_9__extrema9arg_max_fIdl10comparatorEEEEJSC_SC_iSG_EEEvDpT0__param_0];
	mul.wide.u32 	%rd273, %r1, 16;
	add.s64 	%rd270, %rd323, %rd273;
	// begin inline asm
	ld.global.nc.u64 %rd269, [%rd270];
	// end inline asm
	add.s64 	%rd272, %rd270, 8;
	// begin inline asm
	ld.global.nc.u64 %rd337, [%rd272];
	// end inline asm
	mov.b64 	%fd301, %rd269;
	add.s32 	%r380, %r1, 256;
$L__BB6_4:
	setp.ge.s32 	%p106, %r380, %r37;
	@%p106 bra 	$L__BB6_25;
	not.b32 	%r153, %r380;
	add.s32 	%r4, %r37, %r153;
	and.b32  	%r154, %r4, 768;
	setp.eq.s32 	%p107, %r154, 768;
	@%p107 bra 	$L__BB6_11;
	ld.param.u64 	%rd324, [_ZN6thrust24THRUST_300001_SM_1000_NS8cuda_cub4core6detail13_kernel_agentINS1_8__reduce11ReduceAgentIPN4cuda3std3__45tupleIJdlEEESC_SB_iNS1_9__extrema9arg_max_fIdl10comparatorEEEEJSC_SC_iSG_EEEvDpT0__param_0];
	mul.wide.u32 	%rd275, %r380, 16;
	add.s64 	%rd328, %rd324, %rd275;
	shr.u32 	%r155, %r4, 8;
	add.s32 	%r156, %r155, 1;
	and.b32  	%r157, %r156, 3;
	neg.s32 	%r378, %r157;
$L__BB6_7:
	.pragma "nounroll";
	mov.u64 	%rd5, %rd337;
	mov.f64 	%fd3, %fd301;
	// begin inline asm
	ld.global.nc.u64 %rd276, [%rd328];
	// end inline asm
	add.s64 	%rd279, %rd328, 8;
	// begin inline asm
	ld.global.nc.u64 %rd278, [%rd279];
	// end inline asm
	mov.b64 	%fd4, %rd276;
	abs.f64 	%fd5, %fd3;
	abs.f64 	%fd6, %fd4;
	setp.lt.f64 	%p108, %fd5, %fd6;
	mov.u64 	%rd337, %rd278;
	mov.f64 	%fd301, %fd4;
	@%p108 bra 	$L__BB6_10;
	setp.lt.f64 	%p109, %fd6, %fd5;
	mov.u64 	%rd337, %rd5;
	mov.f64 	%fd301, %fd3;
	@%p109 bra 	$L__BB6_10;
	setp.lt.s64 	%p110, %rd5, %rd278;
	min.s64 	%rd337, %rd5, %rd278;
	selp.f64 	%fd301, %fd3, %fd4, %p110;
$L__BB6_10:
	add.s32 	%r380, %r380, 256;
	add.s64 	%rd328, %rd328, 4096;
	add.s32 	%r378, %r378, 1;
	setp.ne.s32 	%p111, %r378, 0;
	@%p111 bra 	$L__BB6_7;
$L__BB6_11:
	setp.lt.u32 	%p112, %r4, 768;
	@%p112 bra 	$L__BB6_25;
$L__BB6_12:
	ld.param.u64 	%rd325, [_ZN6thrust24THRUST_300001_SM_1000_NS8cuda_cub4core6detail13_kernel_agentINS1_8__reduce11ReduceAgentIPN4cuda3std3__45tupleIJdlEEESC_SB_iNS1_9__extrema9arg_max_fIdl10comparatorEEEEJSC_SC_iSG_EEEvDpT0__param_0];
	mul.wide.s32 	%rd284, %r380, 16;
	add.s64 	%rd281, %rd325, %rd284;
	// begin inline asm
	ld.global.nc.u64 %rd280, [%rd281];
	// end inline asm
	add.s64 	%rd283, %rd281, 8;
	// begin inline asm
	ld.global.nc.u64 %rd282, [%rd283];
	// end inline asm
	mov.b64 	%fd12, %rd280;
	abs.f64 	%fd13, %fd301;
	abs.f64 	%fd14, %fd12;
	setp.lt.f64 	%p113, %fd13, %fd14;
	mov.u64 	%rd334, %rd282;
	mov.f64 	%fd298, %fd12;
	@%p113 bra 	$L__BB6_15;
	setp.lt.f64 	%p114, %fd14, %fd13;
	mov.u64 	%rd334, %rd337;
	mov.f64 	%fd298, %fd301;
	@%p114 bra 	$L__BB6_15;
	setp.lt.s64 	%p115, %rd337, %rd282;
	min.s64 	%rd334, %rd337, %rd282;
	selp.f64 	%fd298, %fd301, %fd12, %p115;
$L__BB6_15:
	add.s64 	%rd286, %rd281, 4096;
	// begin inline asm
	ld.global.nc.u64 %rd285, [%rd286];
	// end inline asm
	add.s64 	%rd288, %rd281, 4104;
	// begin inline asm
	ld.global.nc.u64 %rd287, [%rd288];
	// end inline asm
	mov.b64 	%fd17, %rd285;
	abs.f64 	%fd18, %fd298;
	abs.f64 	%fd19, %fd17;
	setp.lt.f64 	%p116, %fd18, %fd19;
	mov.u64 	%rd335, %rd287;
	mov.f64 	%fd299, %fd17;
	@%p116 bra 	$L__BB6_18;
	setp.lt.f64 	%p117, %fd19, %fd18;
	mov.u64 	%rd335, %rd334;
	mov.f64 	%fd299, %fd298;
	@%p117 bra 	$L__BB6_18;
	setp.lt.s64 	%p118, %rd334, %rd287;
	min.s64 	%rd335, %rd334, %rd287;
	selp.f64 	%fd299, %fd298, %fd17, %p118;
$L__BB6_18:
	add.s64 	%rd290, %rd281, 8192;
	// begin inline asm
	ld.global.nc.u64 %rd289, [%rd290];
	// end inline asm
	add.s64 	%rd292, %rd281, 8200;
	// begin inline asm
	ld.global.nc.u64 %rd291, [%rd292];
	// end inline asm
	mov.b64 	%fd22, %rd289;
	abs.f64 	%fd23, %fd299;
	abs.f64 	%fd24, %fd22;
	setp.lt.f64 	%p119, %fd23, %fd24;
	mov.u64 	%rd336, %rd291;
	mov.f64 	%fd300, %fd22;
	@%p119 bra 	$L__BB6_21;
	setp.lt.f64 	%p120, %fd24, %fd23;
	mov.u64 	%rd336, %rd335;
	mov.f64 	%fd300, %fd299;
	@%p120 bra 	$L__BB6_21;
	setp.lt.s64 	%p121, %rd335, %rd291;
	min.s64 	%rd336, %rd335, %rd291;
	selp.f64 	%fd300, %fd299, %fd22, %p121;
$L__BB6_21:
	add.s64 	%rd294, %rd281, 12288;
	// begin inline asm
	ld.global.nc.u64 %rd293, [%rd294];
	// end inline asm
	add.s64 	%rd296, %rd281, 12296;
	// begin inline asm
	ld.global.nc.u64 %rd295, [%rd296];
	// end inline asm
	mov.b64 	%fd27, %rd293;
	abs.f64 	%fd28, %fd300;
	abs.f64 	%fd29, %fd27;
	setp.lt.f64 	%p122, %fd28, %fd29;
	mov.u64 	%rd337, %rd295;
	mov.f64 	%fd301, %fd27;
	@%p122 bra 	$L__BB6_24;
	setp.lt.f64 	%p123, %fd29, %fd28;
	mov.u64 	%rd337, %rd336;
	mov.f64 	%fd301, %fd300;
	@%p123 bra 	$L__BB6_24;
	setp.lt.s64 	%p124, %rd336, %rd295;
	min.s64 	%rd337, %rd336, %rd295;
	selp.f64 	%fd301, %fd300, %fd27, %p124;
$L__BB6_24:
	add.s32 	%r380, %r380, 1024;
	setp.lt.s32 	%p125, %r380, %r37;
	@%p125 bra 	$L__BB6_12;
$L__BB6_25:
	setp.lt.s32 	%p126, %r37, 256;
	@%p126 bra 	$L__BB6_70;
	// begin inline asm
	mov.u32 %r271, %laneid;
	// end inline asm
	mov.b64 	%rd307, %fd301;
	mov.b64 	{%r273, %r278}, %rd307;
	mov.b32 	%r289, 1;
	mov.b32 	%r290, 31;
	mov.b32 	%r291, -1;
	// begin inline asm
	shfl.sync.down.b32 %r272, %r273, %r289, %r290, %r291;
	// end inline asm
	// begin inline asm
	shfl.sync.down.b32 %r277, %r278, %r289, %r290, %r291;
	// end inline asm
	mov.b64 	%rd308, {%r272, %r277};
	mov.b64 	%fd33, %rd308;
	mov.b64 	{%r283, %r288}, %rd337;
	// begin inline asm
	shfl.sync.down.b32 %r282, %r283, %r289, %r290, %r291;
	// end inline asm
	// begin inline asm
	shfl.sync.down.b32 %r287, %r288, %r289, %r290, %r291;
	// end inline asm
	mov.b64 	%rd27, {%r282, %r287};
	setp.gt.s32 	%p178, %r271, 30;
	mov.u64 	%rd339, %rd337;
	mov.f64 	%fd303, %fd301;
	@%p178 bra 	$L__BB6_30;
	abs.f64 	%fd34, %fd301;
	abs.f64 	%fd35, %fd33;
	setp.lt.f64 	%p179, %fd34, %fd35;
	mov.u64 	%rd339, %rd27;
	mov.f64 	%fd303, %fd33;
	@%p179 bra 	$L__BB6_30;
	setp.lt.f64 	%p180, %fd35, %fd34;
	mov.u64 	%rd339, %rd337;
	mov.f64 	%fd303, %fd301;
	@%p180 bra 	$L__BB6_30;
	setp.lt.s64 	%p181, %rd337, %rd27;
	min.s64 	%rd339, %rd337, %rd27;
	selp.f64 	%fd303, %fd301, %fd33, %p181;
$L__BB6_30:
	mov.b64 	%rd309, %fd303;
	mov.b64 	{%r293, %r298}, %rd309;
	mov.b32 	%r309, 2;
	mov.b32 	%r310, 31;
	mov.b32 	%r311, -1;
	// begin inline asm
	shfl.sync.down.b32 %r292, %r293, %r309, %r310, %r311;
	// end inline asm
	// begin inline asm
	shfl.sync.down.b32 %r297, %r298, %r309, %r310, %r311;
	// end inline asm
	mov.b64 	%rd310, {%r292, %r297};
	mov.b64 	%fd38, %rd310;
	mov.b64 	{%r303, %r308}, %rd339;
	// begin inline asm
	shfl.sync.down.b32 %r302, %r303, %r309, %r310, %r311;
	// end inline asm
	// begin inline asm
	shfl.sync.down.b32 %r307, %r308, %r309, %r310, %r311;
	// end inline asm
	mov.b64 	%rd30, {%r302, %r307};
	setp.gt.s32 	%p182, %r271, 29;
	mov.u64 	%rd340, %rd339;
	mov.f64 	%fd304, %fd303;
	@%p182 bra 	$L__BB6_34;
	abs.f64 	%fd39, %fd303;
	abs.f64 	%fd40, %fd38;
	setp.lt.f64 	%p183, %fd39, %fd40;
	mov.u64 	%rd340, %rd30;
	mov.f64 	%fd304, %fd38;
	@%p183 bra 	$L__BB6_34;
	setp.lt.f64 	%p184, %fd40, %fd39;
	mov.u64 	%rd340, %rd339;
	mov.f64 	%fd304, %fd303;
	@%p184 bra 	$L__BB6_34;
	setp.lt.s64 	%p185, %rd339, %rd30;
	min.s64 	%rd340, %rd339, %rd30;
	selp.f64 	%fd304, %fd303, %fd38, %p185;
$L__BB6_34:
	mov.b64 	%rd311, %fd304;
	mov.b64 	{%r313, %r318}, %rd311;
	mov.b32 	%r329, 4;
	mov.b32 	%r330, 31;
	mov.b32 	%r331, -1;
	// begin inline asm
	shfl.sync.down.b32 %r312, %r313, %r329, %r330, %r331;
	// end inline asm
	// begin inline asm
	shfl.sync.down.b32 %r317, %r318, %r329, %r330, %r331;
	// end inline asm
	mov.b64 	%rd312, {%r312, %r317};
	mov.b64 	%fd43, %rd312;
	mov.b64 	{%r323, %r328}, %rd340;
	// begin inline asm
	shfl.sync.down.b32 %r322, %r323, %r329, %r330, %r331;
	// end inline asm
	// begin inline asm
	shfl.sync.down.b32 %r327, %r328, %r329, %r330, %r331;
	// end inline asm
	mov.b64 	%rd33, {%r322, %r327};
	setp.gt.s32 	%p186, %r271, 27;
	mov.u64 	%rd341, %rd340;
	mov.f64 	%fd305, %fd304;
	@%p186 bra 	$L__BB6_38;
	abs.f64 	%fd44, %fd304;
	abs.f64 	%fd45, %fd43;
	setp.lt.f64 	%p187, %fd44, %fd45;
	mov.u64 	%rd341, %rd33;
	mov.f64 	%fd305, %fd43;
	@%p187 bra 	$L__BB6_38;
	setp.lt.f64 	%p188, %fd45, %fd44;
	mov.u64 	%rd341, %rd340;
	mov.f64 	%fd305, %fd304;
	@%p188 bra 	$L__BB6_38;
	setp.lt.s64 	%p189, %rd340, %rd33;
	min.s64 	%rd341, %rd340, %rd33;
	selp.f64 	%fd305, %fd304, %fd43, %p189;
$L__BB6_38:
	mov.b64 	%rd313, %fd305;
	mov.b64 	{%r333, %r338}, %rd313;
	mov.b32 	%r349, 8;
	mov.b32 	%r350, 31;
	mov.b32 	%r351, -1;
	// begin inline asm
	shfl.sync.down.b32 %r332, %r333, %r349, %r350, %r351;
	// end inline asm
	// begin inline asm
	shfl.sync.down.b32 %r337, %r338, %r349, %r350, %r351;
	// end inline asm
	mov.b64 	%rd314, {%r332, %r337};
	mov.b64 	%fd48, %rd314;
	mov.b64 	{%r343, %r348}, %rd341;
	// begin inline asm
	shfl.sync.down.b32 %r342, %r343, %r349, %r350, %r351;
	// end inline asm
	// begin inline asm
	shfl.sync.down.b32 %r347, %r348, %r349, %r350, %r351;
	// end inline asm
	mov.b64 	%rd36, {%r342, %r347};
	setp.gt.s32 	%p190, %r271, 23;
	mov.u64 	%rd342, %rd341;
	mov.f64 	%fd306, %fd305;
	@%p190 bra 	$L__BB6_42;
	abs.f64 	%fd49, %fd305;
	abs.f64 	%fd50, %fd48;
	setp.lt.f64 	%p191, %fd49, %fd50;
	mov.u64 	%rd342, %rd36;
	mov.f64 	%fd306, %fd48;
	@%p191 bra 	$L__BB6_42;
	setp.lt.f64 	%p192, %fd50, %fd49;
	mov.u64 	%rd342, %rd341;
	mov.f64 	%fd306, %fd305;
	@%p192 bra 	$L__BB6_42;
	setp.lt.s64 	%p193, %rd341, %rd36;
	min.s64 	%rd342, %rd341, %rd36;
	selp.f64 	%fd306, %fd305, %fd48, %p193;
$L__BB6_42:
	mov.b64 	%rd315, %fd306;
	mov.b64 	{%r353, %r358}, %rd315;
	mov.b32 	%r369, 16;
	mov.b32 	%r370, 31;
	mov.b32 	%r371, -1;
	// begin inline asm
	shfl.sync.down.b32 %r352, %r353, %r369, %r370, %r371;
	// end inline asm
	// begin inline asm
	shfl.sync.down.b32 %r357, %r358, %r369, %r370, %r371;
	// end inline asm
	mov.b64 	%rd316, {%r352, %r357};
	mov.b64 	%fd53, %rd316;
	mov.b64 	{%r363, %r368}, %rd342;
	// begin inline asm
	shfl.sync.down.b32 %r362, %r363, %r369, %r370, %r371;
	// end inline asm
	// begin inline asm
	shfl.sync.down.b32 %r367, %r368, %r369, %r370, %r371;
	// end inline asm
	mov.b64 	%rd39, {%r362, %r367};
	setp.gt.s32 	%p194, %r271, 15;
	mov.u64 	%rd394, %rd342;
	mov.f64 	%fd357, %fd306;
	@%p194 bra 	$L__BB6_46;
	abs.f64 	%fd54, %fd306;
	abs.f64 	%fd55, %fd53;
	setp.lt.f64 	%p195, %fd54, %fd55;
	mov.u64 	%rd394, %rd39;
	mov.f64 	%fd357, %fd53;
	@%p195 bra 	$L__BB6_46;
	setp.lt.f64 	%p196, %fd55, %fd54;
	mov.u64 	%rd394, %rd342;
	mov.f64 	%fd357, %fd306;
	@%p196 bra 	$L__BB6_46;
	setp.lt.s64 	%p197, %rd342, %rd39;
	min.s64 	%rd394, %rd342, %rd39;
	selp.f64 	%fd357, %fd306, %fd53, %p197;
$L__BB6_46:
	setp.ne.s32 	%p198, %r271, 0;
	@%p198 bra 	$L__BB6_48;
	shr.u32 	%r372, %r1, 1;
	and.b32  	%r373, %r372, 496;
	mov.u32 	%r374, _ZN6thrust24THRUST_300001_SM_1000_NS8cuda_cub4core6detail5shmemE;
	add.s32 	%r375, %r374, %r373;
	st.shared.f64 	[%r375+8], %fd357;
	st.shared.u64 	[%r375+16], %rd394;
$L__BB6_48:
	bar.sync 	0;
	setp.ne.s32 	%p199, %r1, 0;
	@%p199 bra 	$L__BB6_209;
	ld.shared.f64 	%fd58, [_ZN6thrust24THRUST_300001_SM_1000_NS8cuda_cub4core6detail5shmemE+24];
	ld.shared.u64 	%rd42, [_ZN6thrust24THRUST_300001_SM_1000_NS8cuda_cub4core6detail5shmemE+32];
	abs.f64 	%fd59, %fd357;
	abs.f64 	%fd60, %fd58;
	setp.lt.f64 	%p200, %fd59, %fd60;
	mov.u64 	%rd344, %rd42;
	mov.f64 	%fd308, %fd58;
	@%p200 bra 	$L__BB6_52;
	setp.lt.f64 	%p201, %fd60, %fd59;
	mov.u64 	%rd344, %rd394;
	mov.f64 	%fd308, %fd357;
	@%p201 bra 	$L__BB6_52;
	setp.lt.s64 	%p202, %rd394, %rd42;
	min.s64 	%rd344, %rd394, %rd42;
	selp.f64 	%fd308, %fd357, %fd58, %p202;
$L__BB6_52:
	ld.shared.f64 	%fd63, [_ZN6thrust24THRUST_300001_SM_1000_NS8cuda_cub4core6detail5shmemE+40];
	ld.shared.u64 	%rd45, [_ZN6thrust24THRUST_300001_SM_1000_NS8cuda_cub4core6detail5shmemE+48];
	abs.f64 	%fd64, %fd308;
	abs.f64 	%fd65, %fd63;
	setp.lt.f64 	%p203, %fd64, %fd65;
	mov.u64 	%rd345, %rd45;
	mov.f64 	%fd309, %fd63;
	@%p203 bra 	$L__BB6_55;
	setp.lt.f64 	%p204, %fd65, %fd64;
	mov.u64 	%rd345, %rd344;
	mov.f64 	%fd309, %fd308;
	@%p204 bra 	$L__BB6_55;
	setp.lt.s64 	%p205, %rd344, %rd45;
	min.s64 	%rd345, %rd344, %rd45;
	selp.f64 	%fd309, %fd308, %fd63, %p205;
$L__BB6_55:
	ld.shared.f64 	%fd68, [_ZN6thrust24THRUST_300001_SM_1000_NS8cuda_cub4core6detail5shmemE+56];
	ld.shared.u64 	%rd48, [_ZN6thrust24THRUST_300001_SM_1000_NS8cuda_cub4core6detail5shmemE+64];
	abs.f64 	%fd69, %fd309;
	abs.f64 	%fd70, %fd68;
	setp.lt.f64 	%p206, %fd69, %fd70;
	mov.u64 	%rd346, %rd48;
	mov.f64 	%fd310, %fd68;
	@%p206 bra 	$L__BB6_58;
	setp.lt.f64 	%p207, %fd70, %fd69;
	mov.u64 	%rd346, %rd345;
	mov.f64 	%fd310, %fd309;
	@%p207 bra 	$L__BB6_58;
	setp.lt.s64 	%p208, %rd345, %rd48;
	min.s64 	%rd346, %rd345, %rd48;
	selp.f64 	%fd310, %fd309, %fd68, %p208;
$L__BB6_58:
	ld.shared.f64 	%fd73, [_ZN6thrust24THRUST_300001_SM_1000_NS8cuda_cub4core6detail5shmemE+72];
	ld.shared.u64 	%rd51, [_ZN6thrust24THRUST_300001_SM_1000_NS8cuda_cub4core6detail5shmemE+80];
	abs.f64 	%fd74, %fd310;
	abs.f64 	%fd75, %fd73;
	setp.lt.f64 	%p209, %fd74, %fd75;
	mov.u64 	%rd347, %rd51;
	mov.f64 	%fd311, %fd73;
	@%p209 bra 	$L__BB6_61;
	setp.lt.f64 	%p210, %fd75, %fd74;
	mov.u64 	%rd347, %rd346;
	mov.f64 	%fd311, %fd310;
	@%p210 bra 	$L__BB6_61;
	setp.lt.s64 	%p211, %rd346, %rd51;
	min.s64 	%rd347, %rd346, %rd51;
	selp.f64 	%fd311, %fd310, %fd73, %p211;
$L__BB6_61:
	ld.shared.f64 	%fd78, [_ZN6thrust24THRUST_300001_SM_1000_NS8cuda_cub4core6detail5shmemE+88];
	ld.shared.u64 	%rd54, [_ZN6thrust24THRUST_300001_SM_1000_NS8cuda_cub4core6detail5shmemE+96];
	abs.f64 	%fd79, %fd311;
	abs.f64 	%fd80, %fd78;
	setp.lt.f64 	%p212, %fd79, %fd80;
	mov.u64 	%rd348, %rd54;
	mov.f64 	%fd312, %fd78;
	@%p212 bra 	$L__BB6_64;
	setp.lt.f64 	%p213, %fd80, %fd79;
	mov.u64 	%rd348, %rd347;
	mov.f64 	%fd312, %fd311;
	@%p213 bra 	$L__BB6_64;
	setp.lt.s64 	%p214, %rd347, %rd54;
	min.s64 	%rd348, %rd347, %rd54;
	selp.f64 	%fd312, %fd311, %fd78, %p214;
$L__BB6_64:
	ld.shared.f64 	%fd83, [_ZN6thrust24THRUST_300001_SM_1000_NS8cuda_cub4core6detail5shmemE+104];
	ld.shared.u64 	%rd57, [_ZN6thrust24THRUST_300001_SM_1000_NS8cuda_cub4core6detail5shmemE+112];
	abs.f64 	%fd84, %fd312;
	abs.f64 	%fd85, %fd83;
	setp.lt.f64 	%p215, %fd84, %fd85;
	mov.u64 	%rd349, %rd57;
	mov.f64 	%fd313, %fd83;
	@%p215 bra 	$L__BB6_67;
	setp.lt.f64 	%p216, %fd85, %fd84;
	mov.u64 	%rd349, %rd348;
	mov.f64 	%fd313, %fd312;
	@%p216 bra 	$L__BB6_67;
	setp.lt.s64 	%p217, %rd348, %rd57;
	min.s64 	%rd349, %rd348, %rd57;
	selp.f64 	%fd313, %fd312, %fd83, %p217;
$L__BB6_67:
	ld.shared.f64 	%fd88, [_ZN6thrust24THRUST_300001_SM_1000_NS8cuda_cub4core6detail5shmemE+120];
	ld.shared.u64 	%rd60, [_ZN6thrust24THRUST_300001_SM_1000_NS8cuda_cub4core6detail5shmemE+128];
	abs.f64 	%fd89, %fd313;
	abs.f64 	%fd90, %fd88;
	setp.lt.f64 	%p218, %fd89, %fd90;
	mov.u64 	%rd394, %rd60;
	mov.f64 	%fd357, %fd88;
	@%p218 bra 	$L__BB6_209;
	setp.lt.f64 	%p219, %fd90, %fd89;
	mov.u64 	%rd394, %rd349;
	mov.f64 	%fd357, %fd313;
	@%p219 bra 	$L__BB6_209;
	setp.lt.s64 	%p220, %rd349, %rd60;
	min.s64 	%rd394, %rd349, %rd60;
	selp.f64 	%fd357, %fd313, %fd88, %p220;
	bra.uni 	$L__BB6_209;
$L__BB6_70:
	// begin inline asm
	mov.u32 %r158, %laneid;
	// end inline asm
	and.b32  	%r179, %r1, 992;
	add.s32 	%r180, %r179, 32;
	setp.gt.s32 	%p127, %r180, %r37;
	not.b32 	%r181, %r179;
	add.s32 	%r182, %r37, %r181;
	selp.b32 	%r177, %r182, 31, %p127;
	mov.b64 	%rd297, %fd301;
	mov.b64 	{%r160, %r165}, %rd297;
	mov.b32 	%r176, 1;
	mov.b32 	%r178, -1;
	// begin inline asm
	shfl.sync.down.b32 %r159, %r160, %r176, %r177, %r178;
	// end inline asm
	// begin inline asm
	shfl.sync.down.b32 %r164, %r165, %r176, %r177, %r178;
	// end inline asm
	mov.b64 	%rd298, {%r159, %r164};
	mov.b64 	%fd92, %rd298;
	mov.b64 	{%r170, %r175}, %rd337;
	// begin inline asm
	shfl.sync.down.b32 %r169, %r170, %r176, %r177, %r178;
	// end inline asm
	// begin inline asm
	shfl.sync.down.b32 %r174, %r175, %r176, %r177, %r178;
	// end inline asm
	mov.b64 	%rd62, {%r169, %r174};
	setp.ge.s32 	%p128, %r158, %r177;
	mov.u64 	%rd350, %rd337;
	mov.f64 	%fd314, %fd301;
	@%p128 bra 	$L__BB6_74;
	abs.f64 	%fd93, %fd301;
	abs.f64 	%fd94, %fd92;
	setp.lt.f64 	%p129, %fd93, %fd94;
	mov.u64 	%rd350, %rd62;
	mov.f64 	%fd314, %fd92;
	@%p129 bra 	$L__BB6_74;
	setp.lt.f64 	%p130, %fd94, %fd93;
	mov.u64 	%rd350, %rd337;
	mov.f64 	%fd314, %fd301;
	@%p130 bra 	$L__BB6_74;
	setp.lt.s64 	%p131, %rd337, %rd62;
	min.s64 	%rd350, %rd337, %rd62;
	selp.f64 	%fd314, %fd301, %fd92, %p131;
$L__BB6_74:
	mov.b64 	%rd299, %fd314;
	mov.b64 	{%r184, %r189}, %rd299;
	mov.b32 	%r200, 2;
	mov.b32 	%r202, -1;
	// begin inline asm
	shfl.sync.down.b32 %r183, %r184, %r200, %r177, %r202;
	// end inline asm
	// begin inline asm
	shfl.sync.down.b32 %r188, %r189, %r200, %r177, %r202;
	// end inline asm
	mov.b64 	%rd300, {%r183, %r188};
	mov.b64 	%fd97, %rd300;
	mov.b64 	{%r194, %r199}, %rd350;
	// begin inline asm
	shfl.sync.down.b32 %r193, %r194, %r200, %r177, %r202;
	// end inline asm
	// begin inline asm
	shfl.sync.down.b32 %r198, %r199, %r200, %r177, %r202;
	// end inline asm
	mov.b64 	%rd65, {%r193, %r198};
	add.s32 	%r203, %r158, 2;
	setp.gt.s32 	%p132, %r203, %r177;
	mov.u64 	%rd351, %rd350;
	mov.f64 	%fd315, %fd314;
	@%p132 bra 	$L__BB6_78;
	abs.f64 	%fd98, %fd314;
	abs.f64 	%fd99, %fd97;
	setp.lt.f64 	%p133, %fd98, %fd99;
	mov.u64 	%rd351, %rd65;
	mov.f64 	%fd315, %fd97;
	@%p133 bra 	$L__BB6_78;
	setp.lt.f64 	%p134, %fd99, %fd98;
	mov.u64 	%rd351, %rd350;
	mov.f64 	%fd315, %fd314;
	@%p134 bra 	$L__BB6_78;
	setp.lt.s64 	%p135, %rd350, %rd65;
	min.s64 	%rd351, %rd350, %rd65;
	selp.f64 	%fd315, %fd314, %fd97, %p135;
$L__BB6_78:
	mov.b64 	%rd301, %fd315;
	mov.b64 	{%r205, %r210}, %rd301;
	mov.b32 	%r221, 4;
	mov.b32 	%r223, -1;
	// begin inline asm
	shfl.sync.down.b32 %r204, %r205, %r221, %r177, %r223;
	// end inline asm
	// begin inline asm
	shfl.sync.down.b32 %r209, %r210, %r221, %r177, %r223;
	// end inline asm
	mov.b64 	%rd302, {%r204, %r209};
	mov.b64 	%fd102, %rd302;
	mov.b64 	{%r215, %r220}, %rd351;
	// begin inline asm
	shfl.sync.down.b32 %r214, %r215, %r221, %r177, %r223;
	// end inline asm
	// begin inline asm
	shfl.sync.down.b32 %r219, %r220, %r221, %r177, %r223;
	// end inline asm
	mov.b64 	%rd68, {%r214, %r219};
	add.s32 	%r224, %r158, 4;
	setp.gt.s32 	%p136, %r224, %r177;
	mov.u64 	%rd352, %rd351;
	mov.f64 	%fd316, %fd315;
	@%p136 bra 	$L__BB6_82;
	abs.f64 	%fd103, %fd315;
	abs.f64 	%fd104, %fd102;
	setp.lt.f64 	%p137, %fd103, %fd104;
	mov.u64 	%rd352, %rd68;
	mov.f64 	%fd316, %fd102;
	@%p137 bra 	$L__BB6_82;
	setp.lt.f64 	%p138, %fd104, %fd103;
	mov.u64 	%rd352, %rd351;
	mov.f64 	%fd316, %fd315;
	@%p138 bra 	$L__BB6_82;
	setp.lt.s64 	%p139, %rd351, %rd68;
	min.s64 	%rd352, %rd351, %rd68;
	selp.f64 	%fd316, %fd315, %fd102, %p139;
$L__BB6_82:
	mov.b64 	%rd303, %fd316;
	mov.b64 	{%r226, %r231}, %rd303;
	mov.b32 	%r242, 8;
	mov.b32 	%r244, -1;
	// begin inline asm
	shfl.sync.down.b32 %r225, %r226, %r242, %r177, %r244;
	// end inline asm
	// begin inline asm
	shfl.sync.down.b32 %r230, %r231, %r242, %r177, %r244;
	// end inline asm
	mov.b64 	%rd304, {%r225, %r230};
	mov.b64 	%fd107, %rd304;
	mov.b64 	{%r236, %r241}, %rd352;
	// begin inline asm
	shfl.sync.down.b32 %r235, %r236, %r242, %r177, %r244;
	// end inline asm
	// begin inline asm
	shfl.sync.down.b32 %r240, %r241, %r242, %r177, %r244;
	// end inline asm
	mov.b64 	%rd71, {%r235, %r240};
	add.s32 	%r245, %r158, 8;
	setp.gt.s32 	%p140, %r245, %r177;
	mov.u64 	%rd353, %rd352;
	mov.f64 	%fd317, %fd316;
	@%p140 bra 	$L__BB6_86;
	abs.f64 	%fd108, %fd316;
	abs.f64 	%fd109, %fd107;
	setp.lt.f64 	%p141, %fd108, %fd109;
	mov.u64 	%rd353, %rd71;
	mov.f64 	%fd317, %fd107;
	@%p141 bra 	$L__BB6_86;
	setp.lt.f64 	%p142, %fd109, %fd108;
	mov.u64 	%rd353, %rd352;
	mov.f64 	%fd317, %fd316;
	@%p142 bra 	$L__BB6_86;
	setp.lt.s64 	%p143, %rd352, %rd71;
	min.s64 	%rd353, %rd352, %rd71;
	selp.f64 	%fd317, %fd316, %fd107, %p143;
$L__BB6_86:
	mov.b64 	%rd305, %fd317;
	mov.b64 	{%r247, %r252}, %rd305;
	mov.b32 	%r263, 16;
	mov.b32 	%r265, -1;
	// begin inline asm
	shfl.sync.down.b32 %r246, %r247, %r263, %r177, %r265;
	// end inline asm
	// begin inline asm
	shfl.sync.down.b32 %r251, %r252, %r263, %r177, %r265;
	// end inline asm
	mov.b64 	%rd306, {%r246, %r251};
	mov.b64 	%fd112, %rd306;
	mov.b64 	{%r257, %r262}, %rd353;
	// begin inline asm
	shfl.sync.down.b32 %r256, %r257, %r263, %r177, %r265;
	// end inline asm
	// begin inline asm
	shfl.sync.down.b32 %r261, %r262, %r263, %r177, %r265;
	// end inline asm
	mov.b64 	%rd74, {%r256, %r261};
	add.s32 	%r266, %r158, 16;
	setp.gt.s32 	%p144, %r266, %r177;
	mov.u64 	%rd394, %rd353;
	mov.f64 	%fd357, %fd317;
	@%p144 bra 	$L__BB6_90;
	abs.f64 	%fd113, %fd317;
	abs.f64 	%fd114, %fd112;
	setp.lt.f64 	%p145, %fd113, %fd114;
	mov.u64 	%rd394, %rd74;
	mov.f64 	%fd357, %fd112;
	@%p145 bra 	$L__BB6_90;
	setp.lt.f64 	%p146, %fd114, %fd113;
	mov.u64 	%rd394, %rd353;
	mov.f64 	%fd357, %fd317;
	@%p146 bra 	$L__BB6_90;
	setp.lt.s64 	%p147, %rd353, %rd74;
	min.s64 	%rd394, %rd353, %rd74;
	selp.f64 	%fd357, %fd317, %fd112, %p147;
$L__BB6_90:
	setp.ne.s32 	%p148, %r158, 0;
	@%p148 bra 	$L__BB6_92;
	shr.u32 	%r267, %r1, 1;
	and.b32  	%r268, %r267, 496;
	mov.u32 	%r269, _ZN6thrust24THRUST_300001_SM_1000_NS8cuda_cub4core6detail5shmemE;
	add.s32 	%r270, %r269, %r268;
	st.shared.f64 	[%r270+8], %fd357;
	st.shared.u64 	[%r270+16], %rd394;
$L__BB6_92:
	bar.sync 	0;
	setp.ne.s32 	%p149, %r1, 0;
	@%p149 bra 	$L__BB6_209;
	setp.lt.s32 	%p150, %r37, 33;
	mov.f64 	%fd319, %fd357;
	mov.u64 	%rd355, %rd394;
	@%p150 bra 	$L__BB6_97;
	ld.shared.f64 	%fd117, [_ZN6thrust24THRUST_300001_SM_1000_NS8cuda_cub4core6detail5shmemE+24];
	ld.shared.u64 	%rd77, [_ZN6thrust24THRUST_300001_SM_1000_NS8cuda_cub4core6detail5shmemE+32];
	abs.f64 	%fd118, %fd357;
	abs.f64 	%fd119, %fd117;
	setp.lt.f64 	%p151, %fd118, %fd119;
	mov.f64 	%fd319, %fd117;
	mov.u64 	%rd355, %rd77;
	@%p151 bra 	$L__BB6_97;
	setp.lt.f64 	%p152, %fd119, %fd118;
	mov.f64 	%fd319, %fd357;
	mov.u64 	%rd355, %rd394;
	@%p152 bra 	$L__BB6_97;
	setp.lt.s64 	%p153, %rd394, %rd77;
	min.s64 	%rd355, %rd394, %rd77;
	selp.f64 	%fd319, %fd357, %fd117, %p153;
$L__BB6_97:
	setp.lt.s32 	%p154, %r37, 65;
	mov.f64 	%fd320, %fd319;
	mov.u64 	%rd356, %rd355;
	@%p154 bra 	$L__BB6_101;
	ld.shared.f64 	%fd122, [_ZN6thrust24THRUST_300001_SM_1000_NS8cuda_cub4core6detail5shmemE+40];
	ld.shared.u64 	%rd80, [_ZN6thrust24THRUST_300001_SM_1000_NS8cuda_cub4core6detail5shmemE+48];
	abs.f64 	%fd123, %fd319;
	abs.f64 	%fd124, %fd122;
	setp.lt.f64 	%p155, %fd123, %fd124;
	mov.f64 	%fd320, %fd122;
	mov.u64 	%rd356, %rd80;
	@%p155 bra 	$L__BB6_101;
	setp.lt.f64 	%p156, %fd124, %fd123;
	mov.f64 	%fd320, %fd319;
	mov.u64 	%rd356, %rd355;
	@%p156 bra 	$L__BB6_101;
	setp.lt.s64 	%p157, %rd355, %rd80;
	min.s64 	%rd356, %rd355, %rd80;
	selp.f64 	%fd320, %fd319, %fd122, %p157;
$L__BB6_101:
	setp.lt.s32 	%p158, %r37, 97;
	mov.f64 	%fd321, %fd320;
	mov.u64 	%rd357, %rd356;
	@%p158 bra 	$L__BB6_105;
	ld.shared.f64 	%fd127, [_ZN6thrust24THRUST_300001_SM_1000_NS8cuda_cub4core6detail5shmemE+56];
	ld.shared.u64 	%rd83, [_ZN6thrust24THRUST_300001_SM_1000_NS8cuda_cub4core6detail5shmemE+64];
	abs.f64 	%fd128, %fd320;
	abs.f64 	%fd129, %fd127;
	setp.lt.f64 	%p159, %fd128, %fd129;
	mov.f64 	%fd321, %fd127;
	mov.u64 	%rd357, %rd83;
	@%p159 bra 	$L__BB6_105;
	setp.lt.f64 	%p160, %fd129, %fd128;
	mov.f64 	%fd321, %fd320;
	mov.u64 	%rd357, %rd356;
	@%p160 bra 	$L__BB6_105;
	setp.lt.s64 	%p161, %rd356, %rd83;
	min.s64 	%rd357, %rd356, %rd83;
	selp.f64 	%fd321, %fd320, %fd127, %p161;
$L__BB6_105:
	setp.lt.s32 	%p162, %r37, 129;
	mov.f64 	%fd322, %fd321;
	mov.u64 	%rd358, %rd357;
	@%p162 bra 	$L__BB6_109;
	ld.shared.f64 	%fd132, [_ZN6thrust24THRUST_300001_SM_1000_NS8cuda_cub4core6detail5shmemE+72];
	ld.shared.u64 	%rd86, [_ZN6thrust24THRUST_300001_SM_1000_NS8cuda_cub4core6detail5shmemE+80];
	abs.f64 	%fd133, %fd321;
	abs.f64 	%fd134, %fd132;
	setp.lt.f64 	%p163, %fd133, %fd134;
	mov.f64 	%fd322, %fd132;
	mov.u64 	%rd358, %rd86;
	@%p163 bra 	$L__BB6_109;
	setp.lt.f64 	%p164, %fd134, %fd133;
	mov.f64 	%fd322, %fd321;
	mov.u64 	%rd358, %rd357;
	@%p164 bra 	$L__BB6_109;
	setp.lt.s64 	%p165, %rd357, %rd86;
	min.s64 	%rd358, %rd357, %rd86;
	selp.f64 	%fd322, %fd321, %fd132, %p165;
$L__BB6_109:
	setp.lt.s32 	%p166, %r37, 161;
	mov.f64 	%fd323, %fd322;
	mov.u64 	%rd359, %rd358;
	@%p166 bra 	$L__BB6_113;
	ld.shared.f64 	%fd137, [_ZN6thrust24THRUST_300001_SM_1000_NS8cuda_cub4core6detail5shmemE+88];
	ld.shared.u64 	%rd89, [_ZN6thrust24THRUST_300001_SM_1000_NS8cuda_cub4core6detail5shmemE+96];
	abs.f64 	%fd138, %fd322;
	abs.f64 	%fd139, %fd137;
	setp.lt.f64 	%p167, %fd138, %fd139;
	mov.f64 	%fd323, %fd137;
	mov.u64 	%rd359, %rd89;
	@%p167 bra 	$L__BB6_113;
	setp.lt.f64 	%p168, %fd139, %fd138;
	mov.f64 	%fd323, %fd322;
	mov.u64 	%rd359, %rd358;
	@%p168 bra 	$L__BB6_113;
	setp.lt.s64 	%p169, %rd358, %rd89;
	min.s64 	%rd359, %rd358, %rd89;
	selp.f64 	%fd323, %fd322, %fd137, %p169;
$L__BB6_113:
	setp.lt.s32 	%p170, %r37, 193;
	mov.f64 	%fd324, %fd323;
	mov.u64 	%rd360, %rd359;
	@%p170 bra 	$L__BB6_117;
	ld.shared.f64 	%fd142, [_ZN6thrust24THRUST_300001_SM_1000_NS8cuda_cub4core6detail5shmemE+104];
	ld.shared.u64 	%rd92, [_ZN6thrust24THRUST_300001_SM_1000_NS8cuda_cub4core6detail5shmemE+112];
	abs.f64 	%fd143, %fd323;
	abs.f64 	%fd144, %fd142;
	setp.lt.f64 	%p171, %fd143, %fd144;
	mov.f64 	%fd324, %fd142;
	mov.u64 	%rd360, %rd92;
	@%p171 bra 	$L__BB6_117;
	setp.lt.f64 	%p172, %fd144, %fd143;
	mov.f64 	%fd324, %fd323;
	mov.u64 	%rd360, %rd359;
	@%p172 bra 	$L__BB6_117;
	setp.lt.s64 	%p173, %rd359, %rd92;
	min.s64 	%rd360, %rd359, %rd92;
	selp.f64 	%fd324, %fd323, %fd142, %p173;
$L__BB6_117:
	setp.lt.s32 	%p174, %r37, 225;
	mov.u64 	%rd394, %rd360;
	mov.f64 	%fd357, %fd324;
	@%p174 bra 	$L__BB6_209;
	ld.shared.f64 	%fd147, [_ZN6thrust24THRUST_300001_SM_1000_NS8cuda_cub4core6detail5shmemE+120];
	ld.shared.u64 	%rd95, [_ZN6thrust24THRUST_300001_SM_1000_NS8cuda_cub4core6detail5shmemE+128];
	abs.f64 	%fd148, %fd324;
	abs.f64 	%fd149, %fd147;
	setp.lt.f64 	%p175, %fd148, %fd149;
	mov.u64 	%rd394, %rd95;
	mov.f64 	%fd357, %fd147;
	@%p175 bra 	$L__BB6_209;
	setp.lt.f64 	%p176, %fd149, %fd148;
	mov.u64 	%rd394, %rd360;
	mov.f64 	%fd357, %fd324;
	@%p176 bra 	$L__BB6_209;
	setp.lt.s64 	%p177, %rd360, %rd95;
	min.s64 	%rd394, %rd360, %rd95;
	selp.f64 	%fd357, %fd324, %fd147, %p177;
	bra.uni 	$L__BB6_209;
$L__BB6_121:
	ld.param.u64 	%rd318, [_ZN6thrust24THRUST_300001_SM_1000_NS8cuda_cub4core6detail13_kernel_agentINS1_8__reduce11ReduceAgentIPN4cuda3std3__45tupleIJdlEEESC_SB_iNS1_9__extrema9arg_max_fIdl10comparatorEEEEJSC_SC_iSG_EEEvDpT0__param_0];
	mov.u32 	%r16, %tid.x;
	mul.wide.u32 	%rd208, %r16, 16;
	add.s64 	%rd189, %rd318, %rd208;
	// begin inline asm
	ld.global.nc.u64 %rd188, [%rd189];
	// end inline asm
	add.s64 	%rd191, %rd189, 8;
	// begin inline asm
	ld.global.nc.u64 %rd190, [%rd191];
	// end inline asm
	mov.b64 	%fd151, %rd188;
	add.s64 	%rd193, %rd189, 4096;
	// begin inline asm
	ld.global.nc.u64 %rd192, [%rd193];
	// end inline asm
	add.s64 	%rd195, %rd189, 4104;
	// begin inline asm
	ld.global.nc.u64 %rd361, [%rd195];
	// end inline asm
	mov.b64 	%fd325, %rd192;
	add.s64 	%rd197, %rd189, 8192;
	// begin inline asm
	ld.global.nc.u64 %rd196, [%rd197];
	// end inline asm
	add.s64 	%rd199, %rd189, 8200;
	// begin inline asm
	ld.global.nc.u64 %rd362, [%rd199];
	// end inline asm
	mov.b64 	%fd326, %rd196;
	add.s64 	%rd201, %rd189, 12288;
	// begin inline asm
	ld.global.nc.u64 %rd200, [%rd201];
	// end inline asm
	add.s64 	%rd203, %rd189, 12296;
	// begin inline asm
	ld.global.nc.u64 %rd363, [%rd203];
	// end inline asm
	mov.b64 	%fd327, %rd200;
	add.s64 	%rd205, %rd189, 16384;
	// begin inline asm
	ld.global.nc.u64 %rd204, [%rd205];
	// end inline asm
	add.s64 	%rd207, %rd189, 16392;
	// begin inline asm
	ld.global.nc.u64 %rd381, [%rd207];
	// end inline asm
	mov.b64 	%fd344, %rd204;
	abs.f64 	%fd156, %fd151;
	abs.f64 	%fd157, %fd325;
	setp.lt.f64 	%p3, %fd156, %fd157;
	@%p3 bra 	$L__BB6_123;
	setp.lt.f64 	%p4, %fd157, %fd156;
	setp.lt.s64 	%p5, %rd190, %rd361;
	or.pred  	%p6, %p4, %p5;
	selp.b64 	%rd361, %rd190, %rd361, %p6;
	selp.f64 	%fd325, %fd151, %fd325, %p6;
$L__BB6_123:
	abs.f64 	%fd160, %fd325;
	abs.f64 	%fd161, %fd326;
	setp.lt.f64 	%p7, %fd160, %fd161;
	@%p7 bra 	$L__BB6_125;
	setp.lt.f64 	%p8, %fd161, %fd160;
	setp.lt.s64 	%p9, %rd361, %rd362;
	or.pred  	%p10, %p8, %p9;
	selp.b64 	%rd362, %rd361, %rd362, %p10;
	selp.f64 	%fd326, %fd325, %fd326, %p10;
$L__BB6_125:
	abs.f64 	%fd164, %fd326;
	abs.f64 	%fd165, %fd327;
	setp.lt.f64 	%p11, %fd164, %fd165;
	@%p11 bra 	$L__BB6_127;
	setp.lt.f64 	%p12, %fd165, %fd164;
	setp.lt.s64 	%p13, %rd362, %rd363;
	or.pred  	%p14, %p12, %p13;
	selp.b64 	%rd363, %rd362, %rd363, %p14;
	selp.f64 	%fd327, %fd326, %fd327, %p14;
$L__BB6_127:
	abs.f64 	%fd168, %fd327;
	abs.f64 	%fd169, %fd344;
	setp.lt.f64 	%p15, %fd168, %fd169;
	@%p15 bra 	$L__BB6_129;
	setp.lt.f64 	%p16, %fd169, %fd168;
	setp.lt.s64 	%p17, %rd363, %rd381;
	or.pred  	%p18, %p16, %p17;
	selp.b64 	%rd381, %rd363, %rd381, %p18;
	selp.f64 	%fd344, %fd327, %fd344, %p18;
$L__BB6_129:
	setp.lt.u32 	%p19, %r37, 2560;
	mov.b32 	%r383, 1280;
	@%p19 bra 	$L__BB6_142;
	mov.b32 	%r382, 1280;
	mov.f64 	%fd329, %fd344;
	mov.u64 	%rd365, %rd381;
$L__BB6_131:
	ld.param.u64 	%rd319, [_ZN6thrust24THRUST_300001_SM_1000_NS8cuda_cub4core6detail13_kernel_agentINS1_8__reduce11ReduceAgentIPN4cuda3std3__45tupleIJdlEEESC_SB_iNS1_9__extrema9arg_max_fIdl10comparatorEEEEJSC_SC_iSG_EEEvDpT0__param_0];
	add.s32 	%r40, %r382, %r16;
	mul.wide.u32 	%rd229, %r40, 16;
	add.s64 	%rd210, %rd319, %rd229;
	// begin inline asm
	ld.global.nc.u64 %rd209, [%rd210];
	// end inline asm
	add.s64 	%rd212, %rd210, 8;
	// begin inline asm
	ld.global.nc.u64 %rd366, [%rd212];
	// end inline asm
	mov.b64 	%fd330, %rd209;
	add.s64 	%rd214, %rd210, 4096;
	// begin inline asm
	ld.global.nc.u64 %rd213, [%rd214];
	// end inline asm
	add.s64 	%rd216, %rd210, 4104;
	// begin inline asm
	ld.global.nc.u64 %rd367, [%rd216];
	// end inline asm
	mov.b64 	%fd331, %rd213;
	add.s64 	%rd218, %rd210, 8192;
	// begin inline asm
	ld.global.nc.u64 %rd217, [%rd218];
	// end inline asm
	add.s64 	%rd220, %rd210, 8200;
	// begin inline asm
	ld.global.nc.u64 %rd368, [%rd220];
	// end inline asm
	mov.b64 	%fd332, %rd217;
	add.s64 	%rd222, %rd210, 12288;
	// begin inline asm
	ld.global.nc.u64 %rd221, [%rd222];
	// end inline asm
	add.s64 	%rd224, %rd210, 12296;
	// begin inline asm
	ld.global.nc.u64 %rd369, [%rd224];
	// end inline asm
	mov.b64 	%fd333, %rd221;
	add.s64 	%rd226, %rd210, 16384;
	// begin inline asm
	ld.global.nc.u64 %rd225, [%rd226];
	// end inline asm
	add.s64 	%rd228, %rd210, 16392;
	// begin inline asm
	ld.global.nc.u64 %rd381, [%rd228];
	// end inline asm
	mov.b64 	%fd344, %rd225;
	abs.f64 	%fd178, %fd329;
	abs.f64 	%fd179, %fd330;
	setp.lt.f64 	%p20, %fd178, %fd179;
	@%p20 bra 	$L__BB6_133;
	setp.lt.f64 	%p21, %fd179, %fd178;
	setp.lt.s64 	%p22, %rd365, %rd366;
	or.pred  	%p23, %p21, %p22;
	selp.b64 	%rd366, %rd365, %rd366, %p23;
	selp.f64 	%fd330, %fd329, %fd330, %p23;
$L__BB6_133:
	abs.f64 	%fd182, %fd330;
	abs.f64 	%fd183, %fd331;
	setp.lt.f64 	%p24, %fd182, %fd183;
	@%p24 bra 	$L__BB6_135;
	setp.lt.f64 	%p25, %fd183, %fd182;
	setp.lt.s64 	%p26, %rd366, %rd367;
	or.pred  	%p27, %p25, %p26;
	selp.b64 	%rd367, %rd366, %rd367, %p27;
	selp.f64 	%fd331, %fd330, %fd331, %p27;
$L__BB6_135:
	abs.f64 	%fd186, %fd331;
	abs.f64 	%fd187, %fd332;
	setp.lt.f64 	%p28, %fd186, %fd187;
	@%p28 bra 	$L__BB6_137;
	setp.lt.f64 	%p29, %fd187, %fd186;
	setp.lt.s64 	%p30, %rd367, %rd368;
	or.pred  	%p31, %p29, %p30;
	selp.b64 	%rd368, %rd367, %rd368, %p31;
	selp.f64 	%fd332, %fd331, %fd332, %p31;
$L__BB6_137:
	abs.f64 	%fd190, %fd332;
	abs.f64 	%fd191, %fd333;
	setp.lt.f64 	%p32, %fd190, %fd191;
	@%p32 bra 	$L__BB6_139;
	setp.lt.f64 	%p33, %fd191, %fd190;
	setp.lt.s64 	%p34, %rd368, %rd369;
	or.pred  	%p35, %p33, %p34;
	selp.b64 	%rd369, %rd368, %rd369, %p35;
	selp.f64 	%fd333, %fd332, %fd333, %p35;
$L__BB6_139:
	abs.f64 	%fd194, %fd333;
	abs.f64 	%fd195, %fd344;
	setp.lt.f64 	%p36, %fd194, %fd195;
	@%p36 bra 	$L__BB6_141;
	setp.lt.f64 	%p37, %fd195, %fd194;
	setp.lt.s64 	%p38, %rd369, %rd381;
	or.pred  	%p39, %p37, %p38;
	selp.b64 	%rd381, %rd369, %rd381, %p39;
	selp.f64 	%fd344, %fd333, %fd344, %p39;
$L__BB6_141:
	add.s32 	%r383, %r382, 1280;
	add.s32 	%r41, %r382, 2560;
	setp.le.s32 	%p40, %r41, %r37;
	mov.u32 	%r382, %r383;
	mov.f64 	%fd329, %fd344;
	mov.u64 	%rd365, %rd381;
	@%p40 bra 	$L__BB6_131;
$L__BB6_142:
	setp.le.s32 	%p41, %r37, %r383;
	@%p41 bra 	$L__BB6_165;
	sub.s32 	%r20, %r37, %r383;
	setp.ge.s32 	%p42, %r16, %r20;
	@%p42 bra 	$L__BB6_165;
	not.b32 	%r42, %r16;
	add.s32 	%r43, %r37, %r42;
	sub.s32 	%r21, %r43, %r383;
	and.b32  	%r44, %r21, 768;
	setp.eq.s32 	%p43, %r44, 768;
	mov.u32 	%r387, %r16;
	@%p43 bra 	$L__BB6_150;
	add.s32 	%r385, %r16, %r383;
	shr.u32 	%r45, %r21, 8;
	add.s32 	%r46, %r45, 1;
	and.b32  	%r47, %r46, 3;
	neg.s32 	%r384, %r47;
	mov.u32 	%r387, %r16;
$L__BB6_146:
	.pragma "nounroll";
	mov.u64 	%rd127, %rd381;
	mov.f64 	%fd199, %fd344;
	ld.param.u64 	%rd320, [_ZN6thrust24THRUST_300001_SM_1000_NS8cuda_cub4core6detail13_kernel_agentINS1_8__reduce11ReduceAgentIPN4cuda3std3__45tupleIJdlEEESC_SB_iNS1_9__extrema9arg_max_fIdl10comparatorEEEEJSC_SC_iSG_EEEvDpT0__param_0];
	mul.wide.u32 	%rd235, %r385, 16;
	add.s64 	%rd232, %rd320, %rd235;
	// begin inline asm
	ld.global.nc.u64 %rd231, [%rd232];
	// end inline asm
	add.s64 	%rd234, %rd232, 8;
	// begin inline asm
	ld.global.nc.u64 %rd233, [%rd234];
	// end inline asm
	mov.b64 	%fd200, %rd231;
	abs.f64 	%fd201, %fd199;
	abs.f64 	%fd202, %fd200;
	setp.lt.f64 	%p44, %fd201, %fd202;
	mov.f64 	%fd344, %fd200;
	mov.u64 	%rd381, %rd233;
	@%p44 bra 	$L__BB6_149;
	setp.lt.f64 	%p45, %fd202, %fd201;
	mov.f64 	%fd344, %fd199;
	mov.u64 	%rd381, %rd127;
	@%p45 bra 	$L__BB6_149;
	setp.lt.s64 	%p46, %rd127, %rd233;
	selp.f64 	%fd344, %fd199, %fd200, %p46;
	min.s64 	%rd381, %rd127, %rd233;
$L__BB6_149:
	add.s32 	%r387, %r387, 256;
	add.s32 	%r385, %r385, 256;
	add.s32 	%r384, %r384, 1;
	setp.ne.s32 	%p47, %r384, 0;
	@%p47 bra 	$L__BB6_146;
$L__BB6_150:
	setp.lt.u32 	%p48, %r21, 768;
	@%p48 bra 	$L__BB6_165;
	ld.param.u64 	%rd321, [_ZN6thrust24THRUST_300001_SM_1000_NS8cuda_cub4core6detail13_kernel_agentINS1_8__reduce11ReduceAgentIPN4cuda3std3__45tupleIJdlEEESC_SB_iNS1_9__extrema9arg_max_fIdl10comparatorEEEEJSC_SC_iSG_EEEvDpT0__param_0];
	cvt.u64.u32 	%rd236, %r387;
	cvt.u64.u32 	%rd237, %r383;
	add.s64 	%rd238, %rd236, %rd237;
	shl.b64 	%rd239, %rd238, 4;
	add.s64 	%rd240, %rd239, %rd321;
	add.s64 	%rd376, %rd240, 12296;
	add.s32 	%r388, %r387, %r383;
$L__BB6_152:
	ld.param.u64 	%rd322, [_ZN6thrust24THRUST_300001_SM_1000_NS8cuda_cub4core6detail13_kernel_agentINS1_8__reduce11ReduceAgentIPN4cuda3std3__45tupleIJdlEEESC_SB_iNS1_9__extrema9arg_max_fIdl10comparatorEEEEJSC_SC_iSG_EEEvDpT0__param_0];
	mul.wide.u32 	%rd245, %r388, 16;
	add.s64 	%rd242, %rd322, %rd245;
	// begin inline asm
	ld.global.nc.u64 %rd241, [%rd242];
	// end inline asm
	add.s64 	%rd244, %rd242, 8;
	// begin inline asm
	ld.global.nc.u64 %rd243, [%rd244];
	// end inline asm
	mov.b64 	%fd208, %rd241;
	abs.f64 	%fd209, %fd344;
	abs.f64 	%fd210, %fd208;
	setp.lt.f64 	%p49, %fd209, %fd210;
	mov.f64 	%fd341, %fd208;
	mov.u64 	%rd378, %rd243;
	@%p49 bra 	$L__BB6_155;
	setp.lt.f64 	%p50, %fd210, %fd209;
	mov.f64 	%fd341, %fd344;
	mov.u64 	%rd378, %rd381;
	@%p50 bra 	$L__BB6_155;
	setp.lt.s64 	%p51, %rd381, %rd243;
	selp.f64 	%fd341, %fd344, %fd208, %p51;
	min.s64 	%rd378, %rd381, %rd243;
$L__BB6_155:
	add.s64 	%rd247, %rd376, -8200;
	// begin inline asm
	ld.global.nc.u64 %rd246, [%rd247];
	// end inline asm
	add.s64 	%rd249, %rd376, -8192;
	// begin inline asm
	ld.global.nc.u64 %rd248, [%rd249];
	// end inline asm
	mov.b64 	%fd213, %rd246;
	abs.f64 	%fd214, %fd341;
	abs.f64 	%fd215, %fd213;
	setp.lt.f64 	%p52, %fd214, %fd215;
	mov.f64 	%fd342, %fd213;
	mov.u64 	%rd379, %rd248;
	@%p52 bra 	$L__BB6_158;
	setp.lt.f64 	%p53, %fd215, %fd214;
	mov.f64 	%fd342, %fd341;
	mov.u64 	%rd379, %rd378;
	@%p53 bra 	$L__BB6_158;
	setp.lt.s64 	%p54, %rd378, %rd248;
	selp.f64 	%fd342, %fd341, %fd213, %p54;
	min.s64 	%rd379, %rd378, %rd248;
$L__BB6_158:
	add.s64 	%rd251, %rd376, -4104;
	// begin inline asm
	ld.global.nc.u64 %rd250, [%rd251];
	// end inline asm
	add.s64 	%rd253, %rd376, -4096;
	// begin inline asm
	ld.global.nc.u64 %rd252, [%rd253];
	// end inline asm
	mov.b64 	%fd218, %rd250;
	abs.f64 	%fd219, %fd342;
	abs.f64 	%fd220, %fd218;
	setp.lt.f64 	%p55, %fd219, %fd220;
	mov.f64 	%fd343, %fd218;
	mov.u64 	%rd380, %rd252;
	@%p55 bra 	$L__BB6_161;
	setp.lt.f64 	%p56, %fd220, %fd219;
	mov.f64 	%fd343, %fd342;
	mov.u64 	%rd380, %rd379;
	@%p56 bra 	$L__BB6_161;
	setp.lt.s64 	%p57, %rd379, %rd252;
	selp.f64 	%fd343, %fd342, %fd218, %p57;
	min.s64 	%rd380, %rd379, %rd252;
$L__BB6_161:
	add.s64 	%rd255, %rd376, -8;
	// begin inline asm
	ld.global.nc.u64 %rd254, [%rd255];
	// end inline asm
	// begin inline asm
	ld.global.nc.u64 %rd256, [%rd376];
	// end inline asm
	mov.b64 	%fd223, %rd254;
	abs.f64 	%fd224, %fd343;
	abs.f64 	%fd225, %fd223;
	setp.lt.f64 	%p58, %fd224, %fd225;
	mov.f64 	%fd344, %fd223;
	mov.u64 	%rd381, %rd256;
	@%p58 bra 	$L__BB6_164;
	setp.lt.f64 	%p59, %fd225, %fd224;
	mov.f64 	%fd344, %fd343;
	mov.u64 	%rd381, %rd380;
	@%p59 bra 	$L__BB6_164;
	setp.lt.s64 	%p60, %rd380, %rd256;
	selp.f64 	%fd344, %fd343, %fd223, %p60;
	min.s64 	%rd381, %rd380, %rd256;
$L__BB6_164:
	add.s32 	%r387, %r387, 1024;
	add.s64 	%rd376, %rd376, 16384;
	add.s32 	%r388, %r388, 1024;
	setp.lt.s32 	%p61, %r387, %r20;
	@%p61 bra 	$L__BB6_152;
$L__BB6_165:
	// begin inline asm
	mov.u32 %r48, %laneid;
	// end inline asm
	mov.b64 	%rd258, %fd344;
	mov.b64 	{%r50, %r55}, %rd258;
	mov.b32 	%r66, 1;
	mov.b32 	%r67, 31;
	mov.b32 	%r68, -1;
	// begin inline asm
	shfl.sync.down.b32 %r49, %r50, %r66, %r67, %r68;
	// end inline asm
	// begin inline asm
	shfl.sync.down.b32 %r54, %r55, %r66, %r67, %r68;
	// end inline asm
	mov.b64 	%rd259, {%r49, %r54};
	mov.b64 	%fd229, %rd259;
	mov.b64 	{%r60, %r65}, %rd381;
	// begin inline asm
	shfl.sync.down.b32 %r59, %r60, %r66, %r67, %r68;
	// end inline asm
	// begin inline asm
	shfl.sync.down.b32 %r64, %r65, %r66, %r67, %r68;
	// end inline asm
	mov.b64 	%rd150, {%r59, %r64};
	setp.gt.s32 	%p62, %r48, 30;
	mov.f64 	%fd346, %fd344;
	mov.u64 	%rd383, %rd381;
	@%p62 bra 	$L__BB6_169;
	abs.f64 	%fd230, %fd344;
	abs.f64 	%fd231, %fd229;
	setp.lt.f64 	%p63, %fd230, %fd231;
	mov.f64 	%fd346, %fd229;
	mov.u64 	%rd383, %rd150;
	@%p63 bra 	$L__BB6_169;
	setp.lt.f64 	%p64, %fd231, %fd230;
	mov.f64 	%fd346, %fd344;
	mov.u64 	%rd383, %rd381;
	@%p64 bra 	$L__BB6_169;
	setp.lt.s64 	%p65, %rd381, %rd150;
	selp.f64 	%fd346, %fd344, %fd229, %p65;
	min.s64 	%rd383, %rd381, %rd150;
$L__BB6_169:
	mov.b64 	%rd260, %fd346;
	mov.b64 	{%r70, %r75}, %rd260;
	mov.b32 	%r86, 2;
	mov.b32 	%r87, 31;
	mov.b32 	%r88, -1;
	// begin inline asm
	shfl.sync.down.b32 %r69, %r70, %r86, %r87, %r88;
	// end inline asm
	// begin inline asm
	shfl.sync.down.b32 %r74, %r75, %r86, %r87, %r88;
	// end inline asm
	mov.b64 	%rd261, {%r69, %r74};
	mov.b64 	%fd234, %rd261;
	mov.b64 	{%r80, %r85}, %rd383;
	// begin inline asm
	shfl.sync.down.b32 %r79, %r80, %r86, %r87, %r88;
	// end inline asm
	// begin inline asm
	shfl.sync.down.b32 %r84, %r85, %r86, %r87, %r88;
	// end inline asm
	mov.b64 	%rd153, {%r79, %r84};
	setp.gt.s32 	%p66, %r48, 29;
	mov.f64 	%fd347, %fd346;
	mov.u64 	%rd384, %rd383;
	@%p66 bra 	$L__BB6_173;
	abs.f64 	%fd235, %fd346;
	abs.f64 	%fd236, %fd234;
	setp.lt.f64 	%p67, %fd235, %fd236;
	mov.f64 	%fd347, %fd234;
	mov.u64 	%rd384, %rd153;
	@%p67 bra 	$L__BB6_173;
	setp.lt.f64 	%p68, %fd236, %fd235;
	mov.f64 	%fd347, %fd346;
	mov.u64 	%rd384, %rd383;
	@%p68 bra 	$L__BB6_173;
	setp.lt.s64 	%p69, %rd383, %rd153;
	selp.f64 	%fd347, %fd346, %fd234, %p69;
	min.s64 	%rd384, %rd383, %rd153;
$L__BB6_173:
	mov.b64 	%rd262, %fd347;
	mov.b64 	{%r90, %r95}, %rd262;
	mov.b32 	%r106, 4;
	mov.b32 	%r107, 31;
	mov.b32 	%r108, -1;
	// begin inline asm
	shfl.sync.down.b32 %r89, %r90, %r106, %r107, %r108;
	// end inline asm
	// begin inline asm
	shfl.sync.down.b32 %r94, %r95, %r106, %r107, %r108;
	// end inline asm
	mov.b64 	%rd263, {%r89, %r94};
	mov.b64 	%fd239, %rd263;
	mov.b64 	{%r100, %r105}, %rd384;
	// begin inline asm
	shfl.sync.down.b32 %r99, %r100, %r106, %r107, %r108;
	// end inline asm
	// begin inline asm
	shfl.sync.down.b32 %r104, %r105, %r106, %r107, %r108;
	// end inline asm
	mov.b64 	%rd156, {%r99, %r104};
	setp.gt.s32 	%p70, %r48, 27;
	mov.f64 	%fd348, %fd347;
	mov.u64 	%rd385, %rd384;
	@%p70 bra 	$L__BB6_177;
	abs.f64 	%fd240, %fd347;
	abs.f64 	%fd241, %fd239;
	setp.lt.f64 	%p71, %fd240, %fd241;
	mov.f64 	%fd348, %fd239;
	mov.u64 	%rd385, %rd156;
	@%p71 bra 	$L__BB6_177;
	setp.lt.f64 	%p72, %fd241, %fd240;
	mov.f64 	%fd348, %fd347;
	mov.u64 	%rd385, %rd384;
	@%p72 bra 	$L__BB6_177;
	setp.lt.s64 	%p73, %rd384, %rd156;
	selp.f64 	%fd348, %fd347, %fd239, %p73;
	min.s64 	%rd385, %rd384, %rd156;
$L__BB6_177:
	mov.b64 	%rd264, %fd348;
	mov.b64 	{%r110, %r115}, %rd264;
	mov.b32 	%r126, 8;
	mov.b32 	%r127, 31;
	mov.b32 	%r128, -1;
	// begin inline asm
	shfl.sync.down.b32 %r109, %r110, %r126, %r127, %r128;
	// end inline asm
	// begin inline asm
	shfl.sync.down.b32 %r114, %r115, %r126, %r127, %r128;
	// end inline asm
	mov.b64 	%rd265, {%r109, %r114};
	mov.b64 	%fd244, %rd265;
	mov.b64 	{%r120, %r125}, %rd385;
	// begin inline asm
	shfl.sync.down.b32 %r119, %r120, %r126, %r127, %r128;
	// end inline asm
	// begin inline asm
	shfl.sync.down.b32 %r124, %r125, %r126, %r127, %r128;
	// end inline asm
	mov.b64 	%rd159, {%r119, %r124};
	setp.gt.s32 	%p74, %r48, 23;
	mov.f64 	%fd349, %fd348;
	mov.u64 	%rd386, %rd385;
	@%p74 bra 	$L__BB6_181;
	abs.f64 	%fd245, %fd348;
	abs.f64 	%fd246, %fd244;
	setp.lt.f64 	%p75, %fd245, %fd246;
	mov.f64 	%fd349, %fd244;
	mov.u64 	%rd386, %rd159;
	@%p75 bra 	$L__BB6_181;
	setp.lt.f64 	%p76, %fd246, %fd245;
	mov.f64 	%fd349, %fd348;
	mov.u64 	%rd386, %rd385;
	@%p76 bra 	$L__BB6_181;
	setp.lt.s64 	%p77, %rd385, %rd159;
	selp.f64 	%fd349, %fd348, %fd244, %p77;
	min.s64 	%rd386, %rd385, %rd159;
$L__BB6_181:
	mov.b64 	%rd266, %fd349;
	mov.b64 	{%r130, %r135}, %rd266;
	mov.b32 	%r146, 16;
	mov.b32 	%r147, 31;
	mov.b32 	%r148, -1;
	// begin inline asm
	shfl.sync.down.b32 %r129, %r130, %r146, %r147, %r148;
	// end inline asm
	// begin inline asm
	shfl.sync.down.b32 %r134, %r135, %r146, %r147, %r148;
	// end inline asm
	mov.b64 	%rd267, {%r129, %r134};
	mov.b64 	%fd249, %rd267;
	mov.b64 	{%r140, %r145}, %rd386;
	// begin inline asm
	shfl.sync.down.b32 %r139, %r140, %r146, %r147, %r148;
	// end inline asm
	// begin inline asm
	shfl.sync.down.b32 %r144, %r145, %r146, %r147, %r148;
	// end inline asm
	mov.b64 	%rd162, {%r139, %r144};
	setp.gt.s32 	%p78, %r48, 15;
	mov.f64 	%fd357, %fd349;
	mov.u64 	%rd394, %rd386;
	@%p78 bra 	$L__BB6_185;
	abs.f64 	%fd250, %fd349;
	abs.f64 	%fd251, %fd249;
	setp.lt.f64 	%p79, %fd250, %fd251;
	mov.f64 	%fd357, %fd249;
	mov.u64 	%rd394, %rd162;
	@%p79 bra 	$L__BB6_185;
	setp.lt.f64 	%p80, %fd251, %fd250;
	mov.f64 	%fd357, %fd349;
	mov.u64 	%rd394, %rd386;
	@%p80 bra 	$L__BB6_185;
	setp.lt.s64 	%p81, %rd386, %rd162;
	selp.f64 	%fd357, %fd349, %fd249, %p81;
	min.s64 	%rd394, %rd386, %rd162;
$L__BB6_185:
	setp.ne.s32 	%p82, %r48, 0;
	@%p82 bra 	$L__BB6_187;
	shr.u32 	%r149, %r16, 1;
	and.b32  	%r150, %r149, 496;
	mov.u32 	%r151, _ZN6thrust24THRUST_300001_SM_1000_NS8cuda_cub4core6detail5shmemE;
	add.s32 	%r152, %r151, %r150;
	st.shared.f64 	[%r152+8], %fd357;
	st.shared.u64 	[%r152+16], %rd394;
$L__BB6_187:
	bar.sync 	0;
	setp.ne.s32 	%p83, %r16, 0;
	@%p83 bra 	$L__BB6_209;
	ld.shared.f64 	%fd254, [_ZN6thrust24THRUST_300001_SM_1000_NS8cuda_cub4core6detail5shmemE+24];
	ld.shared.u64 	%rd165, [_ZN6thrust24THRUST_300001_SM_1000_NS8cuda_cub4core6detail5shmemE+32];
	abs.f64 	%fd255, %fd357;
	abs.f64 	%fd256, %fd254;
	setp.lt.f64 	%p84, %fd255, %fd256;
	mov.f64 	%fd351, %fd254;
	mov.u64 	%rd388, %rd165;
	@%p84 bra 	$L__BB6_191;
	setp.lt.f64 	%p85, %fd256, %fd255;
	mov.f64 	%fd351, %fd357;
	mov.u64 	%rd388, %rd394;
	@%p85 bra 	$L__BB6_191;
	setp.lt.s64 	%p86, %rd394, %rd165;
	selp.f64 	%fd351, %fd357, %fd254, %p86;
	min.s64 	%rd388, %rd394, %rd165;
$L__BB6_191:
	ld.shared.f64 	%fd259, [_ZN6thrust24THRUST_300001_SM_1000_NS8cuda_cub4core6detail5shmemE+40];
	ld.shared.u64 	%rd168, [_ZN6thrust24THRUST_300001_SM_1000_NS8cuda_cub4core6detail5shmemE+48];
	abs.f64 	%fd260, %fd351;
	abs.f64 	%fd261, %fd259;
	setp.lt.f64 	%p87, %fd260, %fd261;
	mov.f64 	%fd352, %fd259;
	mov.u64 	%rd389, %rd168;
	@%p87 bra 	$L__BB6_194;
	setp.lt.f64 	%p88, %fd261, %fd260;
	mov.f64 	%fd352, %fd351;
	mov.u64 	%rd389, %rd388;
	@%p88 bra 	$L__BB6_194;
	setp.lt.s64 	%p89, %rd388, %rd168;
	selp.f64 	%fd352, %fd351, %fd259, %p89;
	min.s64 	%rd389, %rd388, %rd168;
$L__BB6_194:
	ld.shared.f64 	%fd264, [_ZN6thrust24THRUST_300001_SM_1000_NS8cuda_cub4core6detail5shmemE+56];
	ld.shared.u64 	%rd171, [_ZN6thrust24THRUST_300001_SM_1000_NS8cuda_cub4core6detail5shmemE+64];
	abs.f64 	%fd265, %fd352;
	abs.f64 	%fd266, %fd264;
	setp.lt.f64 	%p90, %fd265, %fd266;
	mov.f64 	%fd353, %fd264;
	mov.u64 	%rd390, %rd171;
	@%p90 bra 	$L__BB6_197;
	setp.lt.f64 	%p91, %fd266, %fd265;
	mov.f64 	%fd353, %fd352;
	mov.u64 	%rd390, %rd389;
	@%p91 bra 	$L__BB6_197;
	setp.lt.s64 	%p92, %rd389, %rd171;
	selp.f64 	%fd353, %fd352, %fd264, %p92;
	min.s64 	%rd390, %rd389, %rd171;
$L__BB6_197:
	ld.shared.f64 	%fd269, [_ZN6thrust24THRUST_300001_SM_1000_NS8cuda_cub4core6detail5shmemE+72];
	ld.shared.u64 	%rd174, [_ZN6thrust24THRUST_300001_SM_1000_NS8cuda_cub4core6detail5shmemE+80];
	abs.f64 	%fd270, %fd353;
	abs.f64 	%fd271, %fd269;
	setp.lt.f64 	%p93, %fd270, %fd271;
	mov.f64 	%fd354, %fd269;
	mov.u64 	%rd391, %rd174;
	@%p93 bra 	$L__BB6_200;
	setp.lt.f64 	%p94, %fd271, %fd270;
	mov.f64 	%fd354, %fd353;
	mov.u64 	%rd391, %rd390;
	@%p94 bra 	$L__BB6_200;
	setp.lt.s64 	%p95, %rd390, %rd174;
	selp.f64 	%fd354, %fd353, %fd269, %p95;
	min.s64 	%rd391, %rd390, %rd174;
$L__BB6_200:
	ld.shared.f64 	%fd274, [_ZN6thrust24THRUST_300001_SM_1000_NS8cuda_cub4core6detail5shmemE+88];
	ld.shared.u64 	%rd177, [_ZN6thrust24THRUST_300001_SM_1000_NS8cuda_cub4core6detail5shmemE+96];
	abs.f64 	%fd275, %fd354;
	abs.f64 	%fd276, %fd274;
	setp.lt.f64 	%p96, %fd275, %fd276;
	mov.f64 	%fd355, %fd274;
	mov.u64 	%rd392, %rd177;
	@%p96 bra 	$L__BB6_203;
	setp.lt.f64 	%p97, %fd276, %fd275;
	mov.f64 	%fd355, %fd354;
	mov.u64 	%rd392, %rd391;
	@%p97 bra 	$L__BB6_203;
	setp.lt.s64 	%p98, %rd391, %rd177;
	selp.f64 	%fd355, %fd354, %fd274, %p98;
	min.s64 	%rd392, %rd391, %rd177;
$L__BB6_203:
	ld.shared.f64 	%fd279, [_ZN6thrust24THRUST_300001_SM_1000_NS8cuda_cub4core6detail5shmemE+104];
	ld.shared.u64 	%rd180, [_ZN6thrust24THRUST_300001_SM_1000_NS8cuda_cub4core6detail5shmemE+112];
	abs.f64 	%fd280, %fd355;
	abs.f64 	%fd281, %fd279;
	setp.lt.f64 	%p99, %fd280, %fd281;
	mov.f64 	%fd356, %fd279;
	mov.u64 	%rd393, %rd180;
	@%p99 bra 	$L__BB6_206;
	setp.lt.f64 	%p100, %fd281, %fd280;
	mov.f64 	%fd356, %fd355;
	mov.u64 	%rd393, %rd392;
	@%p100 bra 	$L__BB6_206;
	setp.lt.s64 	%p101, %rd392, %rd180;
	selp.f64 	%fd356, %fd355, %fd279, %p101;
	min.s64 	%rd393, %rd392, %rd180;
$L__BB6_206:
	ld.shared.f64 	%fd284, [_ZN6thrust24THRUST_300001_SM_1000_NS8cuda_cub4core6detail5shmemE+120];
	ld.shared.u64 	%rd183, [_ZN6thrust24THRUST_300001_SM_1000_NS8cuda_cub4core6detail5shmemE+128];
	abs.f64 	%fd285, %fd356;
	abs.f64 	%fd286, %fd284;
	setp.lt.f64 	%p102, %fd285, %fd286;
	mov.u64 	%rd394, %rd183;
	mov.f64 	%fd357, %fd284;
	@%p102 bra 	$L__BB6_209;
	setp.lt.f64 	%p103, %fd286, %fd285;
	mov.u64 	%rd394, %rd393;
	mov.f64 	%fd357, %fd356;
	@%p103 bra 	$L__BB6_209;
	setp.lt.s64 	%p104, %rd393, %rd183;
	selp.f64 	%fd357, %fd356, %fd284, %p104;
	min.s64 	%rd394, %rd393, %rd183;
$L__BB6_209:
	mov.u32 	%r376, %tid.x;
	setp.ne.s32 	%p221, %r376, 0;
	@%p221 bra 	$L__BB6_211;
	ld.param.u64 	%rd326, [_ZN6thrust24THRUST_300001_SM_1000_NS8cuda_cub4core6detail13_kernel_agentINS1_8__reduce11ReduceAgentIPN4cuda3std3__45tupleIJdlEEESC_SB_iNS1_9__extrema9arg_max_fIdl10comparatorEEEEJSC_SC_iSG_EEEvDpT0__param_1];
	cvta.to.global.u64 	%rd317, %rd326;
	st.global.f64 	[%rd317], %fd357;
	st.global.u64 	[%rd317+8], %rd394;
$L__BB6_211:
	ret;

}
	// .globl	_ZN6thrust24THRUST_300001_SM_1000_NS8cuda_cub4core6detail13_kernel_agentINS1_8__reduce11ReduceAgentINS0_12zip_iteratorIN4cuda3std3__45tupleIJNS0_10device_ptrIdEENS0_17counting_iteratorIlNS0_11use_defaultESF_SF_EEEEEEEPNSB_IJdlEEESJ_lNS1_9__extrema9arg_max_fIdl10comparatorEEEEJSI_SK_lSO_EEEvDpT0_
.visible .entry _ZN6thrust24THRUST_300001_SM_1000_NS8cuda_cub4core6detail13_kernel_agentINS1_8__reduce11ReduceAgentINS0_12zip_iteratorIN4cuda3std3__45tupleIJNS0_10device_ptrIdEENS0_17counting_iteratorIlNS0_11use_defaultESF_SF_EEEEEEEPNSB_IJdlEEESJ_lNS1_9__extrema9arg_max_fIdl10comparatorEEEEJSI_SK_lSO_EEEvDpT0_(
	.param .align 8 .b8 _ZN6thrust24THRUST_300001_SM_1000_NS8cuda_cub4core6detail13_kernel_agentINS1_8__reduce11ReduceAgentINS0_12zip_iteratorIN4cuda3std3__45tupleIJNS0_10device_ptrIdEENS0_17counting_iteratorIlNS0_11use_defaultESF_SF_EEEEEEEPNSB_IJdlEEESJ_lNS1_9__extrema9arg_max_fIdl10comparatorEEEEJSI_SK_lSO_EEEvDpT0__param_0[16],
	.param .u64 .ptr .align 1 _ZN6thrust24THRUST_300001_SM_1000_NS8cuda_cub4core6detail13_kernel_agentINS1_8__reduce11ReduceAgentINS0_12zip_iteratorIN4cuda3std3__45tupleIJNS0_10device_ptrIdEENS0_17counting_iteratorIlNS0_11use_defaultESF_SF_EEEEEEEPNSB_IJdlEEESJ_lNS1_9__extrema9arg_max_fIdl10comparatorEEEEJSI_SK_lSO_EEEvDpT0__param_1,
	.param .u64 _ZN6thrust24THRUST_300001_SM_1000_NS8cuda_cub4core6detail13_kernel_agentINS1_8__reduce11ReduceAgentINS0_12zip_iteratorIN4cuda3std3__45tupleIJNS0_10device_ptrIdEENS0_17counting_iteratorIlNS0_11use_defaultESF_SF_EEEEEEEPNSB_IJdlEEESJ_lNS1_9__extrema9arg_max_fIdl10comparatorEEEEJSI_SK_lSO_EEEvDpT0__param_2,
	.param .align 1 .b8 _ZN6thrust24THRUST_300001_SM_1000_NS8cuda_cub4core6detail13_kernel_agentINS1_8__reduce11ReduceAgentINS0_12zip_iteratorIN4cuda3std3__45tupleIJNS0_10device_ptrIdEENS0_17counting_iteratorIlNS0_11use_defaultESF_SF_EEEEEEEPNSB_IJdlEEESJ_lNS1_9__extrema9arg_max_fIdl10comparatorEEEEJSI_SK_lSO_EEEvDpT0__param_3[1]
)
.maxntid 256
{
	.reg .pred 	%p<213>;
	.reg .b32 	%r<391>;
	.reg .b64 	%rd<341>;
	.reg .b64 	%fd<352>;

	ld.param.u64 	%rd192, [_ZN6thrust24THRUST_300001_SM_1000_NS8cuda_cub4core6detail13_kernel_agentINS1_8__reduce11ReduceAgentINS0_12zip_iteratorIN4cuda3std3__45tupleIJNS0_10device_ptrIdEENS0_17counting_iteratorIlNS0_11use_defaultESF_SF_EEEEEEEPNSB_IJdlEEESJ_lNS1_9__extrema9arg_max_fIdl10comparatorEEEEJSI_SK_lSO_EEEvDpT0__param_0+8];
	ld.param.u64 	%rd191, [_ZN6thrust24THRUST_300001_SM_1000_NS8cuda_cub4core6detail13_kernel_agentINS1_8__reduce11ReduceAgentINS0_12zip_iteratorIN4cuda3std3__45tupleIJNS0_10device_ptrIdEENS0_17counting_iteratorIlNS0_11use_defaultESF_SF_EEEEEEEPNSB_IJdlEEESJ_lNS1_9__extrema9arg_max_fIdl10comparatorEEEEJSI_SK_lSO_EEEvDpT0__param_0];
	ld.param.u64 	%rd194, [_ZN6thrust24THRUST_300001_SM_1000_NS8cuda_cub4core6detail13_kernel_agentINS1_8__reduce11ReduceAgentINS0_12zip_iteratorIN4cuda3std3__45tupleIJNS0_10device_ptrIdEENS0_17counting_iteratorIlNS0_11use_defaultESF_SF_EEEEEEEPNSB_IJdlEEESJ_lNS1_9__extrema9arg_max_fIdl10comparatorEEEEJSI_SK_lSO_EEEvDpT0__param_2];
	setp.eq.s64 	%p1, %rd194, 0;
	@%p1 bra 	$L__BB7_206;
	cvta.to.global.u64 	%rd1, %rd191;
	setp.gt.s64 	%p2, %rd194, 1279;
	@%p2 bra 	$L__BB7_122;
	cvt.u32.u64 	%r1, %rd194;
	mov.u32 	%r2, %tid.x;
	setp.ge.s32 	%p96, %r2, %r1;
	mov.f64 	%fd298, 0d0000000000000000;
	mov.b64 	%rd283, 0;
	mov.u32 	%r385, %r2;
	@%p96 bra 	$L__BB7_4;
	cvt.u64.u32 	%rd239, %r2;
	mul.wide.u32 	%rd240, %r2, 8;
	add.s64 	%rd241, %rd1, %rd240;
	add.s64 	%rd283, %rd192, %rd239;
	ld.global.f64 	%fd298, [%rd241];
	add.s32 	%r385, %r2, 256;
$L__BB7_4:
	setp.ge.s32 	%p97, %r385, %r1;
	@%p97 bra 	$L__BB7_26;
	not.b32 	%r154, %r385;
	add.s32 	%r5, %r154, %r1;
	and.b32  	%r155, %r5, 768;
	setp.eq.s32 	%p98, %r155, 768;
	@%p98 bra 	$L__BB7_11;
	cvt.u64.u32 	%rd243, %r385;
	add.s64 	%rd274, %rd192, %rd243;
	mul.wide.u32 	%rd244, %r385, 8;
	add.s64 	%rd273, %rd1, %rd244;
	shr.u32 	%r156, %r5, 8;
	add.s32 	%r157, %r156, 1;
	and.b32  	%r158, %r157, 3;
	neg.s32 	%r383, %r158;
$L__BB7_7:
	.pragma "nounroll";
	mov.u64 	%rd9, %rd283;
	mov.f64 	%fd3, %fd298;
	ld.global.f64 	%fd4, [%rd273];
	abs.f64 	%fd5, %fd3;
	abs.f64 	%fd6, %fd4;
	setp.lt.f64 	%p99, %fd5, %fd6;
	mov.u64 	%rd283, %rd274;
	mov.f64 	%fd298, %fd4;
	@%p99 bra 	$L__BB7_10;
	setp.lt.f64 	%p100, %fd6, %fd5;
	mov.u64 	%rd283, %rd9;
	mov.f64 	%fd298, %fd3;
	@%p100 bra 	$L__BB7_10;
	setp.lt.s64 	%p101, %rd9, %rd274;
	min.s64 	%rd283, %rd9, %rd274;
	selp.f64 	%fd298, %fd3, %fd4, %p101;
$L__BB7_10:
	add.s32 	%r385, %r385, 256;
	add.s64 	%rd274, %rd274, 256;
	add.s64 	%rd273, %rd273, 2048;
	add.s32 	%r383, %r383, 1;
	setp.ne.s32 	%p102, %r383, 0;
	@%p102 bra 	$L__BB7_7;
$L__BB7_11:
	setp.lt.u32 	%p103, %r5, 768;
	@%p103 bra 	$L__BB7_26;
	add.s32 	%r386, %r385, 512;
$L__BB7_13:
	mov.u32 	%r13, %r386;
	add.s32 	%r159, %r13, -512;
	cvt.s64.s32 	%rd245, %r159;
	mul.wide.s32 	%rd246, %r159, 8;
	add.s64 	%rd17, %rd1, %rd246;
	add.s64 	%rd18, %rd192, %rd245;
	ld.global.f64 	%fd12, [%rd17];
	abs.f64 	%fd13, %fd298;
	abs.f64 	%fd14, %fd12;
	setp.lt.f64 	%p104, %fd13, %fd14;
	mov.u64 	%rd280, %rd18;
	mov.f64 	%fd295, %fd12;
	@%p104 bra 	$L__BB7_16;
	setp.lt.f64 	%p105, %fd14, %fd13;
	mov.u64 	%rd280, %rd283;
	mov.f64 	%fd295, %fd298;
	@%p105 bra 	$L__BB7_16;
	setp.lt.s64 	%p106, %rd283, %rd18;
	min.s64 	%rd280, %rd283, %rd18;
	selp.f64 	%fd295, %fd298, %fd12, %p106;
$L__BB7_16:
	add.s32 	%r160, %r13, -256;
	cvt.s64.s32 	%rd247, %r160;
	add.s64 	%rd21, %rd192, %rd247;
	ld.global.f64 	%fd17, [%rd17+2048];
	abs.f64 	%fd18, %fd295;
	abs.f64 	%fd19, %fd17;
	setp.lt.f64 	%p107, %fd18, %fd19;
	mov.u64 	%rd281, %rd21;
	mov.f64 	%fd296, %fd17;
	@%p107 bra 	$L__BB7_19;
	setp.lt.f64 	%p108, %fd19, %fd18;
	mov.u64 	%rd281, %rd280;
	mov.f64 	%fd296, %fd295;
	@%p108 bra 	$L__BB7_19;
	setp.lt.s64 	%p109, %rd280, %rd21;
	min.s64 	%rd281, %rd280, %rd21;
	selp.f64 	%fd296, %fd295, %fd17, %p109;
$L__BB7_19:
	cvt.s64.s32 	%rd248, %r13;
	add.s64 	%rd24, %rd192, %rd248;
	ld.global.f64 	%fd22, [%rd17+4096];
	abs.f64 	%fd23, %fd296;
	abs.f64 	%fd24, %fd22;
	setp.lt.f64 	%p110, %fd23, %fd24;
	mov.u64 	%rd282, %rd24;
	mov.f64 	%fd297, %fd22;
	@%p110 bra 	$L__BB7_22;
	setp.lt.f64 	%p111, %fd24, %fd23;
	mov.u64 	%rd282, %rd281;
	mov.f64 	%fd297, %fd296;
	@%p111 bra 	$L__BB7_22;
	setp.lt.s64 	%p112, %rd281, %rd24;
	min.s64 	%rd282, %rd281, %rd24;
	selp.f64 	%fd297, %fd296, %fd22, %p112;
$L__BB7_22:
	add.s32 	%r161, %r13, 256;
	cvt.s64.s32 	%rd249, %r161;
	add.s64 	%rd27, %rd192, %rd249;
	ld.global.f64 	%fd27, [%rd17+6144];
	abs.f64 	%fd28, %fd297;
	abs.f64 	%fd29, %fd27;
	setp.lt.f64 	%p113, %fd28, %fd29;
	mov.u64 	%rd283, %rd27;
	mov.f64 	%fd298, %fd27;
	@%p113 bra 	$L__BB7_25;
	setp.lt.f64 	%p114, %fd29, %fd28;
	mov.u64 	%rd283, %rd282;
	mov.f64 	%fd298, %fd297;
	@%p114 bra 	$L__BB7_25;
	setp.lt.s64 	%p115, %rd282, %rd27;
	min.s64 	%rd283, %rd282, %rd27;
	selp.f64 	%fd298, %fd297, %fd27, %p115;
$L__BB7_25:
	add.s32 	%r386, %r13, 1024;
	add.s32 	%r162, %r13, 512;
	setp.lt.s32 	%p116, %r162, %r1;
	@%p116 bra 	$L__BB7_13;
$L__BB7_26:
	setp.lt.s32 	%p117, %r1, 256;
	@%p117 bra 	$L__BB7_71;
	// begin inline asm
	mov.u32 %r276, %laneid;
	// end inline asm
	mov.b64 	%rd260, %fd298;
	mov.b64 	{%r278, %r283}, %rd260;
	mov.b32 	%r294, 1;
	mov.b32 	%r295, 31;
	mov.b32 	%r296, -1;
	// begin inline asm
	shfl.sync.down.b32 %r277, %r278, %r294, %r295, %r296;
	// end inline asm
	// begin inline asm
	shfl.sync.down.b32 %r282, %r283, %r294, %r295, %r296;
	// end inline asm
	mov.b64 	%rd261, {%r277, %r282};
	mov.b64 	%fd33, %rd261;
	mov.b64 	{%r288, %r293}, %rd283;
	// begin inline asm
	shfl.sync.down.b32 %r287, %r288, %r294, %r295, %r296;
	// end inline asm
	// begin inline asm
	shfl.sync.down.b32 %r292, %r293, %r294, %r295, %r296;
	// end inline asm
	mov.b64 	%rd31, {%r287, %r292};
	setp.gt.s32 	%p169, %r276, 30;
	mov.u64 	%rd285, %rd283;
	mov.f64 	%fd300, %fd298;
	@%p169 bra 	$L__BB7_31;
	abs.f64 	%fd34, %fd298;
	abs.f64 	%fd35, %fd33;
	setp.lt.f64 	%p170, %fd34, %fd35;
	mov.u64 	%rd285, %rd31;
	mov.f64 	%fd300, %fd33;
	@%p170 bra 	$L__BB7_31;
	setp.lt.f64 	%p171, %fd35, %fd34;
	mov.u64 	%rd285, %rd283;
	mov.f64 	%fd300, %fd298;
	@%p171 bra 	$L__BB7_31;
	setp.lt.s64 	%p172, %rd283, %rd31;
	min.s64 	%rd285, %rd283, %rd31;
	selp.f64 	%fd300, %fd298, %fd33, %p172;
$L__BB7_31:
	mov.b64 	%rd262, %fd300;
	mov.b64 	{%r298, %r303}, %rd262;
	mov.b32 	%r314, 2;
	mov.b32 	%r315, 31;
	mov.b32 	%r316, -1;
	// begin inline asm
	shfl.sync.down.b32 %r297, %r298, %r314, %r315, %r316;
	// end inline asm
	// begin inline asm
	shfl.sync.down.b32 %r302, %r303, %r314, %r315, %r316;
	// end inline asm
	mov.b64 	%rd263, {%r297, %r302};
	mov.b64 	%fd38, %rd263;
	mov.b64 	{%r308, %r313}, %rd285;
	// begin inline asm
	shfl.sync.down.b32 %r307, %r308, %r314, %r315, %r316;
	// end inline asm
	// begin inline asm
	shfl.sync.down.b32 %r312, %r313, %r314, %r315, %r316;
	// end inline asm
	mov.b64 	%rd34, {%r307, %r312};
	setp.gt.s32 	%p173, %r276, 29;
	mov.u64 	%rd286, %rd285;
	mov.f64 	%fd301, %fd300;
	@%p173 bra 	$L__BB7_35;
	abs.f64 	%fd39, %fd300;
	abs.f64 	%fd40, %fd38;
	setp.lt.f64 	%p174, %fd39, %fd40;
	mov.u64 	%rd286, %rd34;
	mov.f64 	%fd301, %fd38;
	@%p174 bra 	$L__BB7_35;
	setp.lt.f64 	%p175, %fd40, %fd39;
	mov.u64 	%rd286, %rd285;
	mov.f64 	%fd301, %fd300;
	@%p175 bra 	$L__BB7_35;
	setp.lt.s64 	%p176, %rd285, %rd34;
	min.s64 	%rd286, %rd285, %rd34;
	selp.f64 	%fd301, %fd300, %fd38, %p176;
$L__BB7_35:
	mov.b64 	%rd264, %fd301;
	mov.b64 	{%r318, %r323}, %rd264;
	mov.b32 	%r334, 4;
	mov.b32 	%r335, 31;
	mov.b32 	%r336, -1;
	// begin inline asm
	shfl.sync.down.b32 %r317, %r318, %r334, %r335, %r336;
	// end inline asm
	// begin inline asm
	shfl.sync.down.b32 %r322, %r323, %r334, %r335, %r336;
	// end inline asm
	mov.b64 	%rd265, {%r317, %r322};
	mov.b64 	%fd43, %rd265;
	mov.b64 	{%r328, %r333}, %rd286;
	// begin inline asm
	shfl.sync.down.b32 %r327, %r328, %r334, %r335, %r336;
	// end inline asm
	// begin inline asm
	shfl.sync.down.b32 %r332, %r333, %r334, %r335, %r336;
	// end inline asm
	mov.b64 	%rd37, {%r327, %r332};
	setp.gt.s32 	%p177, %r276, 27;
	mov.u64 	%rd287, %rd286;
	mov.f64 	%fd302, %fd301;
	@%p177 bra 	$L__BB7_39;
	abs.f64 	%fd44, %fd301;
	abs.f64 	%fd45, %fd43;
	setp.lt.f64 	%p178, %fd44, %fd45;
	mov.u64 	%rd287, %rd37;
	mov.f64 	%fd302, %fd43;
	@%p178 bra 	$L__BB7_39;
	setp.lt.f64 	%p179, %fd45, %fd44;
	mov.u64 	%rd287, %rd286;
	mov.f64 	%fd302, %fd301;
	@%p179 bra 	$L__BB7_39;
	setp.lt.s64 	%p180, %rd286, %rd37;
	min.s64 	%rd287, %rd286, %rd37;
	selp.f64 	%fd302, %fd301, %fd43, %p180;
$L__BB7_39:
	mov.b64 	%rd266, %fd302;
	mov.b64 	{%r338, %r343}, %rd266;
	mov.b32 	%r354, 8;
	mov.b32 	%r355, 31;
	mov.b32 	%r356, -1;
	// begin inline asm
	shfl.sync.down.b32 %r337, %r338, %r354, %r355, %r356;
	// end inline asm
	// begin inline asm
	shfl.sync.down.b32 %r342, %r343, %r354, %r355, %r356;
	// end inline asm
	mov.b64 	%rd267, {%r337, %r342};
	mov.b64 	%fd48, %rd267;
	mov.b64 	{%r348, %r353}, %rd287;
	// begin inline asm
	shfl.sync.down.b32 %r347, %r348, %r354, %r355, %r356;
	// end inline asm
	// begin inline asm
	shfl.sync.down.b32 %r352, %r353, %r354, %r355, %r356;
	// end inline asm
	mov.b64 	%rd40, {%r347, %r352};
	setp.gt.s32 	%p181, %r276, 23;
	mov.u64 	%rd288, %rd287;
	mov.f64 	%fd303, %fd302;
	@%p181 bra 	$L__BB7_43;
	abs.f64 	%fd49, %fd302;
	abs.f64 	%fd50, %fd48;
	setp.lt.f64 	%p182, %fd49, %fd50;
	mov.u64 	%rd288, %rd40;
	mov.f64 	%fd303, %fd48;
	@%p182 bra 	$L__BB7_43;
	setp.lt.f64 	%p183, %fd50, %fd49;
	mov.u64 	%rd288, %rd287;
	mov.f64 	%fd303, %fd302;
	@%p183 bra 	$L__BB7_43;
	setp.lt.s64 	%p184, %rd287, %rd40;
	min.s64 	%rd288, %rd287, %rd40;
	selp.f64 	%fd303, %fd302, %fd48, %p184;
$L__BB7_43:
	mov.b64 	%rd268, %fd303;
	mov.b64 	{%r358, %r363}, %rd268;
	mov.b32 	%r374, 16;
	mov.b32 	%r375, 31;
	mov.b32 	%r376, -1;
	// begin inline asm
	shfl.sync.down.b32 %r357, %r358, %r374, %r375, %r376;
	// end inline asm
	// begin inline asm
	shfl.sync.down.b32 %r362, %r363, %r374, %r375, %r376;
	// end inline asm
	mov.b64 	%rd269, {%r357, %r362};
	mov.b64 	%fd53, %rd269;
	mov.b64 	{%r368, %r373}, %rd288;
	// begin inline asm
	shfl.sync.down.b32 %r367, %r368, %r374, %r375, %r376;
	// end inline asm
	// begin inline asm
	shfl.sync.down.b32 %r372, %r373, %r374, %r375, %r376;
	// end inline asm
	mov.b64 	%rd43, {%r367, %r372};
	setp.gt.s32 	%p185, %r276, 15;
	mov.u64 	%rd340, %rd288;
	mov.f64 	%fd351, %fd303;
	@%p185 bra 	$L__BB7_47;
	abs.f64 	%fd54, %fd303;
	abs.f64 	%fd55, %fd53;
	setp.lt.f64 	%p186, %fd54, %fd55;
	mov.u64 	%rd340, %rd43;
	mov.f64 	%fd351, %fd53;
	@%p186 bra 	$L__BB7_47;
	setp.lt.f64 	%p187, %fd55, %fd54;
	mov.u64 	%rd340, %rd288;
	mov.f64 	%fd351, %fd303;
	@%p187 bra 	$L__BB7_47;
	setp.lt.s64 	%p188, %rd288, %rd43;
	min.s64 	%rd340, %rd288, %rd43;
	selp.f64 	%fd351, %fd303, %fd53, %p188;
$L__BB7_47:
	setp.ne.s32 	%p189, %r276, 0;
	@%p189 bra 	$L__BB7_49;
	shr.u32 	%r377, %r2, 1;
	and.b32  	%r378, %r377, 496;
	mov.u32 	%r379, _ZN6thrust24THRUST_300001_SM_1000_NS8cuda_cub4core6detail5shmemE;
	add.s32 	%r380, %r379, %r378;
	st.shared.f64 	[%r380+8], %fd351;
	st.shared.u64 	[%r380+16], %rd340;
$L__BB7_49:
	bar.sync 	0;
	setp.ne.s32 	%p190, %r2, 0;
	@%p190 bra 	$L__BB7_204;
	ld.shared.f64 	%fd58, [_ZN6thrust24THRUST_300001_SM_1000_NS8cuda_cub4core6detail5shmemE+24];
	ld.shared.u64 	%rd46, [_ZN6thrust24THRUST_300001_SM_1000_NS8cuda_cub4core6detail5shmemE+32];
	abs.f64 	%fd59, %fd351;
	abs.f64 	%fd60, %fd58;
	setp.lt.f64 	%p191, %fd59, %fd60;
	mov.u64 	%rd290, %rd46;
	mov.f64 	%fd305, %fd58;
	@%p191 bra 	$L__BB7_53;
	setp.lt.f64 	%p192, %fd60, %fd59;
	mov.u64 	%rd290, %rd340;
	mov.f64 	%fd305, %fd351;
	@%p192 bra 	$L__BB7_53;
	setp.lt.s64 	%p193, %rd340, %rd46;
	min.s64 	%rd290, %rd340, %rd46;
	selp.f64 	%fd305, %fd351, %fd58, %p193;
$L__BB7_53:
	ld.shared.f64 	%fd63, [_ZN6thrust24THRUST_300001_SM_1000_NS8cuda_cub4core6detail5shmemE+40];
	ld.shared.u64 	%rd49, [_ZN6thrust24THRUST_300001_SM_1000_NS8cuda_cub4core6detail5shmemE+48];
	abs.f64 	%fd64, %fd305;
	abs.f64 	%fd65, %fd63;
	setp.lt.f64 	%p194, %fd64, %fd65;
	mov.u64 	%rd291, %rd49;
	mov.f64 	%fd306, %fd63;
	@%p194 bra 	$L__BB7_56;
	setp.lt.f64 	%p195, %fd65, %fd64;
	mov.u64 	%rd291, %rd290;
	mov.f64 	%fd306, %fd305;
	@%p195 bra 	$L__BB7_56;
	setp.lt.s64 	%p196, %rd290, %rd49;
	min.s64 	%rd291, %rd290, %rd49;
	selp.f64 	%fd306, %fd305, %fd63, %p196;
$L__BB7_56:
	ld.shared.f64 	%fd68, [_ZN6thrust24THRUST_300001_SM_1000_NS8cuda_cub4core6detail5shmemE+56];
	ld.shared.u64 	%rd52, [_ZN6thrust24THRUST_300001_SM_1000_NS8cuda_cub4core6detail5shmemE+64];
	abs.f64 	%fd69, %fd306;
	abs.f64 	%fd70, %fd68;
	setp.lt.f64 	%p197, %fd69, %fd70;
	mov.u64 	%rd292, %rd52;
	mov.f64 	%fd307, %fd68;
	@%p197 bra 	$L__BB7_59;
	setp.lt.f64 	%p198, %fd70, %fd69;
	mov.u64 	%rd292, %rd291;
	mov.f64 	%fd307, %fd306;
	@%p198 bra 	$L__BB7_59;
	setp.lt.s64 	%p199, %rd291, %rd52;
	min.s64 	%rd292, %rd291, %rd52;
	selp.f64 	%fd307, %fd306, %fd68, %p199;
$L__BB7_59:
	ld.shared.f64 	%fd73, [_ZN6thrust24THRUST_300001_SM_1000_NS8cuda_cub4core6detail5shmemE+72];
	ld.shared.u64 	%rd55, [_ZN6thrust24THRUST_300001_SM_1000_NS8cuda_cub4core6detail5shmemE+80];
	abs.f64 	%fd74, %fd307;
	abs.f64 	%fd75, %fd73;
	setp.lt.f64 	%p200, %fd74, %fd75;
	mov.u64 	%rd293, %rd55;
	mov.f64 	%fd308, %fd73;
	@%p200 bra 	$L__BB7_62;
	setp.lt.f64 	%p201, %fd75, %fd74;
	mov.u64 	%rd293, %rd292;
	mov.f64 	%fd308, %fd307;
	@%p201 bra 	$L__BB7_62;
	setp.lt.s64 	%p202, %rd292, %rd55;
	min.s64 	%rd293, %rd292, %rd55;
	selp.f64 	%fd308, %fd307, %fd73, %p202;
$L__BB7_62:
	ld.shared.f64 	%fd78, [_ZN6thrust24THRUST_300001_SM_1000_NS8cuda_cub4core6detail5shmemE+88];
	ld.shared.u64 	%rd58, [_ZN6thrust24THRUST_300001_SM_1000_NS8cuda_cub4core6detail5shmemE+96];
	abs.f64 	%fd79, %fd308;
	abs.f64 	%fd80, %fd78;
	setp.lt.f64 	%p203, %fd79, %fd80;
	mov.u64 	%rd294, %rd58;
	mov.f64 	%fd309, %fd78;
	@%p203 bra 	$L__BB7_65;
	setp.lt.f64 	%p204, %fd80, %fd79;
	mov.u64 	%rd294, %rd293;
	mov.f64 	%fd309, %fd308;
	@%p204 bra 	$L__BB7_65;
	setp.lt.s64 	%p205, %rd293, %rd58;
	min.s64 	%rd294, %rd293, %rd58;
	selp.f64 	%fd309, %fd308, %fd78, %p205;
$L__BB7_65:
	ld.shared.f64 	%fd83, [_ZN6thrust24THRUST_300001_SM_1000_NS8cuda_cub4core6detail5shmemE+104];
	ld.shared.u64 	%rd61, [_ZN6thrust24THRUST_300001_SM_1000_NS8cuda_cub4core6detail5shmemE+112];
	abs.f64 	%fd84, %fd309;
	abs.f64 	%fd85, %fd83;
	setp.lt.f64 	%p206, %fd84, %fd85;
	mov.u64 	%rd295, %rd61;
	mov.f64 	%fd310, %fd83;
	@%p206 bra 	$L__BB7_68;
	setp.lt.f64 	%p207, %fd85, %fd84;
	mov.u64 	%rd295, %rd294;
	mov.f64 	%fd310, %fd309;
	@%p207 bra 	$L__BB7_68;
	setp.lt.s64 	%p208, %rd294, %rd61;
	min.s64 	%rd295, %rd294, %rd61;
	selp.f64 	%fd310, %fd309, %fd83, %p208;
$L__BB7_68:
	ld.shared.f64 	%fd88, [_ZN6thrust24THRUST_300001_SM_1000_NS8cuda_cub4core6detail5shmemE+120];
	ld.shared.u64 	%rd64, [_ZN6thrust24THRUST_300001_SM_1000_NS8cuda_cub4core6detail5shmemE+128];
	abs.f64 	%fd89, %fd310;
	abs.f64 	%fd90, %fd88;
	setp.lt.f64 	%p209, %fd89, %fd90;
	mov.u64 	%rd340, %rd64;
	mov.f64 	%fd351, %fd88;
	@%p209 bra 	$L__BB7_204;
	setp.lt.f64 	%p210, %fd90, %fd89;
	mov.u64 	%rd340, %rd295;
	mov.f64 	%fd351, %fd310;
	@%p210 bra 	$L__BB7_204;
	setp.lt.s64 	%p211, %rd295, %rd64;
	min.s64 	%rd340, %rd295, %rd64;
	selp.f64 	%fd351, %fd310, %fd88, %p211;
	bra.uni 	$L__BB7_204;
$L__BB7_71:
	// begin inline asm
	mov.u32 %r163, %laneid;
	// end inline asm
	and.b32  	%r184, %r2, 992;
	add.s32 	%r185, %r184, 32;
	setp.gt.s32 	%p118, %r185, %r1;
	not.b32 	%r186, %r184;
	add.s32 	%r187, %r1, %r186;
	selp.b32 	%r182, %r187, 31, %p118;
	mov.b64 	%rd250, %fd298;
	mov.b64 	{%r165, %r170}, %rd250;
	mov.b32 	%r181, 1;
	mov.b32 	%r183, -1;
	// begin inline asm
	shfl.sync.down.b32 %r164, %r165, %r181, %r182, %r183;
	// end inline asm
	// begin inline asm
	shfl.sync.down.b32 %r169, %r170, %r181, %r182, %r183;
	// end inline asm
	mov.b64 	%rd251, {%r164, %r169};
	mov.b64 	%fd92, %rd251;
	mov.b64 	{%r175, %r180}, %rd283;
	// begin inline asm
	shfl.sync.down.b32 %r174, %r175, %r181, %r182, %r183;
	// end inline asm
	// begin inline asm
	shfl.sync.down.b32 %r179, %r180, %r181, %r182, %r183;
	// end inline asm
	mov.b64 	%rd66, {%r174, %r179};
	setp.ge.s32 	%p119, %r163, %r182;
	mov.u64 	%rd296, %rd283;
	mov.f64 	%fd311, %fd298;
	@%p119 bra 	$L__BB7_75;
	abs.f64 	%fd93, %fd298;
	abs.f64 	%fd94, %fd92;
	setp.lt.f64 	%p120, %fd93, %fd94;
	mov.u64 	%rd296, %rd66;
	mov.f64 	%fd311, %fd92;
	@%p120 bra 	$L__BB7_75;
	setp.lt.f64 	%p121, %fd94, %fd93;
	mov.u64 	%rd296, %rd283;
	mov.f64 	%fd311, %fd298;
	@%p121 bra 	$L__BB7_75;
	setp.lt.s64 	%p122, %rd283, %rd66;
	min.s64 	%rd296, %rd283, %rd66;
	selp.f64 	%fd311, %fd298, %fd92, %p122;
$L__BB7_75:
	mov.b64 	%rd252, %fd311;
	mov.b64 	{%r189, %r194}, %rd252;
	mov.b32 	%r205, 2;
	mov.b32 	%r207, -1;
	// begin inline asm
	shfl.sync.down.b32 %r188, %r189, %r205, %r182, %r207;
	// end inline asm
	// begin inline asm
	shfl.sync.down.b32 %r193, %r194, %r205, %r182, %r207;
	// end inline asm
	mov.b64 	%rd253, {%r188, %r193};
	mov.b64 	%fd97, %rd253;
	mov.b64 	{%r199, %r204}, %rd296;
	// begin inline asm
	shfl.sync.down.b32 %r198, %r199, %r205, %r182, %r207;
	// end inline asm
	// begin inline asm
	shfl.sync.down.b32 %r203, %r204, %r205, %r182, %r207;
	// end inline asm
	mov.b64 	%rd69, {%r198, %r203};
	add.s32 	%r208, %r163, 2;
	setp.gt.s32 	%p123, %r208, %r182;
	mov.u64 	%rd297, %rd296;
	mov.f64 	%fd312, %fd311;
	@%p123 bra 	$L__BB7_79;
	abs.f64 	%fd98, %fd311;
	abs.f64 	%fd99, %fd97;
	setp.lt.f64 	%p124, %fd98, %fd99;
	mov.u64 	%rd297, %rd69;
	mov.f64 	%fd312, %fd97;
	@%p124 bra 	$L__BB7_79;
	setp.lt.f64 	%p125, %fd99, %fd98;
	mov.u64 	%rd297, %rd296;
	mov.f64 	%fd312, %fd311;
	@%p125 bra 	$L__BB7_79;
	setp.lt.s64 	%p126, %rd296, %rd69;
	min.s64 	%rd297, %rd296, %rd69;
	selp.f64 	%fd312, %fd311, %fd97, %p126;
$L__BB7_79:
	mov.b64 	%rd254, %fd312;
	mov.b64 	{%r210, %r215}, %rd254;
	mov.b32 	%r226, 4;
	mov.b32 	%r228, -1;
	// begin inline asm
	shfl.sync.down.b32 %r209, %r210, %r226, %r182, %r228;
	// end inline asm
	// begin inline asm
	shfl.sync.down.b32 %r214, %r215, %r226, %r182, %r228;
	// end inline asm
	mov.b64 	%rd255, {%r209, %r214};
	mov.b64 	%fd102, %rd255;
	mov.b64 	{%r220, %r225}, %rd297;
	// begin inline asm
	shfl.sync.down.b32 %r219, %r220, %r226, %r182, %r228;
	// end inline asm
	// begin inline asm
	shfl.sync.down.b32 %r224, %r225, %r226, %r182, %r228;
	// end inline asm
	mov.b64 	%rd72, {%r219, %r224};
	add.s32 	%r229, %r163, 4;
	setp.gt.s32 	%p127, %r229, %r182;
	mov.u64 	%rd298, %rd297;
	mov.f64 	%fd313, %fd312;
	@%p127 bra 	$L__BB7_83;
	abs.f64 	%fd103, %fd312;
	abs.f64 	%fd104, %fd102;
	setp.lt.f64 	%p128, %fd103, %fd104;
	mov.u64 	%rd298, %rd72;
	mov.f64 	%fd313, %fd102;
	@%p128 bra 	$L__BB7_83;
	setp.lt.f64 	%p129, %fd104, %fd103;
	mov.u64 	%rd298, %rd297;
	mov.f64 	%fd313, %fd312;
	@%p129 bra 	$L__BB7_83;
	setp.lt.s64 	%p130, %rd297, %rd72;
	min.s64 	%rd298, %rd297, %rd72;
	selp.f64 	%fd313, %fd312, %fd102, %p130;
$L__BB7_83:
	mov.b64 	%rd256, %fd313;
	mov.b64 	{%r231, %r236}, %rd256;
	mov.b32 	%r247, 8;
	mov.b32 	%r249, -1;
	// begin inline asm
	shfl.sync.down.b32 %r230, %r231, %r247, %r182, %r249;
	// end inline asm
	// begin inline asm
	shfl.sync.down.b32 %r235, %r236, %r247, %r182, %r249;
	// end inline asm
	mov.b64 	%rd257, {%r230, %r235};
	mov.b64 	%fd107, %rd257;
	mov.b64 	{%r241, %r246}, %rd298;
	// begin inline asm
	shfl.sync.down.b32 %r240, %r241, %r247, %r182, %r249;
	// end inline asm
	// begin inline asm
	shfl.sync.down.b32 %r245, %r246, %r247, %r182, %r249;
	// end inline asm
	mov.b64 	%rd75, {%r240, %r245};
	add.s32 	%r250, %r163, 8;
	setp.gt.s32 	%p131, %r250, %r182;
	mov.u64 	%rd299, %rd298;
	mov.f64 	%fd314, %fd313;
	@%p131 bra 	$L__BB7_87;
	abs.f64 	%fd108, %fd313;
	abs.f64 	%fd109, %fd107;
	setp.lt.f64 	%p132, %fd108, %fd109;
	mov.u64 	%rd299, %rd75;
	mov.f64 	%fd314, %fd107;
	@%p132 bra 	$L__BB7_87;
	setp.lt.f64 	%p133, %fd109, %fd108;
	mov.u64 	%rd299, %rd298;
	mov.f64 	%fd314, %fd313;
	@%p133 bra 	$L__BB7_87;
	setp.lt.s64 	%p134, %rd298, %rd75;
	min.s64 	%rd299, %rd298, %rd75;
	selp.f64 	%fd314, %fd313, %fd107, %p134;
$L__BB7_87:
	mov.b64 	%rd258, %fd314;
	mov.b64 	{%r252, %r257}, %rd258;
	mov.b32 	%r268, 16;
	mov.b32 	%r270, -1;
	// begin inline asm
	shfl.sync.down.b32 %r251, %r252, %r268, %r182, %r270;
	// end inline asm
	// begin inline asm
	shfl.sync.down.b32 %r256, %r257, %r268, %r182, %r270;
	// end inline asm
	mov.b64 	%rd259, {%r251, %r256};
	mov.b64 	%fd112, %rd259;
	mov.b64 	{%r262, %r267}, %rd299;
	// begin inline asm
	shfl.sync.down.b32 %r261, %r262, %r268, %r182, %r270;
	// end inline asm
	// begin inline asm
	shfl.sync.down.b32 %r266, %r267, %r268, %r182, %r270;
	// end inline asm
	mov.b64 	%rd78, {%r261, %r266};
	add.s32 	%r271, %r163, 16;
	setp.gt.s32 	%p135, %r271, %r182;
	mov.u64 	%rd340, %rd299;
	mov.f64 	%fd351, %fd314;
	@%p135 bra 	$L__BB7_91;
	abs.f64 	%fd113, %fd314;
	abs.f64 	%fd114, %fd112;
	setp.lt.f64 	%p136, %fd113, %fd114;
	mov.u64 	%rd340, %rd78;
	mov.f64 	%fd351, %fd112;
	@%p136 bra 	$L__BB7_91;
	setp.lt.f64 	%p137, %fd114, %fd113;
	mov.u64 	%rd340, %rd299;
	mov.f64 	%fd351, %fd314;
	@%p137 bra 	$L__BB7_91;
	setp.lt.s64 	%p138, %rd299, %rd78;
	min.s64 	%rd340, %rd299, %rd78;
	selp.f64 	%fd351, %fd314, %fd112, %p138;
$L__BB7_91:
	setp.ne.s32 	%p139, %r163, 0;
	@%p139 bra 	$L__BB7_93;
	shr.u32 	%r272, %r2, 1;
	and.b32  	%r273, %r272, 496;
	mov.u32 	%r274, _ZN6thrust24THRUST_300001_SM_1000_NS8cuda_cub4core6detail5shmemE;
	add.s32 	%r275, %r274, %r273;
	st.shared.f64 	[%r275+8], %fd351;
	st.shared.u64 	[%r275+16], %rd340;
$L__BB7_93:
	bar.sync 	0;
	setp.ne.s32 	%p140, %r2, 0;
	@%p140 bra 	$L__BB7_204;
	setp.lt.s32 	%p141, %r1, 33;
	mov.f64 	%fd316, %fd351;
	mov.u64 	%rd301, %rd340;
	@%p141 bra 	$L__BB7_98;
	ld.shared.f64 	%fd117, [_ZN6thrust24THRUST_300001_SM_1000_NS8cuda_cub4core6detail5shmemE+24];
	ld.shared.u64 	%rd81, [_ZN6thrust24THRUST_300001_SM_1000_NS8cuda_cub4core6detail5shmemE+32];
	abs.f64 	%fd118, %fd351;
	abs.f64 	%fd119, %fd117;
	setp.lt.f64 	%p142, %fd118, %fd119;
	mov.f64 	%fd316, %fd117;
	mov.u64 	%rd301, %rd81;
	@%p142 bra 	$L__BB7_98;
	setp.lt.f64 	%p143, %fd119, %fd118;
	mov.f64 	%fd316, %fd351;
	mov.u64 	%rd301, %rd340;
	@%p143 bra 	$L__BB7_98;
	setp.lt.s64 	%p144, %rd340, %rd81;
	min.s64 	%rd301, %rd340, %rd81;
	selp.f64 	%fd316, %fd351, %fd117, %p144;
$L__BB7_98:
	setp.lt.s32 	%p145, %r1, 65;
	mov.f64 	%fd317, %fd316;
	mov.u64 	%rd302, %rd301;
	@%p145 bra 	$L__BB7_102;
	ld.shared.f64 	%fd122, [_ZN6thrust24THRUST_300001_SM_1000_NS8cuda_cub4core6detail5shmemE+40];
	ld.shared.u64 	%rd84, [_ZN6thrust24THRUST_300001_SM_1000_NS8cuda_cub4core6detail5shmemE+48];
	abs.f64 	%fd123, %fd316;
	abs.f64 	%fd124, %fd122;
	setp.lt.f64 	%p146, %fd123, %fd124;
	mov.f64 	%fd317, %fd122;
	mov.u64 	%rd302, %rd84;
	@%p146 bra 	$L__BB7_102;
	setp.lt.f64 	%p147, %fd124, %fd123;
	mov.f64 	%fd317, %fd316;
	mov.u64 	%rd302, %rd301;
	@%p147 bra 	$L__BB7_102;
	setp.lt.s64 	%p148, %rd301, %rd84;
	min.s64 	%rd302, %rd301, %rd84;
	selp.f64 	%fd317, %fd316, %fd122, %p148;
$L__BB7_102:
	setp.lt.s32 	%p149, %r1, 97;
	mov.f64 	%fd318, %fd317;
	mov.u64 	%rd303, %rd302;
	@%p149 bra 	$L__BB7_106;
	ld.shared.f64 	%fd127, [_ZN6thrust24THRUST_300001_SM_1000_NS8cuda_cub4core6detail5shmemE+56];
	ld.shared.u64 	%rd87, [_ZN6thrust24THRUST_300001_SM_1000_NS8cuda_cub4core6detail5shmemE+64];
	abs.f64 	%fd128, %fd317;
	abs.f64 	%fd129, %fd127;
	setp.lt.f64 	%p150, %fd128, %fd129;
	mov.f64 	%fd318, %fd127;
	mov.u64 	%rd303, %rd87;
	@%p150 bra 	$L__BB7_106;
	setp.lt.f64 	%p151, %fd129, %fd128;
	mov.f64 	%fd318, %fd317;
	mov.u64 	%rd303, %rd302;
	@%p151 bra 	$L__BB7_106;
	setp.lt.s64 	%p152, %rd302, %rd87;
	min.s64 	%rd303, %rd302, %rd87;
	selp.f64 	%fd318, %fd317, %fd127, %p152;
$L__BB7_106:
	setp.lt.s32 	%p153, %r1, 129;
	mov.f64 	%fd319, %fd318;
	mov.u64 	%rd304, %rd303;
	@%p153 bra 	$L__BB7_110;
	ld.shared.f64 	%fd132, [_ZN6thrust24THRUST_300001_SM_1000_NS8cuda_cub4core6detail5shmemE+72];
	ld.shared.u64 	%rd90, [_ZN6thrust24THRUST_300001_SM_1000_NS8cuda_cub4core6detail5shmemE+80];
	abs.f64 	%fd133, %fd318;
	abs.f64 	%fd134, %fd132;
	setp.lt.f64 	%p154, %fd133, %fd134;
	mov.f64 	%fd319, %fd132;
	mov.u64 	%rd304, %rd90;
	@%p154 bra 	$L__BB7_110;
	setp.lt.f64 	%p155, %fd134, %fd133;
	mov.f64 	%fd319, %fd318;
	mov.u64 	%rd304, %rd303;
	@%p155 bra 	$L__BB7_110;
	setp.lt.s64 	%p156, %rd303, %rd90;
	min.s64 	%rd304, %rd303, %rd90;
	selp.f64 	%fd319, %fd318, %fd132, %p156;
$L__BB7_110:
	setp.lt.s32 	%p157, %r1, 161;
	mov.f64 	%fd320, %fd319;
	mov.u64 	%rd305, %rd304;
	@%p157 bra 	$L__BB7_114;
	ld.shared.f64 	%fd137, [_ZN6thrust24THRUST_300001_SM_1000_NS8cuda_cub4core6detail5shmemE+88];
	ld.shared.u64 	%rd93, [_ZN6thrust24THRUST_300001_SM_1000_NS8cuda_cub4core6detail5shmemE+96];
	abs.f64 	%fd138, %fd319;
	abs.f64 	%fd139, %fd137;
	setp.lt.f64 	%p158, %fd138, %fd139;
	mov.f64 	%fd320, %fd137;
	mov.u64 	%rd305, %rd93;
	@%p158 bra 	$L__BB7_114;
	setp.lt.f64 	%p159, %fd139, %fd138;
	mov.f64 	%fd320, %fd319;
	mov.u64 	%rd305, %rd304;
	@%p159 bra 	$L__BB7_114;
	setp.lt.s64 	%p160, %rd304, %rd93;
	min.s64 	%rd305, %rd304, %rd93;
	selp.f64 	%fd320, %fd319, %fd137, %p160;
$L__BB7_114:
	setp.lt.s32 	%p161, %r1, 193;
	mov.f64 	%fd321, %fd320;
	mov.u64 	%rd306, %rd305;
	@%p161 bra 	$L__BB7_118;
	ld.shared.f64 	%fd142, [_ZN6thrust24THRUST_300001_SM_1000_NS8cuda_cub4core6detail5shmemE+104];
	ld.shared.u64 	%rd96, [_ZN6thrust24THRUST_300001_SM_1000_NS8cuda_cub4core6detail5shmemE+112];
	abs.f64 	%fd143, %fd320;
	abs.f64 	%fd144, %fd142;
	setp.lt.f64 	%p162, %fd143, %fd144;
	mov.f64 	%fd321, %fd142;
	mov.u64 	%rd306, %rd96;
	@%p162 bra 	$L__BB7_118;
	setp.lt.f64 	%p163, %fd144, %fd143;
	mov.f64 	%fd321, %fd320;
	mov.u64 	%rd306, %rd305;
	@%p163 bra 	$L__BB7_118;
	setp.lt.s64 	%p164, %rd305, %rd96;
	min.s64 	%rd306, %rd305, %rd96;
	selp.f64 	%fd321, %fd320, %fd142, %p164;
$L__BB7_118:
	setp.lt.s32 	%p165, %r1, 225;
	mov.u64 	%rd340, %rd306;
	mov.f64 	%fd351, %fd321;
	@%p165 bra 	$L__BB7_204;
	ld.shared.f64 	%fd147, [_ZN6thrust24THRUST_300001_SM_1000_NS8cuda_cub4core6detail5shmemE+120];
	ld.shared.u64 	%rd99, [_ZN6thrust24THRUST_300001_SM_1000_NS8cuda_cub4core6detail5shmemE+128];
	abs.f64 	%fd148, %fd321;
	abs.f64 	%fd149, %fd147;
	setp.lt.f64 	%p166, %fd148, %fd149;
	mov.u64 	%rd340, %rd99;
	mov.f64 	%fd351, %fd147;
	@%p166 bra 	$L__BB7_204;
	setp.lt.f64 	%p167, %fd149, %fd148;
	mov.u64 	%rd340, %rd306;
	mov.f64 	%fd351, %fd321;
	@%p167 bra 	$L__BB7_204;
	setp.lt.s64 	%p168, %rd306, %rd99;
	min.s64 	%rd340, %rd306, %rd99;
	selp.f64 	%fd351, %fd321, %fd147, %p168;
	bra.uni 	$L__BB7_204;
$L__BB7_122:
	mov.u32 	%r18, %tid.x;
	cvt.u64.u32 	%rd101, %r18;
	mul.wide.u32 	%rd195, %r18, 8;
	add.s64 	%rd102, %rd1, %rd195;
	ld.global.f64 	%fd274, [%rd102];
	add.s32 	%r31, %r18, 256;
	cvt.u64.u32 	%rd196, %r31;
	ld.global.f64 	%fd275, [%rd102+2048];
	add.s32 	%r32, %r18, 512;
	cvt.u64.u32 	%rd197, %r32;
	ld.global.f64 	%fd276, [%rd102+4096];
	add.s32 	%r33, %r18, 768;
	cvt.u64.u32 	%rd198, %r33;
	ld.global.f64 	%fd277, [%rd102+6144];
	or.b32  	%r34, %r18, 1024;
	cvt.u64.u32 	%rd103, %r34;
	add.s64 	%rd327, %rd192, %rd103;
	ld.global.f64 	%fd338, [%rd102+8192];
	abs.f64 	%fd278, %fd274;
	abs.f64 	%fd279, %fd275;
	setp.geu.f64 	%p3, %fd278, %fd279;
	selp.f64 	%fd280, %fd274, %fd275, %p3;
	selp.b64 	%rd199, %rd101, %rd196, %p3;
	abs.f64 	%fd281, %fd280;
	abs.f64 	%fd282, %fd276;
	setp.geu.f64 	%p4, %fd281, %fd282;
	selp.f64 	%fd283, %fd280, %fd276, %p4;
	selp.b64 	%rd200, %rd199, %rd197, %p4;
	abs.f64 	%fd284, %fd283;
	abs.f64 	%fd285, %fd277;
	setp.geu.f64 	%p5, %fd284, %fd285;
	selp.f64 	%fd152, %fd283, %fd277, %p5;
	selp.b64 	%rd105, %rd200, %rd198, %p5;
	abs.f64 	%fd153, %fd152;
	abs.f64 	%fd154, %fd338;
	setp.lt.f64 	%p6, %fd153, %fd154;
	@%p6 bra 	$L__BB7_124;
	setp.lt.f64 	%p7, %fd154, %fd153;
	setp.lt.u64 	%p8, %rd105, %rd103;
	or.pred  	%p9, %p7, %p8;
	selp.f64 	%fd338, %fd152, %fd338, %p9;
	add.s64 	%rd203, %rd192, %rd105;
	selp.b64 	%rd327, %rd203, %rd327, %p9;
$L__BB7_124:
	setp.lt.u64 	%p10, %rd194, 2560;
	mov.b64 	%rd316, 1280;
	@%p10 bra 	$L__BB7_137;
	mov.b64 	%rd308, 1280;
	mov.f64 	%fd323, %fd338;
$L__BB7_126:
	add.s64 	%rd206, %rd308, %rd101;
	shl.b64 	%rd207, %rd308, 3;
	add.s64 	%rd208, %rd102, %rd207;
	add.s64 	%rd310, %rd206, %rd192;
	ld.global.f64 	%fd324, [%rd208];
	ld.global.f64 	%fd325, [%rd208+2048];
	ld.global.f64 	%fd326, [%rd208+4096];
	add.s64 	%rd313, %rd310, 768;
	ld.global.f64 	%fd327, [%rd208+6144];
	ld.global.f64 	%fd338, [%rd208+8192];
	abs.f64 	%fd163, %fd323;
	abs.f64 	%fd164, %fd324;
	setp.lt.f64 	%p11, %fd163, %fd164;
	@%p11 bra 	$L__BB7_128;
	setp.lt.f64 	%p12, %fd164, %fd163;
	setp.lt.s64 	%p13, %rd327, %rd310;
	or.pred  	%p14, %p12, %p13;
	selp.f64 	%fd324, %fd323, %fd324, %p14;
	selp.b64 	%rd310, %rd327, %rd310, %p14;
$L__BB7_128:
	add.s64 	%rd209, %rd308, %rd101;
	add.s64 	%rd210, %rd209, %rd192;
	add.s64 	%rd311, %rd210, 256;
	abs.f64 	%fd167, %fd324;
	abs.f64 	%fd168, %fd325;
	setp.lt.f64 	%p15, %fd167, %fd168;
	@%p15 bra 	$L__BB7_130;
	setp.lt.f64 	%p16, %fd168, %fd167;
	setp.lt.s64 	%p17, %rd310, %rd311;
	or.pred  	%p18, %p16, %p17;
	selp.f64 	%fd325, %fd324, %fd325, %p18;
	selp.b64 	%rd311, %rd310, %rd311, %p18;
$L__BB7_130:
	add.s64 	%rd211, %rd308, %rd101;
	add.s64 	%rd212, %rd211, %rd192;
	add.s64 	%rd312, %rd212, 512;
	abs.f64 	%fd171, %fd325;
	abs.f64 	%fd172, %fd326;
	setp.lt.f64 	%p19, %fd171, %fd172;
	@%p19 bra 	$L__BB7_132;
	setp.lt.f64 	%p20, %fd172, %fd171;
	setp.lt.s64 	%p21, %rd311, %rd312;
	or.pred  	%p22, %p20, %p21;
	selp.f64 	%fd326, %fd325, %fd326, %p22;
	selp.b64 	%rd312, %rd311, %rd312, %p22;
$L__BB7_132:
	abs.f64 	%fd175, %fd326;
	abs.f64 	%fd176, %fd327;
	setp.lt.f64 	%p23, %fd175, %fd176;
	@%p23 bra 	$L__BB7_134;
	setp.lt.f64 	%p24, %fd176, %fd175;
	setp.lt.s64 	%p25, %rd312, %rd313;
	or.pred  	%p26, %p24, %p25;
	selp.f64 	%fd327, %fd326, %fd327, %p26;
	selp.b64 	%rd313, %rd312, %rd313, %p26;
$L__BB7_134:
	add.s64 	%rd213, %rd308, %rd101;
	add.s64 	%rd214, %rd213, %rd192;
	add.s64 	%rd327, %rd214, 1024;
	abs.f64 	%fd179, %fd327;
	abs.f64 	%fd180, %fd338;
	setp.lt.f64 	%p27, %fd179, %fd180;
	@%p27 bra 	$L__BB7_136;
	setp.lt.f64 	%p28, %fd180, %fd179;
	setp.lt.s64 	%p29, %rd313, %rd327;
	or.pred  	%p30, %p28, %p29;
	selp.f64 	%fd338, %fd327, %fd338, %p30;
	selp.b64 	%rd327, %rd313, %rd327, %p30;
$L__BB7_136:
	add.s64 	%rd316, %rd308, 1280;
	add.s64 	%rd215, %rd308, 2560;
	setp.le.s64 	%p31, %rd215, %rd194;
	mov.u64 	%rd308, %rd316;
	mov.f64 	%fd323, %fd338;
	@%p31 bra 	$L__BB7_126;
$L__BB7_137:
	setp.le.s64 	%p32, %rd194, %rd316;
	@%p32 bra 	$L__BB7_160;
	cvt.u32.u64 	%r35, %rd316;
	cvt.u32.u64 	%r36, %rd194;
	sub.s32 	%r19, %r36, %r35;
	setp.ge.s32 	%p33, %r18, %r19;
	@%p33 bra 	$L__BB7_160;
	cvta.to.global.u64 	%rd128, %rd191;
	not.b32 	%r38, %r18;
	add.s32 	%r39, %r38, %r36;
	sub.s32 	%r20, %r39, %r35;
	and.b32  	%r41, %r20, 768;
	setp.eq.s32 	%p34, %r41, 768;
	mov.u32 	%r389, %r18;
	@%p34 bra 	$L__BB7_145;
	add.s64 	%rd217, %rd316, %rd101;
	add.s64 	%rd318, %rd217, %rd192;
	shl.b64 	%rd218, %rd217, 3;
	add.s64 	%rd317, %rd128, %rd218;
	shr.u32 	%r42, %r20, 8;
	add.s32 	%r43, %r42, 1;
	and.b32  	%r44, %r43, 3;
	neg.s32 	%r387, %r44;
	mov.u32 	%r389, %r18;
$L__BB7_141:
	.pragma "nounroll";
	mov.u64 	%rd133, %rd327;
	mov.f64 	%fd184, %fd338;
	ld.global.f64 	%fd185, [%rd317];
	abs.f64 	%fd186, %fd184;
	abs.f64 	%fd187, %fd185;
	setp.lt.f64 	%p35, %fd186, %fd187;
	mov.f64 	%fd338, %fd185;
	mov.u64 	%rd327, %rd318;
	@%p35 bra 	$L__BB7_144;
	setp.lt.f64 	%p36, %fd187, %fd186;
	mov.f64 	%fd338, %fd184;
	mov.u64 	%rd327, %rd133;
	@%p36 bra 	$L__BB7_144;
	setp.lt.s64 	%p37, %rd133, %rd318;
	selp.f64 	%fd338, %fd184, %fd185, %p37;
	min.s64 	%rd327, %rd133, %rd318;
$L__BB7_144:
	add.s32 	%r389, %r389, 256;
	add.s64 	%rd318, %rd318, 256;
	add.s64 	%rd317, %rd317, 2048;
	add.s32 	%r387, %r387, 1;
	setp.ne.s32 	%p38, %r387, 0;
	@%p38 bra 	$L__BB7_141;
$L__BB7_145:
	setp.lt.u32 	%p39, %r20, 768;
	@%p39 bra 	$L__BB7_160;
	add.s32 	%r390, %r389, 512;
$L__BB7_147:
	mov.u32 	%r28, %r390;
	add.s32 	%r45, %r28, -512;
	cvt.u64.u32 	%rd219, %r45;
	add.s64 	%rd220, %rd316, %rd219;
	shl.b64 	%rd221, %rd220, 3;
	add.s64 	%rd141, %rd128, %rd221;
	add.s64 	%rd142, %rd220, %rd192;
	ld.global.f64 	%fd193, [%rd141];
	abs.f64 	%fd194, %fd338;
	abs.f64 	%fd195, %fd193;
	setp.lt.f64 	%p40, %fd194, %fd195;
	mov.f64 	%fd335, %fd193;
	mov.u64 	%rd324, %rd142;
	@%p40 bra 	$L__BB7_150;
	setp.lt.f64 	%p41, %fd195, %fd194;
	mov.f64 	%fd335, %fd338;
	mov.u64 	%rd324, %rd327;
	@%p41 bra 	$L__BB7_150;
	setp.lt.s64 	%p42, %rd327, %rd142;
	selp.f64 	%fd335, %fd338, %fd193, %p42;
	min.s64 	%rd324, %rd327, %rd142;
$L__BB7_150:
	add.s32 	%r46, %r28, -256;
	cvt.u64.u32 	%rd222, %r46;
	add.s64 	%rd223, %rd316, %rd222;
	add.s64 	%rd145, %rd223, %rd192;
	ld.global.f64 	%fd198, [%rd141+2048];
	abs.f64 	%fd199, %fd335;
	abs.f64 	%fd200, %fd198;
	setp.lt.f64 	%p43, %fd199, %fd200;
	mov.f64 	%fd336, %fd198;
	mov.u64 	%rd325, %rd145;
	@%p43 bra 	$L__BB7_153;
	setp.lt.f64 	%p44, %fd200, %fd199;
	mov.f64 	%fd336, %fd335;
	mov.u64 	%rd325, %rd324;
	@%p44 bra 	$L__BB7_153;
	setp.lt.s64 	%p45, %rd324, %rd145;
	selp.f64 	%fd336, %fd335, %fd198, %p45;
	min.s64 	%rd325, %rd324, %rd145;
$L__BB7_153:
	cvt.u64.u32 	%rd224, %r28;
	add.s64 	%rd225, %rd316, %rd224;
	add.s64 	%rd148, %rd225, %rd192;
	ld.global.f64 	%fd203, [%rd141+4096];
	abs.f64 	%fd204, %fd336;
	abs.f64 	%fd205, %fd203;
	setp.lt.f64 	%p46, %fd204, %fd205;
	mov.f64 	%fd337, %fd203;
	mov.u64 	%rd326, %rd148;
	@%p46 bra 	$L__BB7_156;
	setp.lt.f64 	%p47, %fd205, %fd204;
	mov.f64 	%fd337, %fd336;
	mov.u64 	%rd326, %rd325;
	@%p47 bra 	$L__BB7_156;
	setp.lt.s64 	%p48, %rd325, %rd148;
	selp.f64 	%fd337, %fd336, %fd203, %p48;
	min.s64 	%rd326, %rd325, %rd148;
$L__BB7_156:
	add.s32 	%r47, %r28, 256;
	cvt.u64.u32 	%rd226, %r47;
	add.s64 	%rd227, %rd316, %rd226;
	add.s64 	%rd151, %rd227, %rd192;
	ld.global.f64 	%fd208, [%rd141+6144];
	abs.f64 	%fd209, %fd337;
	abs.f64 	%fd210, %fd208;
	setp.lt.f64 	%p49, %fd209, %fd210;
	mov.f64 	%fd338, %fd208;
	mov.u64 	%rd327, %rd151;
	@%p49 bra 	$L__BB7_159;
	setp.lt.f64 	%p50, %fd210, %fd209;
	mov.f64 	%fd338, %fd337;
	mov.u64 	%rd327, %rd326;
	@%p50 bra 	$L__BB7_159;
	setp.lt.s64 	%p51, %rd326, %rd151;
	selp.f64 	%fd338, %fd337, %fd208, %p51;
	min.s64 	%rd327, %rd326, %rd151;
$L__BB7_159:
	add.s32 	%r390, %r28, 1024;
	add.s32 	%r48, %r28, 512;
	setp.lt.s32 	%p52, %r48, %r19;
	@%p52 bra 	$L__BB7_147;
$L__BB7_160:
	// begin inline asm
	mov.u32 %r49, %laneid;
	// end inline asm
	mov.b64 	%rd228, %fd338;
	mov.b64 	{%r51, %r56}, %rd228;
	mov.b32 	%r67, 1;
	mov.b32 	%r68, 31;
	mov.b32 	%r69, -1;
	// begin inline asm
	shfl.sync.down.b32 %r50, %r51, %r67, %r68, %r69;
	// end inline asm
	// begin inline asm
	shfl.sync.down.b32 %r55, %r56, %r67, %r68, %r69;
	// end inline asm
	mov.b64 	%rd229, {%r50, %r55};
	mov.b64 	%fd214, %rd229;
	mov.b64 	{%r61, %r66}, %rd327;
	// begin inline asm
	shfl.sync.down.b32 %r60, %r61, %r67, %r68, %r69;
	// end inline asm
	// begin inline asm
	shfl.sync.down.b32 %r65, %r66, %r67, %r68, %r69;
	// end inline asm
	mov.b64 	%rd155, {%r60, %r65};
	setp.gt.s32 	%p53, %r49, 30;
	mov.f64 	%fd340, %fd338;
	mov.u64 	%rd329, %rd327;
	@%p53 bra 	$L__BB7_164;
	abs.f64 	%fd215, %fd338;
	abs.f64 	%fd216, %fd214;
	setp.lt.f64 	%p54, %fd215, %fd216;
	mov.f64 	%fd340, %fd214;
	mov.u64 	%rd329, %rd155;
	@%p54 bra 	$L__BB7_164;
	setp.lt.f64 	%p55, %fd216, %fd215;
	mov.f64 	%fd340, %fd338;
	mov.u64 	%rd329, %rd327;
	@%p55 bra 	$L__BB7_164;
	setp.lt.s64 	%p56, %rd327, %rd155;
	selp.f64 	%fd340, %fd338, %fd214, %p56;
	min.s64 	%rd329, %rd327, %rd155;
$L__BB7_164:
	mov.b64 	%rd230, %fd340;
	mov.b64 	{%r71, %r76}, %rd230;
	mov.b32 	%r87, 2;
	mov.b32 	%r88, 31;
	mov.b32 	%r89, -1;
	// begin inline asm
	shfl.sync.down.b32 %r70, %r71, %r87, %r88, %r89;
	// end inline asm
	// begin inline asm
	shfl.sync.down.b32 %r75, %r76, %r87, %r88, %r89;
	// end inline asm
	mov.b64 	%rd231, {%r70, %r75};
	mov.b64 	%fd219, %rd231;
	mov.b64 	{%r81, %r86}, %rd329;
	// begin inline asm
	shfl.sync.down.b32 %r80, %r81, %r87, %r88, %r89;
	// end inline asm
	// begin inline asm
	shfl.sync.down.b32 %r85, %r86, %r87, %r88, %r89;
	// end inline asm
	mov.b64 	%rd158, {%r80, %r85};
	setp.gt.s32 	%p57, %r49, 29;
	mov.f64 	%fd341, %fd340;
	mov.u64 	%rd330, %rd329;
	@%p57 bra 	$L__BB7_168;
	abs.f64 	%fd220, %fd340;
	abs.f64 	%fd221, %fd219;
	setp.lt.f64 	%p58, %fd220, %fd221;
	mov.f64 	%fd341, %fd219;
	mov.u64 	%rd330, %rd158;
	@%p58 bra 	$L__BB7_168;
	setp.lt.f64 	%p59, %fd221, %fd220;
	mov.f64 	%fd341, %fd340;
	mov.u64 	%rd330, %rd329;
	@%p59 bra 	$L__BB7_168;
	setp.lt.s64 	%p60, %rd329, %rd158;
	selp.f64 	%fd341, %fd340, %fd219, %p60;
	min.s64 	%rd330, %rd329, %rd158;
$L__BB7_168:
	mov.b64 	%rd232, %fd341;
	mov.b64 	{%r91, %r96}, %rd232;
	mov.b32 	%r107, 4;
	mov.b32 	%r108, 31;
	mov.b32 	%r109, -1;
	// begin inline asm
	shfl.sync.down.b32 %r90, %r91, %r107, %r108, %r109;
	// end inline asm
	// begin inline asm
	shfl.sync.down.b32 %r95, %r96, %r107, %r108, %r109;
	// end inline asm
	mov.b64 	%rd233, {%r90, %r95};
	mov.b64 	%fd224, %rd233;
	mov.b64 	{%r101, %r106}, %rd330;
	// begin inline asm
	shfl.sync.down.b32 %r100, %r101, %r107, %r108, %r109;
	// end inline asm
	// begin inline asm
	shfl.sync.down.b32 %r105, %r106, %r107, %r108, %r109;
	// end inline asm
	mov.b64 	%rd161, {%r100, %r105};
	setp.gt.s32 	%p61, %r49, 27;
	mov.f64 	%fd342, %fd341;
	mov.u64 	%rd331, %rd330;
	@%p61 bra 	$L__BB7_172;
	abs.f64 	%fd225, %fd341;
	abs.f64 	%fd226, %fd224;
	setp.lt.f64 	%p62, %fd225, %fd226;
	mov.f64 	%fd342, %fd224;
	mov.u64 	%rd331, %rd161;
	@%p62 bra 	$L__BB7_172;
	setp.lt.f64 	%p63, %fd226, %fd225;
	mov.f64 	%fd342, %fd341;
	mov.u64 	%rd331, %rd330;
	@%p63 bra 	$L__BB7_172;
	setp.lt.s64 	%p64, %rd330, %rd161;
	selp.f64 	%fd342, %fd341, %fd224, %p64;
	min.s64 	%rd331, %rd330, %rd161;
$L__BB7_172:
	mov.b64 	%rd234, %fd342;
	mov.b64 	{%r111, %r116}, %rd234;
	mov.b32 	%r127, 8;
	mov.b32 	%r128, 31;
	mov.b32 	%r129, -1;
	// begin inline asm
	shfl.sync.down.b32 %r110, %r111, %r127, %r128, %r129;
	// end inline asm
	// begin inline asm
	shfl.sync.down.b32 %r115, %r116, %r127, %r128, %r129;
	// end inline asm
	mov.b64 	%rd235, {%r110, %r115};
	mov.b64 	%fd229, %rd235;
	mov.b64 	{%r121, %r126}, %rd331;
	// begin inline asm
	shfl.sync.down.b32 %r120, %r121, %r127, %r128, %r129;
	// end inline asm
	// begin inline asm
	shfl.sync.down.b32 %r125, %r126, %r127, %r128, %r129;
	// end inline asm
	mov.b64 	%rd164, {%r120, %r125};
	setp.gt.s32 	%p65, %r49, 23;
	mov.f64 	%fd343, %fd342;
	mov.u64 	%rd332, %rd331;
	@%p65 bra 	$L__BB7_176;
	abs.f64 	%fd230, %fd342;
	abs.f64 	%fd231, %fd229;
	setp.lt.f64 	%p66, %fd230, %fd231;
	mov.f64 	%fd343, %fd229;
	mov.u64 	%rd332, %rd164;
	@%p66 bra 	$L__BB7_176;
	setp.lt.f64 	%p67, %fd231, %fd230;
	mov.f64 	%fd343, %fd342;
	mov.u64 	%rd332, %rd331;
	@%p67 bra 	$L__BB7_176;
	setp.lt.s64 	%p68, %rd331, %rd164;
	selp.f64 	%fd343, %fd342, %fd229, %p68;
	min.s64 	%rd332, %rd331, %rd164;
$L__BB7_176:
	mov.b64 	%rd236, %fd343;
	mov.b64 	{%r131, %r136}, %rd236;
	mov.b32 	%r147, 16;
	mov.b32 	%r148, 31;
	mov.b32 	%r149, -1;
	// begin inline asm
	shfl.sync.down.b32 %r130, %r131, %r147, %r148, %r149;
	// end inline asm
	// begin inline asm
	shfl.sync.down.b32 %r135, %r136, %r147, %r148, %r149;
	// end inline asm
	mov.b64 	%rd237, {%r130, %r135};
	mov.b64 	%fd234, %rd237;
	mov.b64 	{%r141, %r146}, %rd332;
	// begin inline asm
	shfl.sync.down.b32 %r140, %r141, %r147, %r148, %r149;
	// end inline asm
	// begin inline asm
	shfl.sync.down.b32 %r145, %r146, %r147, %r148, %r149;
	// end inline asm
	mov.b64 	%rd167, {%r140, %r145};
	setp.gt.s32 	%p69, %r49, 15;
	mov.f64 	%fd351, %fd343;
	mov.u64 	%rd340, %rd332;
	@%p69 bra 	$L__BB7_180;
	abs.f64 	%fd235, %fd343;
	abs.f64 	%fd236, %fd234;
	setp.lt.f64 	%p70, %fd235, %fd236;
	mov.f64 	%fd351, %fd234;
	mov.u64 	%rd340, %rd167;
	@%p70 bra 	$L__BB7_180;
	setp.lt.f64 	%p71, %fd236, %fd235;
	mov.f64 	%fd351, %fd343;
	mov.u64 	%rd340, %rd332;
	@%p71 bra 	$L__BB7_180;
	setp.lt.s64 	%p72, %rd332, %rd167;
	selp.f64 	%fd351, %fd343, %fd234, %p72;
	min.s64 	%rd340, %rd332, %rd167;
$L__BB7_180:
	setp.ne.s32 	%p73, %r49, 0;
	@%p73 bra 	$L__BB7_182;
	shr.u32 	%r150, %r18, 1;
	and.b32  	%r151, %r150, 496;
	mov.u32 	%r152, _ZN6thrust24THRUST_300001_SM_1000_NS8cuda_cub4core6detail5shmemE;
	add.s32 	%r153, %r152, %r151;
	st.shared.f64 	[%r153+8], %fd351;
	st.shared.u64 	[%r153+16], %rd340;
$L__BB7_182:
	bar.sync 	0;
	setp.ne.s32 	%p74, %r18, 0;
	@%p74 bra 	$L__BB7_204;
	ld.shared.f64 	%fd239, [_ZN6thrust24THRUST_300001_SM_1000_NS8cuda_cub4core6detail5shmemE+24];
	ld.shared.u64 	%rd170, [_ZN6thrust24THRUST_300001_SM_1000_NS8cuda_cub4core6detail5shmemE+32];
	abs.f64 	%fd240, %fd351;
	abs.f64 	%fd241, %fd239;
	setp.lt.f64 	%p75, %fd240, %fd241;
	mov.f64 	%fd345, %fd239;
	mov.u64 	%rd334, %rd170;
	@%p75 bra 	$L__BB7_186;
	setp.lt.f64 	%p76, %fd241, %fd240;
	mov.f64 	%fd345, %fd351;
	mov.u64 	%rd334, %rd340;
	@%p76 bra 	$L__BB7_186;
	setp.lt.s64 	%p77, %rd340, %rd170;
	selp.f64 	%fd345, %fd351, %fd239, %p77;
	min.s64 	%rd334, %rd340, %rd170;
$L__BB7_186:
	ld.shared.f64 	%fd244, [_ZN6thrust24THRUST_300001_SM_1000_NS8cuda_cub4core6detail5shmemE+40];
	ld.shared.u64 	%rd173, [_ZN6thrust24THRUST_300001_SM_1000_NS8cuda_cub4core6detail5shmemE+48];
	abs.f64 	%fd245, %fd345;
	abs.f64 	%fd246, %fd244;
	setp.lt.f64 	%p78, %fd245, %fd246;
	mov.f64 	%fd346, %fd244;
	mov.u64 	%rd335, %rd173;
	@%p78 bra 	$L__BB7_189;
	setp.lt.f64 	%p79, %fd246, %fd245;
	mov.f64 	%fd346, %fd345;
	mov.u64 	%rd335, %rd334;
	@%p79 bra 	$L__BB7_189;
	setp.lt.s64 	%p80, %rd334, %rd173;
	selp.f64 	%fd346, %fd345, %fd244, %p80;
	min.s64 	%rd335, %rd334, %rd173;
$L__BB7_189:
	ld.shared.f64 	%fd249, [_ZN6thrust24THRUST_300001_SM_1000_NS8cuda_cub4core6detail5shmemE+56];
	ld.shared.u64 	%rd176, [_ZN6thrust24THRUST_300001_SM_1000_NS8cuda_cub4core6detail5shmemE+64];
	abs.f64 	%fd250, %fd346;
	abs.f64 	%fd251, %fd249;
	setp.lt.f64 	%p81, %fd250, %fd251;
	mov.f64 	%fd347, %fd249;
	mov.u64 	%rd336, %rd176;
	@%p81 bra 	$L__BB7_192;
	setp.lt.f64 	%p82, %fd251, %fd250;
	mov.f64 	%fd347, %fd346;
	mov.u64 	%rd336, %rd335;
	@%p82 bra 	$L__BB7_192;
	setp.lt.s64 	%p83, %rd335, %rd176;
	selp.f64 	%fd347, %fd346, %fd249, %p83;
	min.s64 	%rd336, %rd335, %rd176;
$L__BB7_192:
	ld.shared.f64 	%fd254, [_ZN6thrust24THRUST_300001_SM_1000_NS8cuda_cub4core6detail5shmemE+72];
	ld.shared.u64 	%rd179, [_ZN6thrust24THRUST_300001_SM_1000_NS8cuda_cub4core6detail5shmemE+80];
	abs.f64 	%fd255, %fd347;
	abs.f64 	%fd256, %fd254;
	setp.lt.f64 	%p84, %fd255, %fd256;
	mov.f64 	%fd348, %fd254;
	mov.u64 	%rd337, %rd179;
	@%p84 bra 	$L__BB7_195;
	setp.lt.f64 	%p85, %fd256, %fd255;
	mov.f64 	%fd348, %fd347;
	mov.u64 	%rd337, %rd336;
	@%p85 bra 	$L__BB7_195;
	setp.lt.s64 	%p86, %rd336, %rd179;
	selp.f64 	%fd348, %fd347, %fd254, %p86;
	min.s64 	%rd337, %rd336, %rd179;
$L__BB7_195:
	ld.shared.f64 	%fd259, [_ZN6thrust24THRUST_300001_SM_1000_NS8cuda_cub4core6detail5shmemE+88];
	ld.shared.u64 	%rd182, [_ZN6thrust24THRUST_300001_SM_1000_NS8cuda_cub4core6detail5shmemE+96];
	abs.f64 	%fd260, %fd348;
	abs.f64 	%fd261, %fd259;
	setp.lt.f64 	%p87, %fd260, %fd261;
	mov.f64 	%fd349, %fd259;
	mov.u64 	%rd338, %rd182;
	@%p87 bra 	$L__BB7_198;
	setp.lt.f64 	%p88, %fd261, %fd260;
	mov.f64 	%fd349, %fd348;
	mov.u64 	%rd338, %rd337;
	@%p88 bra 	$L__BB7_198;
	setp.lt.s64 	%p89, %rd337, %rd182;
	selp.f64 	%fd349, %fd348, %fd259, %p89;
	min.s64 	%rd338, %rd337, %rd182;
$L__BB7_198:
	ld.shared.f64 	%fd264, [_ZN6thrust24THRUST_300001_SM_1000_NS8cuda_cub4core6detail5shmemE+104];
	ld.shared.u64 	%rd185, [_ZN6thrust24THRUST_300001_SM_1000_NS8cuda_cub4core6detail5shmemE+112];
	abs.f64 	%fd265, %fd349;
	abs.f64 	%fd266, %fd264;
	setp.lt.f64 	%p90, %fd265, %fd266;
	mov.f64 	%fd350, %fd264;
	mov.u64 	%rd339, %rd185;
	@%p90 bra 	$L__BB7_201;
	setp.lt.f64 	%p91, %fd266, %fd265;
	mov.f64 	%fd350, %fd349;
	mov.u64 	%rd339, %rd338;
	@%p91 bra 	$L__BB7_201;
	setp.lt.s64 	%p92, %rd338, %rd185;
	selp.f64 	%fd350, %fd349, %fd264, %p92;
	min.s64 	%rd339, %rd338, %rd185;
$L__BB7_201:
	ld.shared.f64 	%fd269, [_ZN6thrust24THRUST_300001_SM_1000_NS8cuda_cub4core6detail5shmemE+120];
	ld.shared.u64 	%rd188, [_ZN6thrust24THRUST_300001_SM_1000_NS8cuda_cub4core6detail5shmemE+128];
	abs.f64 	%fd270, %fd350;
	abs.f64 	%fd271, %fd269;
	setp.lt.f64 	%p93, %fd270, %fd271;
	mov.u64 	%rd340, %rd188;
	mov.f64 	%fd351, %fd269;
	@%p93 bra 	$L__BB7_204;
	setp.lt.f64 	%p94, %fd271, %fd270;
	mov.u64 	%rd340, %rd339;
	mov.f64 	%fd351, %fd350;
	@%p94 bra 	$L__BB7_204;
	setp.lt.s64 	%p95, %rd339, %rd188;
	selp.f64 	%fd351, %fd350, %fd269, %p95;
	min.s64 	%rd340, %rd339, %rd188;
$L__BB7_204:
	mov.u32 	%r381, %tid.x;
	setp.ne.s32 	%p212, %r381, 0;
	@%p212 bra 	$L__BB7_206;
	ld.param.u64 	%rd271, [_ZN6thrust24THRUST_300001_SM_1000_NS8cuda_cub4core6detail13_kernel_agentINS1_8__reduce11ReduceAgentINS0_12zip_iteratorIN4cuda3std3__45tupleIJNS0_10device_ptrIdEENS0_17counting_iteratorIlNS0_11use_defaultESF_SF_EEEEEEEPNSB_IJdlEEESJ_lNS1_9__extrema9arg_max_fIdl10comparatorEEEEJSI_SK_lSO_EEEvDpT0__param_1];
	cvta.to.global.u64 	%rd270, %rd271;
	st.global.f64 	[%rd270], %fd351;
	st.global.u64 	[%rd270+8], %rd340;
$L__BB7_206:
	ret;

}
	// .globl	_ZN6thrust24THRUST_300001_SM_1000_NS8cuda_cub4core6detail13_kernel_agentINS1_8__reduce11ReduceAgentINS0_12zip_iteratorIN4cuda3std3__45tupleIJNS0_10device_ptrIdEENS0_17counting_iteratorIlNS0_11use_defaultESF_SF_EEEEEEEPNSB_IJdlEEESJ_lNS1_9__extrema9arg_max_fIdl10comparatorEEEEJSI_SK_lN3cub18CUB_300001_SM_100013GridEvenShareIlEENSR_9GridQueueIyEESO_EEEvDpT0_
.visible .entry _ZN6thrust24THRUST_300001_SM_1000_NS8cuda_cub4core6detail13_kernel_agentINS1_8__reduce11ReduceAgentINS0_12zip_iteratorIN4cuda3std3__45tupleIJNS0_10device_ptrIdEENS0_17counting_iteratorIlNS0_11use_defaultESF_SF_EEEEEEEPNSB_IJdlEEESJ_lNS1_9__extrema9arg_max_fIdl10comparatorEEEEJSI_SK_lN3cub18CUB_300001_SM_100013GridEvenShareIlEENSR_9GridQueueIyEESO_EEEvDpT0_(
	.param .align 8 .b8 _ZN6thrust24THRUST_300001_SM_1000_NS8cuda_cub4core6detail13_kernel_agentINS1_8__reduce11ReduceAgentINS0_12zip_iteratorIN4cuda3std3__45tupleIJNS0_10device_ptrIdEENS0_17counting_iteratorIlNS0_11use_defaultESF_SF_EEEEEEEPNSB_IJdlEEESJ_lNS1_9__extrema9arg_max_fIdl10comparatorEEEEJSI_SK_lN3cub18CUB_300001_SM_100013GridEvenShareIlEENSR_9GridQueueIyEESO_EEEvDpT0__param_0[16],
	.param .u64 .ptr .align 1 _ZN6thrust24THRUST_300001_SM_1000_NS8cuda_cub4core6detail13_kernel_agentINS1_8__reduce11ReduceAgentINS0_12zip_iteratorIN4cuda3std3__45tupleIJNS0_10device_ptrIdEENS0_17counting_iteratorIlNS0_11use_defaultESF_SF_EEEEEEEPNSB_IJdlEEESJ_lNS1_9__extrema9arg_max_fIdl10comparatorEEEEJSI_SK_lN3cub18CUB_300001_SM_100013GridEvenShareIlEENSR_9GridQueueIyEESO_EEEvDpT0__param_1,
	.param .u64 _ZN6thrust24THRUST_300001_SM_1000_NS8cuda_cub4core6detail13_kernel_agentINS1_8__reduce11ReduceAgentINS0_12zip_iteratorIN4cuda3std3__45tupleIJNS0_10device_ptrIdEENS0_17counting_iteratorIlNS0_11use_defaultESF_SF_EEEEEEEPNSB_IJdlEEESJ_lNS1_9__extrema9arg_max_fIdl10comparatorEEEEJSI_SK_lN3cub18CUB_300001_SM_100013GridEvenShareIlEENSR_9GridQueueIyEESO_EEEvDpT0__param_2,
	.param .align 8 .b8 _ZN6thrust24THRUST_300001_SM_1000_NS8cuda_cub4core6detail13_kernel_agentINS1_8__reduce11ReduceAgentINS0_12zip_iteratorIN4cuda3std3__45tupleIJNS0_10device_ptrIdEENS0_17counting_iteratorIlNS0_11use_defaultESF_SF_EEEEEEEPNSB_IJdlEEESJ_lNS1_9__extrema9arg_max_fIdl10comparatorEEEEJSI_SK_lN3cub18CUB_300001_SM_100013GridEvenShareIlEENSR_9GridQueueIyEESO_EEEvDpT0__param_3[72],
	.param .align 8 .b8 _ZN6thrust24THRUST_300001_SM_1000_NS8cuda_cub4core6detail13_kernel_agentINS1_8__reduce11ReduceAgentINS0_12zip_iteratorIN4cuda3std3__45tupleIJNS0_10device_ptrIdEENS0_17counting_iteratorIlNS0_11use_defaultESF_SF_EEEEEEEPNSB_IJdlEEESJ_lNS1_9__extrema9arg_max_fIdl10comparatorEEEEJSI_SK_lN3cub18CUB_300001_SM_100013GridEvenShareIlEENSR_9GridQueueIyEESO_EEEvDpT0__param_4[8],
	.param .align 1 .b8 _ZN6thrust24THRUST_300001_SM_1000_NS8cuda_cub4core6detail13_kernel_agentINS1_8__reduce11ReduceAgentINS0_12zip_iteratorIN4cuda3std3__45tupleIJNS0_10device_ptrIdEENS0_17counting_iteratorIlNS0_11use_defaultESF_SF_EEEEEEEPNSB_IJdlEEESJ_lNS1_9__extrema9arg_max_fIdl10comparatorEEEEJSI_SK_lN3cub18CUB_300001_SM_100013GridEvenShareIlEENSR_9GridQueueIyEESO_EEEvDpT0__param_5[1]
)
.maxntid 256
{
	.reg .pred 	%p<215>;
	.reg .b32 	%r<399>;
	.reg .b64 	%rd<356>;
	.reg .b64 	%fd<352>;

	ld.param.u64 	%rd196, [_ZN6thrust24THRUST_300001_SM_1000_NS8cuda_cub4core6detail13_kernel_agentINS1_8__reduce11ReduceAgentINS0_12zip_iteratorIN4cuda3std3__45tupleIJNS0_10device_ptrIdEENS0_17counting_iteratorIlNS0_11use_defaultESF_SF_EEEEEEEPNSB_IJdlEEESJ_lNS1_9__extrema9arg_max_fIdl10comparatorEEEEJSI_SK_lN3cub18CUB_300001_SM_100013GridEvenShareIlEENSR_9GridQueueIyEESO_EEEvDpT0__param_0+8];
	ld.param.u64 	%rd195, [_ZN6thrust24THRUST_300001_SM_1000_NS8cuda_cub4core6detail13_kernel_agentINS1_8__reduce11ReduceAgentINS0_12zip_iteratorIN4cuda3std3__45tupleIJNS0_10device_ptrIdEENS0_17counting_iteratorIlNS0_11use_defaultESF_SF_EEEEEEEPNSB_IJdlEEESJ_lNS1_9__extrema9arg_max_fIdl10comparatorEEEEJSI_SK_lN3cub18CUB_300001_SM_100013GridEvenShareIlEENSR_9GridQueueIyEESO_EEEvDpT0__param_0];
	ld.param.u64 	%rd199, [_ZN6thrust24THRUST_300001_SM_1000_NS8cuda_cub4core6detail13_kernel_agentINS1_8__reduce11ReduceAgentINS0_12zip_iteratorIN4cuda3std3__45tupleIJNS0_10device_ptrIdEENS0_17counting_iteratorIlNS0_11use_defaultESF_SF_EEEEEEEPNSB_IJdlEEESJ_lNS1_9__extrema9arg_max_fIdl10comparatorEEEEJSI_SK_lN3cub18CUB_300001_SM_100013GridEvenShareIlEENSR_9GridQueueIyEESO_EEEvDpT0__param_4];
	ld.param.u64 	%rd198, [_ZN6thrust24THRUST_300001_SM_1000_NS8cuda_cub4core6detail13_kernel_agentINS1_8__reduce11ReduceAgentINS0_12zip_iteratorIN4cuda3std3__45tupleIJNS0_10device_ptrIdEENS0_17counting_iteratorIlNS0_11use_defaultESF_SF_EEEEEEEPNSB_IJdlEEESJ_lNS1_9__extrema9arg_max_fIdl10comparatorEEEEJSI_SK_lN3cub18CUB_300001_SM_100013GridEvenShareIlEENSR_9GridQueueIyEESO_EEEvDpT0__param_2];
	cvta.to.global.u64 	%rd1, %rd199;
	cvta.to.global.u64 	%rd2, %rd195;
	mov.u32 	%r1, %ctaid.x;
	mul.lo.s32 	%r33, %r1, 1280;
	cvt.u64.u32 	%rd4, %r33;
	mov.u32 	%r34, %nctaid.x;
	mul.lo.s32 	%r35, %r34, 1280;
	cvt.u64.u32 	%rd5, %r35;
	add.s64 	%rd200, %rd4, 1280;
	setp.le.s64 	%p1, %rd200, %rd198;
	@%p1 bra 	$L__BB8_121;
	cvt.u32.u64 	%r159, %rd4;
	cvt.u32.u64 	%r2, %rd198;
	sub.s32 	%r3, %r2, %r159;
	mov.u32 	%r4, %tid.x;
	setp.ge.s32 	%p98, %r4, %r3;
	mov.f64 	%fd298, 0d0000000000000000;
	mov.b64 	%rd298, 0;
	mov.u32 	%r393, %r4;
	@%p98 bra 	$L__BB8_3;
	cvt.u64.u32 	%rd246, %r4;
	add.s64 	%rd247, %rd4, %rd246;
	shl.b64 	%rd248, %rd247, 3;
	add.s64 	%rd249, %rd2, %rd248;
	add.s64 	%rd298, %rd196, %rd247;
	ld.global.f64 	%fd298, [%rd249];
	add.s32 	%r393, %r4, 256;
$L__BB8_3:
	setp.ge.s32 	%p99, %r393, %r3;
	@%p99 bra 	$L__BB8_25;
	not.b32 	%r161, %r393;
	add.s32 	%r162, %r161, %r2;
	sub.s32 	%r7, %r162, %r159;
	and.b32  	%r163, %r7, 768;
	setp.eq.s32 	%p100, %r163, 768;
	@%p100 bra 	$L__BB8_10;
	cvt.u64.u32 	%rd251, %r393;
	add.s64 	%rd252, %rd251, %rd4;
	add.s64 	%rd289, %rd252, %rd196;
	shl.b64 	%rd253, %rd252, 3;
	add.s64 	%rd288, %rd2, %rd253;
	shr.u32 	%r164, %r7, 8;
	add.s32 	%r165, %r164, 1;
	and.b32  	%r166, %r165, 3;
	neg.s32 	%r391, %r166;
$L__BB8_6:
	.pragma "nounroll";
	mov.u64 	%rd12, %rd298;
	mov.f64 	%fd3, %fd298;
	ld.global.f64 	%fd4, [%rd288];
	abs.f64 	%fd5, %fd3;
	abs.f64 	%fd6, %fd4;
	setp.lt.f64 	%p101, %fd5, %fd6;
	mov.u64 	%rd298, %rd289;
	mov.f64 	%fd298, %fd4;
	@%p101 bra 	$L__BB8_9;
	setp.lt.f64 	%p102, %fd6, %fd5;
	mov.u64 	%rd298, %rd12;
	mov.f64 	%fd298, %fd3;
	@%p102 bra 	$L__BB8_9;
	setp.lt.s64 	%p103, %rd12, %rd289;
	min.s64 	%rd298, %rd12, %rd289;
	selp.f64 	%fd298, %fd3, %fd4, %p103;
$L__BB8_9:
	add.s32 	%r393, %r393, 256;
	add.s64 	%rd289, %rd289, 256;
	add.s64 	%rd288, %rd288, 2048;
	add.s32 	%r391, %r391, 1;
	setp.ne.s32 	%p104, %r391, 0;
	@%p104 bra 	$L__BB8_6;
$L__BB8_10:
	setp.lt.u32 	%p105, %r7, 768;
	@%p105 bra 	$L__BB8_25;
	add.s32 	%r394, %r393, 512;
$L__BB8_12:
	mov.u32 	%r15, %r394;
	add.s32 	%r167, %r15, -512;
	cvt.s64.s32 	%rd254, %r167;
	add.s64 	%rd255, %rd254, %rd4;
	shl.b64 	%rd256, %rd255, 3;
	add.s64 	%rd20, %rd2, %rd256;
	add.s64 	%rd21, %rd255, %rd196;
	ld.global.f64 	%fd12, [%rd20];
	abs.f64 	%fd13, %fd298;
	abs.f64 	%fd14, %fd12;
	setp.lt.f64 	%p106, %fd13, %fd14;
	mov.u64 	%rd295, %rd21;
	mov.f64 	%fd295, %fd12;
	@%p106 bra 	$L__BB8_15;
	setp.lt.f64 	%p107, %fd14, %fd13;
	mov.u64 	%rd295, %rd298;
	mov.f64 	%fd295, %fd298;
	@%p107 bra 	$L__BB8_15;
	setp.lt.s64 	%p108, %rd298, %rd21;
	min.s64 	%rd295, %rd298, %rd21;
	selp.f64 	%fd295, %fd298, %fd12, %p108;
$L__BB8_15:
	add.s32 	%r168, %r15, -256;
	cvt.s64.s32 	%rd257, %r168;
	add.s64 	%rd258, %rd257, %rd4;
	add.s64 	%rd24, %rd258, %rd196;
	ld.global.f64 	%fd17, [%rd20+2048];
	abs.f64 	%fd18, %fd295;
	abs.f64 	%fd19, %fd17;
	setp.lt.f64 	%p109, %fd18, %fd19;
	mov.u64 	%rd296, %rd24;
	mov.f64 	%fd296, %fd17;
	@%p109 bra 	$L__BB8_18;
	setp.lt.f64 	%p110, %fd19, %fd18;
	mov.u64 	%rd296, %rd295;
	mov.f64 	%fd296, %fd295;
	@%p110 bra 	$L__BB8_18;
	setp.lt.s64 	%p111, %rd295, %rd24;
	min.s64 	%rd296, %rd295, %rd24;
	selp.f64 	%fd296, %fd295, %fd17, %p111;
$L__BB8_18:
	cvt.s64.s32 	%rd259, %r15;
	add.s64 	%rd260, %rd259, %rd4;
	add.s64 	%rd27, %rd260, %rd196;
	ld.global.f64 	%fd22, [%rd20+4096];
	abs.f64 	%fd23, %fd296;
	abs.f64 	%fd24, %fd22;
	setp.lt.f64 	%p112, %fd23, %fd24;
	mov.u64 	%rd297, %rd27;
	mov.f64 	%fd297, %fd22;
	@%p112 bra 	$L__BB8_21;
	setp.lt.f64 	%p113, %fd24, %fd23;
	mov.u64 	%rd297, %rd296;
	mov.f64 	%fd297, %fd296;
	@%p113 bra 	$L__BB8_21;
	setp.lt.s64 	%p114, %rd296, %rd27;
	min.s64 	%rd297, %rd296, %rd27;
	selp.f64 	%fd297, %fd296, %fd22, %p114;
$L__BB8_21:
	add.s32 	%r169, %r15, 256;
	cvt.s64.s32 	%rd261, %r169;
	add.s64 	%rd262, %rd261, %rd4;
	add.s64 	%rd30, %rd262, %rd196;
	ld.global.f64 	%fd27, [%rd20+6144];
	abs.f64 	%fd28, %fd297;
	abs.f64 	%fd29, %fd27;
	setp.lt.f64 	%p115, %fd28, %fd29;
	mov.u64 	%rd298, %rd30;
	mov.f64 	%fd298, %fd27;
	@%p115 bra 	$L__BB8_24;
	setp.lt.f64 	%p116, %fd29, %fd28;
	mov.u64 	%rd298, %rd297;
	mov.f64 	%fd298, %fd297;
	@%p116 bra 	$L__BB8_24;
	setp.lt.s64 	%p117, %rd297, %rd30;
	min.s64 	%rd298, %rd297, %rd30;
	selp.f64 	%fd298, %fd297, %fd27, %p117;
$L__BB8_24:
	add.s32 	%r394, %r15, 1024;
	add.s32 	%r170, %r15, 512;
	setp.lt.s32 	%p118, %r170, %r3;
	@%p118 bra 	$L__BB8_12;
$L__BB8_25:
	setp.lt.s32 	%p119, %r3, 256;
	@%p119 bra 	$L__BB8_70;
	// begin inline asm
	mov.u32 %r284, %laneid;
	// end inline asm
	mov.b64 	%rd273, %fd298;
	mov.b64 	{%r286, %r291}, %rd273;
	mov.b32 	%r302, 1;
	mov.b32 	%r303, 31;
	mov.b32 	%r304, -1;
	// begin inline asm
	shfl.sync.down.b32 %r285, %r286, %r302, %r303, %r304;
	// end inline asm
	// begin inline asm
	shfl.sync.down.b32 %r290, %r291, %r302, %r303, %r304;
	// end inline asm
	mov.b64 	%rd274, {%r285, %r290};
	mov.b64 	%fd33, %rd274;
	mov.b64 	{%r296, %r301}, %rd298;
	// begin inline asm
	shfl.sync.down.b32 %r295, %r296, %r302, %r303, %r304;
	// end inline asm
	// begin inline asm
	shfl.sync.down.b32 %r300, %r301, %r302, %r303, %r304;
	// end inline asm
	mov.b64 	%rd34, {%r295, %r300};
	setp.gt.s32 	%p171, %r284, 30;
	mov.u64 	%rd300, %rd298;
	mov.f64 	%fd300, %fd298;
	@%p171 bra 	$L__BB8_30;
	abs.f64 	%fd34, %fd298;
	abs.f64 	%fd35, %fd33;
	setp.lt.f64 	%p172, %fd34, %fd35;
	mov.u64 	%rd300, %rd34;
	mov.f64 	%fd300, %fd33;
	@%p172 bra 	$L__BB8_30;
	setp.lt.f64 	%p173, %fd35, %fd34;
	mov.u64 	%rd300, %rd298;
	mov.f64 	%fd300, %fd298;
	@%p173 bra 	$L__BB8_30;
	setp.lt.s64 	%p174, %rd298, %rd34;
	min.s64 	%rd300, %rd298, %rd34;
	selp.f64 	%fd300, %fd298, %fd33, %p174;
$L__BB8_30:
	mov.b64 	%rd275, %fd300;
	mov.b64 	{%r306, %r311}, %rd275;
	mov.b32 	%r322, 2;
	mov.b32 	%r323, 31;
	mov.b32 	%r324, -1;
	// begin inline asm
	shfl.sync.down.b32 %r305, %r306, %r322, %r323, %r324;
	// end inline asm
	// begin inline asm
	shfl.sync.down.b32 %r310, %r311, %r322, %r323, %r324;
	// end inline asm
	mov.b64 	%rd276, {%r305, %r310};
	mov.b64 	%fd38, %rd276;
	mov.b64 	{%r316, %r321}, %rd300;
	// begin inline asm
	shfl.sync.down.b32 %r315, %r316, %r322, %r323, %r324;
	// end inline asm
	// begin inline asm
	shfl.sync.down.b32 %r320, %r321, %r322, %r323, %r324;
	// end inline asm
	mov.b64 	%rd37, {%r315, %r320};
	setp.gt.s32 	%p175, %r284, 29;
	mov.u64 	%rd301, %rd300;
	mov.f64 	%fd301, %fd300;
	@%p175 bra 	$L__BB8_34;
	abs.f64 	%fd39, %fd300;
	abs.f64 	%fd40, %fd38;
	setp.lt.f64 	%p176, %fd39, %fd40;
	mov.u64 	%rd301, %rd37;
	mov.f64 	%fd301, %fd38;
	@%p176 bra 	$L__BB8_34;
	setp.lt.f64 	%p177, %fd40, %fd39;
	mov.u64 	%rd301, %rd300;
	mov.f64 	%fd301, %fd300;
	@%p177 bra 	$L__BB8_34;
	setp.lt.s64 	%p178, %rd300, %rd37;
	min.s64 	%rd301, %rd300, %rd37;
	selp.f64 	%fd301, %fd300, %fd38, %p178;
$L__BB8_34:
	mov.b64 	%rd277, %fd301;
	mov.b64 	{%r326, %r331}, %rd277;
	mov.b32 	%r342, 4;
	mov.b32 	%r343, 31;
	mov.b32 	%r344, -1;
	// begin inline asm
	shfl.sync.down.b32 %r325, %r326, %r342, %r343, %r344;
	// end inline asm
	// begin inline asm
	shfl.sync.down.b32 %r330, %r331, %r342, %r343, %r344;
	// end inline asm
	mov.b64 	%rd278, {%r325, %r330};
	mov.b64 	%fd43, %rd278;
	mov.b64 	{%r336, %r341}, %rd301;
	// begin inline asm
	shfl.sync.down.b32 %r335, %r336, %r342, %r343, %r344;
	// end inline asm
	// begin inline asm
	shfl.sync.down.b32 %r340, %r341, %r342, %r343, %r344;
	// end inline asm
	mov.b64 	%rd40, {%r335, %r340};
	setp.gt.s32 	%p179, %r284, 27;
	mov.u64 	%rd302, %rd301;
	mov.f64 	%fd302, %fd301;
	@%p179 bra 	$L__BB8_38;
	abs.f64 	%fd44, %fd301;
	abs.f64 	%fd45, %fd43;
	setp.lt.f64 	%p180, %fd44, %fd45;
	mov.u64 	%rd302, %rd40;
	mov.f64 	%fd302, %fd43;
	@%p180 bra 	$L__BB8_38;
	setp.lt.f64 	%p181, %fd45, %fd44;
	mov.u64 	%rd302, %rd301;
	mov.f64 	%fd302, %fd301;
	@%p181 bra 	$L__BB8_38;
	setp.lt.s64 	%p182, %rd301, %rd40;
	min.s64 	%rd302, %rd301, %rd40;
	selp.f64 	%fd302, %fd301, %fd43, %p182;
$L__BB8_38:
	mov.b64 	%rd279, %fd302;
	mov.b64 	{%r346, %r351}, %rd279;
	mov.b32 	%r362, 8;
	mov.b32 	%r363, 31;
	mov.b32 	%r364, -1;
	// begin inline asm
	shfl.sync.down.b32 %r345, %r346, %r362, %r363, %r364;
	// end inline asm
	// begin inline asm
	shfl.sync.down.b32 %r350, %r351, %r362, %r363, %r364;
	// end inline asm
	mov.b64 	%rd280, {%r345, %r350};
	mov.b64 	%fd48, %rd280;
	mov.b64 	{%r356, %r361}, %rd302;
	// begin inline asm
	shfl.sync.down.b32 %r355, %r356, %r362, %r363, %r364;
	// end inline asm
	// begin inline asm
	shfl.sync.down.b32 %r360, %r361, %r362, %r363, %r364;
	// end inline asm
	mov.b64 	%rd43, {%r355, %r360};
	setp.gt.s32 	%p183, %r284, 23;
	mov.u64 	%rd303, %rd302;
	mov.f64 	%fd303, %fd302;
	@%p183 bra 	$L__BB8_42;
	abs.f64 	%fd49, %fd302;
	abs.f64 	%fd50, %fd48;
	setp.lt.f64 	%p184, %fd49, %fd50;
	mov.u64 	%rd303, %rd43;
	mov.f64 	%fd303, %fd48;
	@%p184 bra 	$L__BB8_42;
	setp.lt.f64 	%p185, %fd50, %fd49;
	mov.u64 	%rd303, %rd302;
	mov.f64 	%fd303, %fd302;
	@%p185 bra 	$L__BB8_42;
	setp.lt.s64 	%p186, %rd302, %rd43;
	min.s64 	%rd303, %rd302, %rd43;
	selp.f64 	%fd303, %fd302, %fd48, %p186;
$L__BB8_42:
	mov.b64 	%rd281, %fd303;
	mov.b64 	{%r366, %r371}, %rd281;
	mov.b32 	%r382, 16;
	mov.b32 	%r383, 31;
	mov.b32 	%r384, -1;
	// begin inline asm
	shfl.sync.down.b32 %r365, %r366, %r382, %r383, %r384;
	// end inline asm
	// begin inline asm
	shfl.sync.down.b32 %r370, %r371, %r382, %r383, %r384;
	// end inline asm
	mov.b64 	%rd282, {%r365, %r370};
	mov.b64 	%fd53, %rd282;
	mov.b64 	{%r376, %r381}, %rd303;
	// begin inline asm
	shfl.sync.down.b32 %r375, %r376, %r382, %r383, %r384;
	// end inline asm
	// begin inline asm
	shfl.sync.down.b32 %r380, %r381, %r382, %r383, %r384;
	// end inline asm
	mov.b64 	%rd46, {%r375, %r380};
	setp.gt.s32 	%p187, %r284, 15;
	mov.u64 	%rd355, %rd303;
	mov.f64 	%fd351, %fd303;
	@%p187 bra 	$L__BB8_46;
	abs.f64 	%fd54, %fd303;
	abs.f64 	%fd55, %fd53;
	setp.lt.f64 	%p188, %fd54, %fd55;
	mov.u64 	%rd355, %rd46;
	mov.f64 	%fd351, %fd53;
	@%p188 bra 	$L__BB8_46;
	setp.lt.f64 	%p189, %fd55, %fd54;
	mov.u64 	%rd355, %rd303;
	mov.f64 	%fd351, %fd303;
	@%p189 bra 	$L__BB8_46;
	setp.lt.s64 	%p190, %rd303, %rd46;
	min.s64 	%rd355, %rd303, %rd46;
	selp.f64 	%fd351, %fd303, %fd53, %p190;
$L__BB8_46:
	setp.ne.s32 	%p191, %r284, 0;
	@%p191 bra 	$L__BB8_48;
	shr.u32 	%r385, %r4, 1;
	and.b32  	%r386, %r385, 496;
	mov.u32 	%r387, _ZN6thrust24THRUST_300001_SM_1000_NS8cuda_cub4core6detail5shmemE;
	add.s32 	%r388, %r387, %r386;
	st.shared.f64 	[%r388+8], %fd351;
	st.shared.u64 	[%r388+16], %rd355;
$L__BB8_48:
	bar.sync 	0;
	setp.ne.s32 	%p192, %r4, 0;
	@%p192 bra 	$L__BB8_208;
	ld.shared.f64 	%fd58, [_ZN6thrust24THRUST_300001_SM_1000_NS8cuda_cub4core6detail5shmemE+24];
	ld.shared.u64 	%rd49, [_ZN6thrust24THRUST_300001_SM_1000_NS8cuda_cub4core6detail5shmemE+32];
	abs.f64 	%fd59, %fd351;
	abs.f64 	%fd60, %fd58;
	setp.lt.f64 	%p193, %fd59, %fd60;
	mov.u64 	%rd305, %rd49;
	mov.f64 	%fd305, %fd58;
	@%p193 bra 	$L__BB8_52;
	setp.lt.f64 	%p194, %fd60, %fd59;
	mov.u64 	%rd305, %rd355;
	mov.f64 	%fd305, %fd351;
	@%p194 bra 	$L__BB8_52;
	setp.lt.s64 	%p195, %rd355, %rd49;
	min.s64 	%rd305, %rd355, %rd49;
	selp.f64 	%fd305, %fd351, %fd58, %p195;
$L__BB8_52:
	ld.shared.f64 	%fd63, [_ZN6thrust24THRUST_300001_SM_1000_NS8cuda_cub4core6detail5shmemE+40];
	ld.shared.u64 	%rd52, [_ZN6thrust24THRUST_300001_SM_1000_NS8cuda_cub4core6detail5shmemE+48];
	abs.f64 	%fd64, %fd305;
	abs.f64 	%fd65, %fd63;
	setp.lt.f64 	%p196, %fd64, %fd65;
	mov.u64 	%rd306, %rd52;
	mov.f64 	%fd306, %fd63;
	@%p196 bra 	$L__BB8_55;
	setp.lt.f64 	%p197, %fd65, %fd64;
	mov.u64 	%rd306, %rd305;
	mov.f64 	%fd306, %fd305;
	@%p197 bra 	$L__BB8_55;
	setp.lt.s64 	%p198, %rd305, %rd52;
	min.s64 	%rd306, %rd305, %rd52;
	selp.f64 	%fd306, %fd305, %fd63, %p198;
$L__BB8_55:
	ld.shared.f64 	%fd68, [_ZN6thrust24THRUST_300001_SM_1000_NS8cuda_cub4core6detail5shmemE+56];
	ld.shared.u64 	%rd55, [_ZN6thrust24THRUST_300001_SM_1000_NS8cuda_cub4core6detail5shmemE+64];
	abs.f64 	%fd69, %fd306;
	abs.f64 	%fd70, %fd68;
	setp.lt.f64 	%p199, %fd69, %fd70;
	mov.u64 	%rd307, %rd55;
	mov.f64 	%fd307, %fd68;
	@%p199 bra 	$L__BB8_58;
	setp.lt.f64 	%p200, %fd70, %fd69;
	mov.u64 	%rd307, %rd306;
	mov.f64 	%fd307, %fd306;
	@%p200 bra 	$L__BB8_58;
	setp.lt.s64 	%p201, %rd306, %rd55;
	min.s64 	%rd307, %rd306, %rd55;
	selp.f64 	%fd307, %fd306, %fd68, %p201;
$L__BB8_58:
	ld.shared.f64 	%fd73, [_ZN6thrust24THRUST_300001_SM_1000_NS8cuda_cub4core6detail5shmemE+72];
	ld.shared.u64 	%rd58, [_ZN6thrust24THRUST_300001_SM_1000_NS8cuda_cub4core6detail5shmemE+80];
	abs.f64 	%fd74, %fd307;
	abs.f64 	%fd75, %fd73;
	setp.lt.f64 	%p202, %fd74, %fd75;
	mov.u64 	%rd308, %rd58;
	mov.f64 	%fd308, %fd73;
	@%p202 bra 	$L__BB8_61;
	setp.lt.f64 	%p203, %fd75, %fd74;
	mov.u64 	%rd308, %rd307;
	mov.f64 	%fd308, %fd307;
	@%p203 bra 	$L__BB8_61;
	setp.lt.s64 	%p204, %rd307, %rd58;
	min.s64 	%rd308, %rd307, %rd58;
	selp.f64 	%fd308, %fd307, %fd73, %p204;
$L__BB8_61:
	ld.shared.f64 	%fd78, [_ZN6thrust24THRUST_300001_SM_1000_NS8cuda_cub4core6detail5shmemE+88];
	ld.shared.u64 	%rd61, [_ZN6thrust24THRUST_300001_SM_1000_NS8cuda_cub4core6detail5shmemE+96];
	abs.f64 	%fd79, %fd308;
	abs.f64 	%fd80, %fd78;
	setp.lt.f64 	%p205, %fd79, %fd80;
	mov.u64 	%rd309, %rd61;
	mov.f64 	%fd309, %fd78;
	@%p205 bra 	$L__BB8_64;
	setp.lt.f64 	%p206, %fd80, %fd79;
	mov.u64 	%rd309, %rd308;
	mov.f64 	%fd309, %fd308;
	@%p206 bra 	$L__BB8_64;
	setp.lt.s64 	%p207, %rd308, %rd61;
	min.s64 	%rd309, %rd308, %rd61;
	selp.f64 	%fd309, %fd308, %fd78, %p207;
$L__BB8_64:
	ld.shared.f64 	%fd83, [_ZN6thrust24THRUST_300001_SM_1000_NS8cuda_cub4core6detail5shmemE+104];
	ld.shared.u64 	%rd64, [_ZN6thrust24THRUST_300001_SM_1000_NS8cuda_cub4core6detail5shmemE+112];
	abs.f64 	%fd84, %fd309;
	abs.f64 	%fd85, %fd83;
	setp.lt.f64 	%p208, %fd84, %fd85;
	mov.u64 	%rd310, %rd64;
	mov.f64 	%fd310, %fd83;
	@%p208 bra 	$L__BB8_67;
	setp.lt.f64 	%p209, %fd85, %fd84;
	mov.u64 	%rd310, %rd309;
	mov.f64 	%fd310, %fd309;
	@%p209 bra 	$L__BB8_67;
	setp.lt.s64 	%p210, %rd309, %rd64;
	min.s64 	%rd310, %rd309, %rd64;
	selp.f64 	%fd310, %fd309, %fd83, %p210;
$L__BB8_67:
	ld.shared.f64 	%fd88, [_ZN6thrust24THRUST_300001_SM_1000_NS8cuda_cub4core6detail5shmemE+120];
	ld.shared.u64 	%rd67, [_ZN6thrust24THRUST_300001_SM_1000_NS8cuda_cub4core6detail5shmemE+128];
	abs.f64 	%fd89, %fd310;
	abs.f64 	%fd90, %fd88;
	setp.lt.f64 	%p211, %fd89, %fd90;
	mov.u64 	%rd355, %rd67;
	mov.f64 	%fd351, %fd88;
	@%p211 bra 	$L__BB8_208;
	setp.lt.f64 	%p212, %fd90, %fd89;
	mov.u64 	%rd355, %rd310;
	mov.f64 	%fd351, %fd310;
	@%p212 bra 	$L__BB8_208;
	setp.lt.s64 	%p213, %rd310, %rd67;
	min.s64 	%rd355, %rd310, %rd67;
	selp.f64 	%fd351, %fd310, %fd88, %p213;
	bra.uni 	$L__BB8_208;
$L__BB8_70:
	// begin inline asm
	mov.u32 %r171, %laneid;
	// end inline asm
	and.b32  	%r192, %r4, 992;
	add.s32 	%r193, %r192, 32;
	setp.gt.s32 	%p120, %r193, %r3;
	not.b32 	%r194, %r192;
	add.s32 	%r195, %r3, %r194;
	selp.b32 	%r190, %r195, 31, %p120;
	mov.b64 	%rd263, %fd298;
	mov.b64 	{%r173, %r178}, %rd263;
	mov.b32 	%r189, 1;
	mov.b32 	%r191, -1;
	// begin inline asm
	shfl.sync.down.b32 %r172, %r173, %r189, %r190, %r191;
	// end inline asm
	// begin inline asm
	shfl.sync.down.b32 %r177, %r178, %r189, %r190, %r191;
	// end inline asm
	mov.b64 	%rd264, {%r172, %r177};
	mov.b64 	%fd92, %rd264;
	mov.b64 	{%r183, %r188}, %rd298;
	// begin inline asm
	shfl.sync.down.b32 %r182, %r183, %r189, %r190, %r191;
	// end inline asm
	// begin inline asm
	shfl.sync.down.b32 %r187, %r188, %r189, %r190, %r191;
	// end inline asm
	mov.b64 	%rd69, {%r182, %r187};
	setp.ge.s32 	%p121, %r171, %r190;
	mov.u64 	%rd311, %rd298;
	mov.f64 	%fd311, %fd298;
	@%p121 bra 	$L__BB8_74;
	abs.f64 	%fd93, %fd298;
	abs.f64 	%fd94, %fd92;
	setp.lt.f64 	%p122, %fd93, %fd94;
	mov.u64 	%rd311, %rd69;
	mov.f64 	%fd311, %fd92;
	@%p122 bra 	$L__BB8_74;
	setp.lt.f64 	%p123, %fd94, %fd93;
	mov.u64 	%rd311, %rd298;
	mov.f64 	%fd311, %fd298;
	@%p123 bra 	$L__BB8_74;
	setp.lt.s64 	%p124, %rd298, %rd69;
	min.s64 	%rd311, %rd298, %rd69;
	selp.f64 	%fd311, %fd298, %fd92, %p124;
$L__BB8_74:
	mov.b64 	%rd265, %fd311;
	mov.b64 	{%r197, %r202}, %rd265;
	mov.b32 	%r213, 2;
	mov.b32 	%r215, -1;
	// begin inline asm
	shfl.sync.down.b32 %r196, %r197, %r213, %r190, %r215;
	// end inline asm
	// begin inline asm
	shfl.sync.down.b32 %r201, %r202, %r213, %r190, %r215;
	// end inline asm
	mov.b64 	%rd266, {%r196, %r201};
	mov.b64 	%fd97, %rd266;
	mov.b64 	{%r207, %r212}, %rd311;
	// begin inline asm
	shfl.sync.down.b32 %r206, %r207, %r213, %r190, %r215;
	// end inline asm
	// begin inline asm
	shfl.sync.down.b32 %r211, %r212, %r213, %r190, %r215;
	// end inline asm
	mov.b64 	%rd72, {%r206, %r211};
	add.s32 	%r216, %r171, 2;
	setp.gt.s32 	%p125, %r216, %r190;
	mov.u64 	%rd312, %rd311;
	mov.f64 	%fd312, %fd311;
	@%p125 bra 	$L__BB8_78;
	abs.f64 	%fd98, %fd311;
	abs.f64 	%fd99, %fd97;
	setp.lt.f64 	%p126, %fd98, %fd99;
	mov.u64 	%rd312, %rd72;
	mov.f64 	%fd312, %fd97;
	@%p126 bra 	$L__BB8_78;
	setp.lt.f64 	%p127, %fd99, %fd98;
	mov.u64 	%rd312, %rd311;
	mov.f64 	%fd312, %fd311;
	@%p127 bra 	$L__BB8_78;
	setp.lt.s64 	%p128, %rd311, %rd72;
	min.s64 	%rd312, %rd311, %rd72;
	selp.f64 	%fd312, %fd311, %fd97, %p128;
$L__BB8_78:
	mov.b64 	%rd267, %fd312;
	mov.b64 	{%r218, %r223}, %rd267;
	mov.b32 	%r234, 4;
	mov.b32 	%r236, -1;
	// begin inline asm
	shfl.sync.down.b32 %r217, %r218, %r234, %r190, %r236;
	// end inline asm
	// begin inline asm
	shfl.sync.down.b32 %r222, %r223, %r234, %r190, %r236;
	// end inline asm
	mov.b64 	%rd268, {%r217, %r222};
	mov.b64 	%fd102, %rd268;
	mov.b64 	{%r228, %r233}, %rd312;
	// begin inline asm
	shfl.sync.down.b32 %r227, %r228, %r234, %r190, %r236;
	// end inline asm
	// begin inline asm
	shfl.sync.down.b32 %r232, %r233, %r234, %r190, %r236;
	// end inline asm
	mov.b64 	%rd75, {%r227, %r232};
	add.s32 	%r237, %r171, 4;
	setp.gt.s32 	%p129, %r237, %r190;
	mov.u64 	%rd313, %rd312;
	mov.f64 	%fd313, %fd312;
	@%p129 bra 	$L__BB8_82;
	abs.f64 	%fd103, %fd312;
	abs.f64 	%fd104, %fd102;
	setp.lt.f64 	%p130, %fd103, %fd104;
	mov.u64 	%rd313, %rd75;
	mov.f64 	%fd313, %fd102;
	@%p130 bra 	$L__BB8_82;
	setp.lt.f64 	%p131, %fd104, %fd103;
	mov.u64 	%rd313, %rd312;
	mov.f64 	%fd313, %fd312;
	@%p131 bra 	$L__BB8_82;
	setp.lt.s64 	%p132, %rd312, %rd75;
	min.s64 	%rd313, %rd312, %rd75;
	selp.f64 	%fd313, %fd312, %fd102, %p132;
$L__BB8_82:
	mov.b64 	%rd269, %fd313;
	mov.b64 	{%r239, %r244}, %rd269;
	mov.b32 	%r255, 8;
	mov.b32 	%r257, -1;
	// begin inline asm
	shfl.sync.down.b32 %r238, %r239, %r255, %r190, %r257;
	// end inline asm
	// begin inline asm
	shfl.sync.down.b32 %r243, %r244, %r255, %r190, %r257;
	// end inline asm
	mov.b64 	%rd270, {%r238, %r243};
	mov.b64 	%fd107, %rd270;
	mov.b64 	{%r249, %r254}, %rd313;
	// begin inline asm
	shfl.sync.down.b32 %r248, %r249, %r255, %r190, %r257;
	// end inline asm
	// begin inline asm
	shfl.sync.down.b32 %r253, %r254, %r255, %r190, %r257;
	// end inline asm
	mov.b64 	%rd78, {%r248, %r253};
	add.s32 	%r258, %r171, 8;
	setp.gt.s32 	%p133, %r258, %r190;
	mov.u64 	%rd314, %rd313;
	mov.f64 	%fd314, %fd313;
	@%p133 bra 	$L__BB8_86;
	abs.f64 	%fd108, %fd313;
	abs.f64 	%fd109, %fd107;
	setp.lt.f64 	%p134, %fd108, %fd109;
	mov.u64 	%rd314, %rd78;
	mov.f64 	%fd314, %fd107;
	@%p134 bra 	$L__BB8_86;
	setp.lt.f64 	%p135, %fd109, %fd108;
	mov.u64 	%rd314, %rd313;
	mov.f64 	%fd314, %fd313;
	@%p135 bra 	$L__BB8_86;
	setp.lt.s64 	%p136, %rd313, %rd78;
	min.s64 	%rd314, %rd313, %rd78;
	selp.f64 	%fd314, %fd313, %fd107, %p136;
$L__BB8_86:
	mov.b64 	%rd271, %fd314;
	mov.b64 	{%r260, %r265}, %rd271;
	mov.b32 	%r276, 16;
	mov.b32 	%r278, -1;
	// begin inline asm
	shfl.sync.down.b32 %r259, %r260, %r276, %r190, %r278;
	// end inline asm
	// begin inline asm
	shfl.sync.down.b32 %r264, %r265, %r276, %r190, %r278;
	// end inline asm
	mov.b64 	%rd272, {%r259, %r264};
	mov.b64 	%fd112, %rd272;
	mov.b64 	{%r270, %r275}, %rd314;
	// begin inline asm
	shfl.sync.down.b32 %r269, %r270, %r276, %r190, %r278;
	// end inline asm
	// begin inline asm
	shfl.sync.down.b32 %r274, %r275, %r276, %r190, %r278;
	// end inline asm
	mov.b64 	%rd81, {%r269, %r274};
	add.s32 	%r279, %r171, 16;
	setp.gt.s32 	%p137, %r279, %r190;
	mov.u64 	%rd355, %rd314;
	mov.f64 	%fd351, %fd314;
	@%p137 bra 	$L__BB8_90;
	abs.f64 	%fd113, %fd314;
	abs.f64 	%fd114, %fd112;
	setp.lt.f64 	%p138, %fd113, %fd114;
	mov.u64 	%rd355, %rd81;
	mov.f64 	%fd351, %fd112;
	@%p138 bra 	$L__BB8_90;
	setp.lt.f64 	%p139, %fd114, %fd113;
	mov.u64 	%rd355, %rd314;
	mov.f64 	%fd351, %fd314;
	@%p139 bra 	$L__BB8_90;
	setp.lt.s64 	%p140, %rd314, %rd81;
	min.s64 	%rd355, %rd314, %rd81;
	selp.f64 	%fd351, %fd314, %fd112, %p140;
$L__BB8_90:
	setp.ne.s32 	%p141, %r171, 0;
	@%p141 bra 	$L__BB8_92;
	shr.u32 	%r280, %r4, 1;
	and.b32  	%r281, %r280, 496;
	mov.u32 	%r282, _ZN6thrust24THRUST_300001_SM_1000_NS8cuda_cub4core6detail5shmemE;
	add.s32 	%r283, %r282, %r281;
	st.shared.f64 	[%r283+8], %fd351;
	st.shared.u64 	[%r283+16], %rd355;
$L__BB8_92:
	bar.sync 	0;
	setp.ne.s32 	%p142, %r4, 0;
	@%p142 bra 	$L__BB8_208;
	setp.lt.s32 	%p143, %r3, 33;
	mov.f64 	%fd316, %fd351;
	mov.u64 	%rd316, %rd355;
	@%p143 bra 	$L__BB8_97;
	ld.shared.f64 	%fd117, [_ZN6thrust24THRUST_300001_SM_1000_NS8cuda_cub4core6detail5shmemE+24];
	ld.shared.u64 	%rd84, [_ZN6thrust24THRUST_300001_SM_1000_NS8cuda_cub4core6detail5shmemE+32];
	abs.f64 	%fd118, %fd351;
	abs.f64 	%fd119, %fd117;
	setp.lt.f64 	%p144, %fd118, %fd119;
	mov.f64 	%fd316, %fd117;
	mov.u64 	%rd316, %rd84;
	@%p144 bra 	$L__BB8_97;
	setp.lt.f64 	%p145, %fd119, %fd118;
	mov.f64 	%fd316, %fd351;
	mov.u64 	%rd316, %rd355;
	@%p145 bra 	$L__BB8_97;
	setp.lt.s64 	%p146, %rd355, %rd84;
	selp.f64 	%fd316, %fd351, %fd117, %p146;
	min.s64 	%rd316, %rd355, %rd84;
$L__BB8_97:
	setp.lt.s32 	%p147, %r3, 65;
	mov.f64 	%fd317, %fd316;
	mov.u64 	%rd317, %rd316;
	@%p147 bra 	$L__BB8_101;
	ld.shared.f64 	%fd122, [_ZN6thrust24THRUST_300001_SM_1000_NS8cuda_cub4core6detail5shmemE+40];
	ld.shared.u64 	%rd87, [_ZN6thrust24THRUST_300001_SM_1000_NS8cuda_cub4core6detail5shmemE+48];
	abs.f64 	%fd123, %fd316;
	abs.f64 	%fd124, %fd122;
	setp.lt.f64 	%p148, %fd123, %fd124;
	mov.f64 	%fd317, %fd122;
	mov.u64 	%rd317, %rd87;
	@%p148 bra 	$L__BB8_101;
	setp.lt.f64 	%p149, %fd124, %fd123;
	mov.f64 	%fd317, %fd316;
	mov.u64 	%rd317, %rd316;
	@%p149 bra 	$L__BB8_101;
	setp.lt.s64 	%p150, %rd316, %rd87;
	selp.f64 	%fd317, %fd316, %fd122, %p150;
	min.s64 	%rd317, %rd316, %rd87;
$L__BB8_101:
	setp.lt.s32 	%p151, %r3, 97;
	mov.f64 	%fd318, %fd317;
	mov.u64 	%rd318, %rd317;
	@%p151 bra 	$L__BB8_105;
	ld.shared.f64 	%fd127, [_ZN6thrust24THRUST_300001_SM_1000_NS8cuda_cub4core6detail5shmemE+56];
	ld.shared.u64 	%rd90, [_ZN6thrust24THRUST_300001_SM_1000_NS8cuda_cub4core6detail5shmemE+64];
	abs.f64 	%fd128, %fd317;
	abs.f64 	%fd129, %fd127;
	setp.lt.f64 	%p152, %fd128, %fd129;
	mov.f64 	%fd318, %fd127;
	mov.u64 	%rd318, %rd90;
	@%p152 bra 	$L__BB8_105;
	setp.lt.f64 	%p153, %fd129, %fd128;
	mov.f64 	%fd318, %fd317;
	mov.u64 	%rd318, %rd317;
	@%p153 bra 	$L__BB8_105;
	setp.lt.s64 	%p154, %rd317, %rd90;
	selp.f64 	%fd318, %fd317, %fd127, %p154;
	min.s64 	%rd318, %rd317, %rd90;
$L__BB8_105:
	setp.lt.s32 	%p155, %r3, 129;
	mov.f64 	%fd319, %fd318;
	mov.u64 	%rd319, %rd318;
	@%p155 bra 	$L__BB8_109;
	ld.shared.f64 	%fd132, [_ZN6thrust24THRUST_300001_SM_1000_NS8cuda_cub4core6detail5shmemE+72];
	ld.shared.u64 	%rd93, [_ZN6thrust24THRUST_300001_SM_1000_NS8cuda_cub4core6detail5shmemE+80];
	abs.f64 	%fd133, %fd318;
	abs.f64 	%fd134, %fd132;
	setp.lt.f64 	%p156, %fd133, %fd134;
	mov.f64 	%fd319, %fd132;
	mov.u64 	%rd319, %rd93;
	@%p156 bra 	$L__BB8_109;
	setp.lt.f64 	%p157, %fd134, %fd133;
	mov.f64 	%fd319, %fd318;
	mov.u64 	%rd319, %rd318;
	@%p157 bra 	$L__BB8_109;
	setp.lt.s64 	%p158, %rd318, %rd93;
	selp.f64 	%fd319, %fd318, %fd132, %p158;
	min.s64 	%rd319, %rd318, %rd93;
$L__BB8_109:
	setp.lt.s32 	%p159, %r3, 161;
	mov.f64 	%fd320, %fd319;
	mov.u64 	%rd320, %rd319;
	@%p159 bra 	$L__BB8_113;
	ld.shared.f64 	%fd137, [_ZN6thrust24THRUST_300001_SM_1000_NS8cuda_cub4core6detail5shmemE+88];
	ld.shared.u64 	%rd96, [_ZN6thrust24THRUST_300001_SM_1000_NS8cuda_cub4core6detail5shmemE+96];
	abs.f64 	%fd138, %fd319;
	abs.f64 	%fd139, %fd137;
	setp.lt.f64 	%p160, %fd138, %fd139;
	mov.f64 	%fd320, %fd137;
	mov.u64 	%rd320, %rd96;
	@%p160 bra 	$L__BB8_113;
	setp.lt.f64 	%p161, %fd139, %fd138;
	mov.f64 	%fd320, %fd319;
	mov.u64 	%rd320, %rd319;
	@%p161 bra 	$L__BB8_113;
	setp.lt.s64 	%p162, %rd319, %rd96;
	selp.f64 	%fd320, %fd319, %fd137, %p162;
	min.s64 	%rd320, %rd319, %rd96;
$L__BB8_113:
	setp.lt.s32 	%p163, %r3, 193;
	mov.f64 	%fd321, %fd320;
	mov.u64 	%rd321, %rd320;
	@%p163 bra 	$L__BB8_117;
	ld.shared.f64 	%fd142, [_ZN6thrust24THRUST_300001_SM_1000_NS8cuda_cub4core6detail5shmemE+104];
	ld.shared.u64 	%rd99, [_ZN6thrust24THRUST_300001_SM_1000_NS8cuda_cub4core6detail5shmemE+112];
	abs.f64 	%fd143, %fd320;
	abs.f64 	%fd144, %fd142;
	setp.lt.f64 	%p164, %fd143, %fd144;
	mov.f64 	%fd321, %fd142;
	mov.u64 	%rd321, %rd99;
	@%p164 bra 	$L__BB8_117;
	setp.lt.f64 	%p165, %fd144, %fd143;
	mov.f64 	%fd321, %fd320;
	mov.u64 	%rd321, %rd320;
	@%p165 bra 	$L__BB8_117;
	setp.lt.s64 	%p166, %rd320, %rd99;
	selp.f64 	%fd321, %fd320, %fd142, %p166;
	min.s64 	%rd321, %rd320, %rd99;
$L__BB8_117:
	setp.lt.s32 	%p167, %r3, 225;
	mov.u64 	%rd355, %rd321;
	mov.f64 	%fd351, %fd321;
	@%p167 bra 	$L__BB8_208;
	ld.shared.f64 	%fd147, [_ZN6thrust24THRUST_300001_SM_1000_NS8cuda_cub4core6detail5shmemE+120];
	ld.shared.u64 	%rd102, [_ZN6thrust24THRUST_300001_SM_1000_NS8cuda_cub4core6detail5shmemE+128];
	abs.f64 	%fd148, %fd321;
	abs.f64 	%fd149, %fd147;
	setp.lt.f64 	%p168, %fd148, %fd149;
	mov.u64 	%rd355, %rd102;
	mov.f64 	%fd351, %fd147;
	@%p168 bra 	$L__BB8_208;
	setp.lt.f64 	%p169, %fd149, %fd148;
	mov.u64 	%rd355, %rd321;
	mov.f64 	%fd351, %fd321;
	@%p169 bra 	$L__BB8_208;
	setp.lt.s64 	%p170, %rd321, %rd102;
	selp.f64 	%fd351, %fd321, %fd147, %p170;
	min.s64 	%rd355, %rd321, %rd102;
	bra.uni 	$L__BB8_208;
$L__BB8_121:
	mov.u32 	%r20, %tid.x;
	add.s64 	%rd104, %rd196, %rd4;
	cvt.u64.u32 	%rd105, %r20;
	add.s64 	%rd201, %rd105, %rd4;
	cvta.to.global.u64 	%rd202, %rd195;
	shl.b64 	%rd203, %rd201, 3;
	add.s64 	%rd204, %rd202, %rd203;
	ld.global.f64 	%fd274, [%rd204];
	add.s32 	%r36, %r20, 256;
	cvt.u64.u32 	%rd205, %r36;
	ld.global.f64 	%fd275, [%rd204+2048];
	add.s32 	%r37, %r20, 512;
	cvt.u64.u32 	%rd206, %r37;
	ld.global.f64 	%fd276, [%rd204+4096];
	add.s32 	%r38, %r20, 768;
	cvt.u64.u32 	%rd207, %r38;
	ld.global.f64 	%fd277, [%rd204+6144];
	or.b32  	%r39, %r20, 1024;
	cvt.u64.u32 	%rd106, %r39;
	add.s64 	%rd343, %rd104, %rd106;
	ld.global.f64 	%fd339, [%rd204+8192];
	abs.f64 	%fd278, %fd274;
	abs.f64 	%fd279, %fd275;
	setp.geu.f64 	%p2, %fd278, %fd279;
	selp.f64 	%fd280, %fd274, %fd275, %p2;
	selp.b64 	%rd208, %rd105, %rd205, %p2;
	abs.f64 	%fd281, %fd280;
	abs.f64 	%fd282, %fd276;
	setp.geu.f64 	%p3, %fd281, %fd282;
	selp.f64 	%fd283, %fd280, %fd276, %p3;
	selp.b64 	%rd209, %rd208, %rd206, %p3;
	abs.f64 	%fd284, %fd283;
	abs.f64 	%fd285, %fd277;
	setp.geu.f64 	%p4, %fd284, %fd285;
	selp.f64 	%fd152, %fd283, %fd277, %p4;
	selp.b64 	%rd108, %rd209, %rd207, %p4;
	abs.f64 	%fd153, %fd152;
	abs.f64 	%fd154, %fd339;
	setp.lt.f64 	%p5, %fd153, %fd154;
	@%p5 bra 	$L__BB8_123;
	setp.lt.f64 	%p6, %fd154, %fd153;
	setp.lt.u64 	%p7, %rd108, %rd106;
	or.pred  	%p8, %p6, %p7;
	selp.f64 	%fd339, %fd152, %fd339, %p8;
	add.s64 	%rd212, %rd104, %rd108;
	selp.b64 	%rd343, %rd212, %rd343, %p8;
$L__BB8_123:
	setp.le.u64 	%p9, %rd198, %rd5;
	@%p9 bra 	$L__BB8_164;
	setp.ne.s32 	%p10, %r20, 0;
	@%p10 bra 	$L__BB8_126;
	atom.global.add.u64 	%rd213, [%rd1+8], 1280;
	add.s64 	%rd214, %rd213, %rd5;
	st.shared.u64 	[_ZN6thrust24THRUST_300001_SM_1000_NS8cuda_cub4core6detail5shmemE+152], %rd214;
$L__BB8_126:
	bar.sync 	0;
	ld.shared.u64 	%rd331, [_ZN6thrust24THRUST_300001_SM_1000_NS8cuda_cub4core6detail5shmemE+152];
	add.s64 	%rd215, %rd331, 1280;
	setp.gt.s64 	%p11, %rd215, %rd198;
	@%p11 bra 	$L__BB8_141;
	mov.f64 	%fd323, %fd339;
	mov.u64 	%rd324, %rd343;
$L__BB8_128:
	add.s64 	%rd216, %rd331, %rd105;
	cvta.to.global.u64 	%rd217, %rd195;
	shl.b64 	%rd218, %rd216, 3;
	add.s64 	%rd219, %rd217, %rd218;
	add.s64 	%rd325, %rd216, %rd196;
	ld.global.f64 	%fd324, [%rd219];
	add.s64 	%rd326, %rd325, 256;
	ld.global.f64 	%fd325, [%rd219+2048];
	add.s64 	%rd327, %rd325, 512;
	ld.global.f64 	%fd326, [%rd219+4096];
	add.s64 	%rd328, %rd325, 768;
	ld.global.f64 	%fd327, [%rd219+6144];
	add.s64 	%rd343, %rd325, 1024;
	ld.global.f64 	%fd339, [%rd219+8192];
	abs.f64 	%fd163, %fd323;
	abs.f64 	%fd164, %fd324;
	setp.lt.f64 	%p12, %fd163, %fd164;
	@%p12 bra 	$L__BB8_130;
	setp.lt.f64 	%p13, %fd164, %fd163;
	setp.lt.s64 	%p14, %rd324, %rd325;
	or.pred  	%p15, %p13, %p14;
	selp.f64 	%fd324, %fd323, %fd324, %p15;
	selp.b64 	%rd325, %rd324, %rd325, %p15;
$L__BB8_130:
	abs.f64 	%fd167, %fd324;
	abs.f64 	%fd168, %fd325;
	setp.lt.f64 	%p16, %fd167, %fd168;
	@%p16 bra 	$L__BB8_132;
	setp.lt.f64 	%p17, %fd168, %fd167;
	setp.lt.s64 	%p18, %rd325, %rd326;
	or.pred  	%p19, %p17, %p18;
	selp.f64 	%fd325, %fd324, %fd325, %p19;
	selp.b64 	%rd326, %rd325, %rd326, %p19;
$L__BB8_132:
	abs.f64 	%fd171, %fd325;
	abs.f64 	%fd172, %fd326;
	setp.lt.f64 	%p20, %fd171, %fd172;
	@%p20 bra 	$L__BB8_134;
	setp.lt.f64 	%p21, %fd172, %fd171;
	setp.lt.s64 	%p22, %rd326, %rd327;
	or.pred  	%p23, %p21, %p22;
	selp.f64 	%fd326, %fd325, %fd326, %p23;
	selp.b64 	%rd327, %rd326, %rd327, %p23;
$L__BB8_134:
	abs.f64 	%fd175, %fd326;
	abs.f64 	%fd176, %fd327;
	setp.lt.f64 	%p24, %fd175, %fd176;
	@%p24 bra 	$L__BB8_136;
	setp.lt.f64 	%p25, %fd176, %fd175;
	setp.lt.s64 	%p26, %rd327, %rd328;
	or.pred  	%p27, %p25, %p26;
	selp.f64 	%fd327, %fd326, %fd327, %p27;
	selp.b64 	%rd328, %rd327, %rd328, %p27;
$L__BB8_136:
	abs.f64 	%fd179, %fd327;
	abs.f64 	%fd180, %fd339;
	setp.lt.f64 	%p28, %fd179, %fd180;
	@%p28 bra 	$L__BB8_138;
	setp.lt.f64 	%p29, %fd180, %fd179;
	setp.lt.s64 	%p30, %rd328, %rd343;
	or.pred  	%p31, %p29, %p30;
	selp.f64 	%fd339, %fd327, %fd339, %p31;
	selp.b64 	%rd343, %rd328, %rd343, %p31;
$L__BB8_138:
	setp.ne.s32 	%p32, %r20, 0;
	bar.sync 	0;
	@%p32 bra 	$L__BB8_140;
	atom.global.add.u64 	%rd220, [%rd1+8], 1280;
	add.s64 	%rd221, %rd220, %rd5;
	st.shared.u64 	[_ZN6thrust24THRUST_300001_SM_1000_NS8cuda_cub4core6detail5shmemE+152], %rd221;
$L__BB8_140:
	bar.sync 	0;
	ld.shared.u64 	%rd331, [_ZN6thrust24THRUST_300001_SM_1000_NS8cuda_cub4core6detail5shmemE+152];
	add.s64 	%rd222, %rd331, 1280;
	setp.le.s64 	%p33, %rd222, %rd198;
	mov.f64 	%fd323, %fd339;
	mov.u64 	%rd324, %rd343;
	@%p33 bra 	$L__BB8_128;
$L__BB8_141:
	setp.le.s64 	%p34, %rd198, %rd331;
	@%p34 bra 	$L__BB8_164;
	cvt.u32.u64 	%r40, %rd331;
	cvt.u32.u64 	%r41, %rd198;
	sub.s32 	%r21, %r41, %r40;
	setp.ge.s32 	%p35, %r20, %r21;
	@%p35 bra 	$L__BB8_164;
	cvta.to.global.u64 	%rd132, %rd195;
	not.b32 	%r43, %r20;
	add.s32 	%r44, %r43, %r41;
	sub.s32 	%r22, %r44, %r40;
	and.b32  	%r46, %r22, 768;
	setp.eq.s32 	%p36, %r46, 768;
	mov.u32 	%r397, %r20;
	@%p36 bra 	$L__BB8_149;
	add.s64 	%rd224, %rd331, %rd105;
	add.s64 	%rd333, %rd224, %rd196;
	shl.b64 	%rd225, %rd224, 3;
	add.s64 	%rd332, %rd132, %rd225;
	shr.u32 	%r47, %r22, 8;
	add.s32 	%r48, %r47, 1;
	and.b32  	%r49, %r48, 3;
	neg.s32 	%r395, %r49;
	mov.u32 	%r397, %r20;
$L__BB8_145:
	.pragma "nounroll";
	mov.u64 	%rd137, %rd343;
	mov.f64 	%fd184, %fd339;
	ld.global.f64 	%fd185, [%rd332];
	abs.f64 	%fd186, %fd184;
	abs.f64 	%fd187, %fd185;
	setp.lt.f64 	%p37, %fd186, %fd187;
	mov.f64 	%fd339, %fd185;
	mov.u64 	%rd343, %rd333;
	@%p37 bra 	$L__BB8_148;
	setp.lt.f64 	%p38, %fd187, %fd186;
	mov.f64 	%fd339, %fd184;
	mov.u64 	%rd343, %rd137;
	@%p38 bra 	$L__BB8_148;
	setp.lt.s64 	%p39, %rd137, %rd333;
	selp.f64 	%fd339, %fd184, %fd185, %p39;
	min.s64 	%rd343, %rd137, %rd333;
$L__BB8_148:
	add.s32 	%r397, %r397, 256;
	add.s64 	%rd333, %rd333, 256;
	add.s64 	%rd332, %rd332, 2048;
	add.s32 	%r395, %r395, 1;
	setp.ne.s32 	%p40, %r395, 0;
	@%p40 bra 	$L__BB8_145;
$L__BB8_149:
	setp.lt.u32 	%p41, %r22, 768;
	@%p41 bra 	$L__BB8_164;
	add.s32 	%r398, %r397, 512;
$L__BB8_151:
	mov.u32 	%r30, %r398;
	add.s32 	%r50, %r30, -512;
	cvt.u64.u32 	%rd226, %r50;
	add.s64 	%rd227, %rd331, %rd226;
	shl.b64 	%rd228, %rd227, 3;
	add.s64 	%rd145, %rd132, %rd228;
	add.s64 	%rd146, %rd227, %rd196;
	ld.global.f64 	%fd193, [%rd145];
	abs.f64 	%fd194, %fd339;
	abs.f64 	%fd195, %fd193;
	setp.lt.f64 	%p42, %fd194, %fd195;
	mov.f64 	%fd335, %fd193;
	mov.u64 	%rd339, %rd146;
	@%p42 bra 	$L__BB8_154;
	setp.lt.f64 	%p43, %fd195, %fd194;
	mov.f64 	%fd335, %fd339;
	mov.u64 	%rd339, %rd343;
	@%p43 bra 	$L__BB8_154;
	setp.lt.s64 	%p44, %rd343, %rd146;
	selp.f64 	%fd335, %fd339, %fd193, %p44;
	min.s64 	%rd339, %rd343, %rd146;
$L__BB8_154:
	add.s32 	%r51, %r30, -256;
	cvt.u64.u32 	%rd229, %r51;
	add.s64 	%rd230, %rd331, %rd229;
	add.s64 	%rd149, %rd230, %rd196;
	ld.global.f64 	%fd198, [%rd145+2048];
	abs.f64 	%fd199, %fd335;
	abs.f64 	%fd200, %fd198;
	setp.lt.f64 	%p45, %fd199, %fd200;
	mov.f64 	%fd336, %fd198;
	mov.u64 	%rd340, %rd149;
	@%p45 bra 	$L__BB8_157;
	setp.lt.f64 	%p46, %fd200, %fd199;
	mov.f64 	%fd336, %fd335;
	mov.u64 	%rd340, %rd339;
	@%p46 bra 	$L__BB8_157;
	setp.lt.s64 	%p47, %rd339, %rd149;
	selp.f64 	%fd336, %fd335, %fd198, %p47;
	min.s64 	%rd340, %rd339, %rd149;
$L__BB8_157:
	cvt.u64.u32 	%rd231, %r30;
	add.s64 	%rd232, %rd331, %rd231;
	add.s64 	%rd152, %rd232, %rd196;
	ld.global.f64 	%fd203, [%rd145+4096];
	abs.f64 	%fd204, %fd336;
	abs.f64 	%fd205, %fd203;
	setp.lt.f64 	%p48, %fd204, %fd205;
	mov.f64 	%fd337, %fd203;
	mov.u64 	%rd341, %rd152;
	@%p48 bra 	$L__BB8_160;
	setp.lt.f64 	%p49, %fd205, %fd204;
	mov.f64 	%fd337, %fd336;
	mov.u64 	%rd341, %rd340;
	@%p49 bra 	$L__BB8_160;
	setp.lt.s64 	%p50, %rd340, %rd152;
	selp.f64 	%fd337, %fd336, %fd203, %p50;
	min.s64 	%rd341, %rd340, %rd152;
$L__BB8_160:
	add.s32 	%r52, %r30, 256;
	cvt.u64.u32 	%rd233, %r52;
	add.s64 	%rd234, %rd331, %rd233;
	add.s64 	%rd155, %rd234, %rd196;
	ld.global.f64 	%fd208, [%rd145+6144];
	abs.f64 	%fd209, %fd337;
	abs.f64 	%fd210, %fd208;
	setp.lt.f64 	%p51, %fd209, %fd210;
	mov.f64 	%fd339, %fd208;
	mov.u64 	%rd343, %rd155;
	@%p51 bra 	$L__BB8_163;
	setp.lt.f64 	%p52, %fd210, %fd209;
	mov.f64 	%fd339, %fd337;
	mov.u64 	%rd343, %rd341;
	@%p52 bra 	$L__BB8_163;
	setp.lt.s64 	%p53, %rd341, %rd155;
	selp.f64 	%fd339, %fd337, %fd208, %p53;
	min.s64 	%rd343, %rd341, %rd155;
$L__BB8_163:
	add.s32 	%r398, %r30, 1024;
	add.s32 	%r53, %r30, 512;
	setp.lt.s32 	%p54, %r53, %r21;
	@%p54 bra 	$L__BB8_151;
$L__BB8_164:
	// begin inline asm
	mov.u32 %r54, %laneid;
	// end inline asm
	mov.b64 	%rd235, %fd339;
	mov.b64 	{%r56, %r61}, %rd235;
	mov.b32 	%r72, 1;
	mov.b32 	%r73, 31;
	mov.b32 	%r74, -1;
	// begin inline asm
	shfl.sync.down.b32 %r55, %r56, %r72, %r73, %r74;
	// end inline asm
	// begin inline asm
	shfl.sync.down.b32 %r60, %r61, %r72, %r73, %r74;
	// end inline asm
	mov.b64 	%rd236, {%r55, %r60};
	mov.b64 	%fd214, %rd236;
	mov.b64 	{%r66, %r71}, %rd343;
	// begin inline asm
	shfl.sync.down.b32 %r65, %r66, %r72, %r73, %r74;
	// end inline asm
	// begin inline asm
	shfl.sync.down.b32 %r70, %r71, %r72, %r73, %r74;
	// end inline asm
	mov.b64 	%rd159, {%r65, %r70};
	setp.gt.s32 	%p55, %r54, 30;
	mov.f64 	%fd340, %fd339;
	mov.u64 	%rd344, %rd343;
	@%p55 bra 	$L__BB8_168;
	abs.f64 	%fd215, %fd339;
	abs.f64 	%fd216, %fd214;
	setp.lt.f64 	%p56, %fd215, %fd216;
	mov.f64 	%fd340, %fd214;
	mov.u64 	%rd344, %rd159;
	@%p56 bra 	$L__BB8_168;
	setp.lt.f64 	%p57, %fd216, %fd215;
	mov.f64 	%fd340, %fd339;
	mov.u64 	%rd344, %rd343;
	@%p57 bra 	$L__BB8_168;
	setp.lt.s64 	%p58, %rd343, %rd159;
	selp.f64 	%fd340, %fd339, %fd214, %p58;
	min.s64 	%rd344, %rd343, %rd159;
$L__BB8_168:
	mov.b64 	%rd237, %fd340;
	mov.b64 	{%r76, %r81}, %rd237;
	mov.b32 	%r92, 2;
	mov.b32 	%r93, 31;
	mov.b32 	%r94, -1;
	// begin inline asm
	shfl.sync.down.b32 %r75, %r76, %r92, %r93, %r94;
	// end inline asm
	// begin inline asm
	shfl.sync.down.b32 %r80, %r81, %r92, %r93, %r94;
	// end inline asm
	mov.b64 	%rd238, {%r75, %r80};
	mov.b64 	%fd219, %rd238;
	mov.b64 	{%r86, %r91}, %rd344;
	// begin inline asm
	shfl.sync.down.b32 %r85, %r86, %r92, %r93, %r94;
	// end inline asm
	// begin inline asm
	shfl.sync.down.b32 %r90, %r91, %r92, %r93, %r94;
	// end inline asm
	mov.b64 	%rd162, {%r85, %r90};
	setp.gt.s32 	%p59, %r54, 29;
	mov.f64 	%fd341, %fd340;
	mov.u64 	%rd345, %rd344;
	@%p59 bra 	$L__BB8_172;
	abs.f64 	%fd220, %fd340;
	abs.f64 	%fd221, %fd219;
	setp.lt.f64 	%p60, %fd220, %fd221;
	mov.f64 	%fd341, %fd219;
	mov.u64 	%rd345, %rd162;
	@%p60 bra 	$L__BB8_172;
	setp.lt.f64 	%p61, %fd221, %fd220;
	mov.f64 	%fd341, %fd340;
	mov.u64 	%rd345, %rd344;
	@%p61 bra 	$L__BB8_172;
	setp.lt.s64 	%p62, %rd344, %rd162;
	selp.f64 	%fd341, %fd340, %fd219, %p62;
	min.s64 	%rd345, %rd344, %rd162;
$L__BB8_172:
	mov.b64 	%rd239, %fd341;
	mov.b64 	{%r96, %r101}, %rd239;
	mov.b32 	%r112, 4;
	mov.b32 	%r113, 31;
	mov.b32 	%r114, -1;
	// begin inline asm
	shfl.sync.down.b32 %r95, %r96, %r112, %r113, %r114;
	// end inline asm
	// begin inline asm
	shfl.sync.down.b32 %r100, %r101, %r112, %r113, %r114;
	// end inline asm
	mov.b64 	%rd240, {%r95, %r100};
	mov.b64 	%fd224, %rd240;
	mov.b64 	{%r106, %r111}, %rd345;
	// begin inline asm
	shfl.sync.down.b32 %r105, %r106, %r112, %r113, %r114;
	// end inline asm
	// begin inline asm
	shfl.sync.down.b32 %r110, %r111, %r112, %r113, %r114;
	// end inline asm
	mov.b64 	%rd165, {%r105, %r110};
	setp.gt.s32 	%p63, %r54, 27;
	mov.f64 	%fd342, %fd341;
	mov.u64 	%rd346, %rd345;
	@%p63 bra 	$L__BB8_176;
	abs.f64 	%fd225, %fd341;
	abs.f64 	%fd226, %fd224;
	setp.lt.f64 	%p64, %fd225, %fd226;
	mov.f64 	%fd342, %fd224;
	mov.u64 	%rd346, %rd165;
	@%p64 bra 	$L__BB8_176;
	setp.lt.f64 	%p65, %fd226, %fd225;
	mov.f64 	%fd342, %fd341;
	mov.u64 	%rd346, %rd345;
	@%p65 bra 	$L__BB8_176;
	setp.lt.s64 	%p66, %rd345, %rd165;
	selp.f64 	%fd342, %fd341, %fd224, %p66;
	min.s64 	%rd346, %rd345, %rd165;
$L__BB8_176:
	mov.b64 	%rd241, %fd342;
	mov.b64 	{%r116, %r121}, %rd241;
	mov.b32 	%r132, 8;
	mov.b32 	%r133, 31;
	mov.b32 	%r134, -1;
	// begin inline asm
	shfl.sync.down.b32 %r115, %r116, %r132, %r133, %r134;
	// end inline asm
	// begin inline asm
	shfl.sync.down.b32 %r120, %r121, %r132, %r133, %r134;
	// end inline asm
	mov.b64 	%rd242, {%r115, %r120};
	mov.b64 	%fd229, %rd242;
	mov.b64 	{%r126, %r131}, %rd346;
	// begin inline asm
	shfl.sync.down.b32 %r125, %r126, %r132, %r133, %r134;
	// end inline asm
	// begin inline asm
	shfl.sync.down.b32 %r130, %r131, %r132, %r133, %r134;
	// end inline asm
	mov.b64 	%rd168, {%r125, %r130};
	setp.gt.s32 	%p67, %r54, 23;
	mov.f64 	%fd343, %fd342;
	mov.u64 	%rd347, %rd346;
	@%p67 bra 	$L__BB8_180;
	abs.f64 	%fd230, %fd342;
	abs.f64 	%fd231, %fd229;
	setp.lt.f64 	%p68, %fd230, %fd231;
	mov.f64 	%fd343, %fd229;
	mov.u64 	%rd347, %rd168;
	@%p68 bra 	$L__BB8_180;
	setp.lt.f64 	%p69, %fd231, %fd230;
	mov.f64 	%fd343, %fd342;
	mov.u64 	%rd347, %rd346;
	@%p69 bra 	$L__BB8_180;
	setp.lt.s64 	%p70, %rd346, %rd168;
	selp.f64 	%fd343, %fd342, %fd229, %p70;
	min.s64 	%rd347, %rd346, %rd168;
$L__BB8_180:
	mov.b64 	%rd243, %fd343;
	mov.b64 	{%r136, %r141}, %rd243;
	mov.b32 	%r152, 16;
	mov.b32 	%r153, 31;
	mov.b32 	%r154, -1;
	// begin inline asm
	shfl.sync.down.b32 %r135, %r136, %r152, %r153, %r154;
	// end inline asm
	// begin inline asm
	shfl.sync.down.b32 %r140, %r141, %r152, %r153, %r154;
	// end inline asm
	mov.b64 	%rd244, {%r135, %r140};
	mov.b64 	%fd234, %rd244;
	mov.b64 	{%r146, %r151}, %rd347;
	// begin inline asm
	shfl.sync.down.b32 %r145, %r146, %r152, %r153, %r154;
	// end inline asm
	// begin inline asm
	shfl.sync.down.b32 %r150, %r151, %r152, %r153, %r154;
	// end inline asm
	mov.b64 	%rd171, {%r145, %r150};
	setp.gt.s32 	%p71, %r54, 15;
	mov.f64 	%fd351, %fd343;
	mov.u64 	%rd355, %rd347;
	@%p71 bra 	$L__BB8_184;
	abs.f64 	%fd235, %fd343;
	abs.f64 	%fd236, %fd234;
	setp.lt.f64 	%p72, %fd235, %fd236;
	mov.f64 	%fd351, %fd234;
	mov.u64 	%rd355, %rd171;
	@%p72 bra 	$L__BB8_184;
	setp.lt.f64 	%p73, %fd236, %fd235;
	mov.f64 	%fd351, %fd343;
	mov.u64 	%rd355, %rd347;
	@%p73 bra 	$L__BB8_184;
	setp.lt.s64 	%p74, %rd347, %rd171;
	selp.f64 	%fd351, %fd343, %fd234, %p74;
	min.s64 	%rd355, %rd347, %rd171;
$L__BB8_184:
	setp.ne.s32 	%p75, %r54, 0;
	@%p75 bra 	$L__BB8_186;
	shr.u32 	%r155, %r20, 1;
	and.b32  	%r156, %r155, 496;
	mov.u32 	%r157, _ZN6thrust24THRUST_300001_SM_1000_NS8cuda_cub4core6detail5shmemE;
	add.s32 	%r158, %r157, %r156;
	st.shared.f64 	[%r158+8], %fd351;
	st.shared.u64 	[%r158+16], %rd355;
$L__BB8_186:
	bar.sync 	0;
	setp.ne.s32 	%p76, %r20, 0;
	@%p76 bra 	$L__BB8_208;
	ld.shared.f64 	%fd239, [_ZN6thrust24THRUST_300001_SM_1000_NS8cuda_cub4core6detail5shmemE+24];
	ld.shared.u64 	%rd174, [_ZN6thrust24THRUST_300001_SM_1000_NS8cuda_cub4core6detail5shmemE+32];
	abs.f64 	%fd240, %fd351;
	abs.f64 	%fd241, %fd239;
	setp.lt.f64 	%p77, %fd240, %fd241;
	mov.f64 	%fd345, %fd239;
	mov.u64 	%rd349, %rd174;
	@%p77 bra 	$L__BB8_190;
	setp.lt.f64 	%p78, %fd241, %fd240;
	mov.f64 	%fd345, %fd351;
	mov.u64 	%rd349, %rd355;
	@%p78 bra 	$L__BB8_190;
	setp.lt.s64 	%p79, %rd355, %rd174;
	selp.f64 	%fd345, %fd351, %fd239, %p79;
	min.s64 	%rd349, %rd355, %rd174;
$L__BB8_190:
	ld.shared.f64 	%fd244, [_ZN6thrust24THRUST_300001_SM_1000_NS8cuda_cub4core6detail5shmemE+40];
	ld.shared.u64 	%rd177, [_ZN6thrust24THRUST_300001_SM_1000_NS8cuda_cub4core6detail5shmemE+48];
	abs.f64 	%fd245, %fd345;
	abs.f64 	%fd246, %fd244;
	setp.lt.f64 	%p80, %fd245, %fd246;
	mov.f64 	%fd346, %fd244;
	mov.u64 	%rd350, %rd177;
	@%p80 bra 	$L__BB8_193;
	setp.lt.f64 	%p81, %fd246, %fd245;
	mov.f64 	%fd346, %fd345;
	mov.u64 	%rd350, %rd349;
	@%p81 bra 	$L__BB8_193;
	setp.lt.s64 	%p82, %rd349, %rd177;
	selp.f64 	%fd346, %fd345, %fd244, %p82;
	min.s64 	%rd350, %rd349, %rd177;
$L__BB8_193:
	ld.shared.f64 	%fd249, [_ZN6thrust24THRUST_300001_SM_1000_NS8cuda_cub4core6detail5shmemE+56];
	ld.shared.u64 	%rd180, [_ZN6thrust24THRUST_300001_SM_1000_NS8cuda_cub4core6detail5shmemE+64];
	abs.f64 	%fd250, %fd346;
	abs.f64 	%fd251, %fd249;
	setp.lt.f64 	%p83, %fd250, %fd251;
	mov.f64 	%fd347, %fd249;
	mov.u64 	%rd351, %rd180;
	@%p83 bra 	$L__BB8_196;
	setp.lt.f64 	%p84, %fd251, %fd250;
	mov.f64 	%fd347, %fd346;
	mov.u64 	%rd351, %rd350;
	@%p84 bra 	$L__BB8_196;
	setp.lt.s64 	%p85, %rd350, %rd180;
	selp.f64 	%fd347, %fd346, %fd249, %p85;
	min.s64 	%rd351, %rd350, %rd180;
$L__BB8_196:
	ld.shared.f64 	%fd254, [_ZN6thrust24THRUST_300001_SM_1000_NS8cuda_cub4core6detail5shmemE+72];
	ld.shared.u64 	%rd183, [_ZN6thrust24THRUST_300001_SM_1000_NS8cuda_cub4core6detail5shmemE+80];
	abs.f64 	%fd255, %fd347;
	abs.f64 	%fd256, %fd254;
	setp.lt.f64 	%p86, %fd255, %fd256;
	mov.f64 	%fd348, %fd254;
	mov.u64 	%rd352, %rd183;
	@%p86 bra 	$L__BB8_199;
	setp.lt.f64 	%p87, %fd256, %fd255;
	mov.f64 	%fd348, %fd347;
	mov.u64 	%rd352, %rd351;
	@%p87 bra 	$L__BB8_199;
	setp.lt.s64 	%p88, %rd351, %rd183;
	selp.f64 	%fd348, %fd347, %fd254, %p88;
	min.s64 	%rd352, %rd351, %rd183;
$L__BB8_199:
	ld.shared.f64 	%fd259, [_ZN6thrust24THRUST_300001_SM_1000_NS8cuda_cub4core6detail5shmemE+88];
	ld.shared.u64 	%rd186, [_ZN6thrust24THRUST_300001_SM_1000_NS8cuda_cub4core6detail5shmemE+96];
	abs.f64 	%fd260, %fd348;
	abs.f64 	%fd261, %fd259;
	setp.lt.f64 	%p89, %fd260, %fd261;
	mov.f64 	%fd349, %fd259;
	mov.u64 	%rd353, %rd186;
	@%p89 bra 	$L__BB8_202;
	setp.lt.f64 	%p90, %fd261, %fd260;
	mov.f64 	%fd349, %fd348;
	mov.u64 	%rd353, %rd352;
	@%p90 bra 	$L__BB8_202;
	setp.lt.s64 	%p91, %rd352, %rd186;
	selp.f64 	%fd349, %fd348, %fd259, %p91;
	min.s64 	%rd353, %rd352, %rd186;
$L__BB8_202:
	ld.shared.f64 	%fd264, [_ZN6thrust24THRUST_300001_SM_1000_NS8cuda_cub4core6detail5shmemE+104];
	ld.shared.u64 	%rd189, [_ZN6thrust24THRUST_300001_SM_1000_NS8cuda_cub4core6detail5shmemE+112];
	abs.f64 	%fd265, %fd349;
	abs.f64 	%fd266, %fd264;
	setp.lt.f64 	%p92, %fd265, %fd266;
	mov.f64 	%fd350, %fd264;
	mov.u64 	%rd354, %rd189;
	@%p92 bra 	$L__BB8_205;
	setp.lt.f64 	%p93, %fd266, %fd265;
	mov.f64 	%fd350, %fd349;
	mov.u64 	%rd354, %rd353;
	@%p93 bra 	$L__BB8_205;
	setp.lt.s64 	%p94, %rd353, %rd189;
	selp.f64 	%fd350, %fd349, %fd264, %p94;
	min.s64 	%rd354, %rd353, %rd189;
$L__BB8_205:
	ld.shared.f64 	%fd269, [_ZN6thrust24THRUST_300001_SM_1000_NS8cuda_cub4core6detail5shmemE+120];
	ld.shared.u64 	%rd192, [_ZN6thrust24THRUST_300001_SM_1000_NS8cuda_cub4core6detail5shmemE+128];
	abs.f64 	%fd270, %fd350;
	abs.f64 	%fd271, %fd269;
	setp.lt.f64 	%p95, %fd270, %fd271;
	mov.u64 	%rd355, %rd192;
	mov.f64 	%fd351, %fd269;
	@%p95 bra 	$L__BB8_208;
	setp.lt.f64 	%p96, %fd271, %fd270;
	mov.u64 	%rd355, %rd354;
	mov.f64 	%fd351, %fd350;
	@%p96 bra 	$L__BB8_208;
	setp.lt.s64 	%p97, %rd354, %rd192;
	selp.f64 	%fd351, %fd350, %fd269, %p97;
	min.s64 	%rd355, %rd354, %rd192;
$L__BB8_208:
	mov.u32 	%r389, %tid.x;
	setp.ne.s32 	%p214, %r389, 0;
	@%p214 bra 	$L__BB8_210;
	ld.param.u64 	%rd286, [_ZN6thrust24THRUST_300001_SM_1000_NS8cuda_cub4core6detail13_kernel_agentINS1_8__reduce11ReduceAgentINS0_12zip_iteratorIN4cuda3std3__45tupleIJNS0_10device_ptrIdEENS0_17counting_iteratorIlNS0_11use_defaultESF_SF_EEEEEEEPNSB_IJdlEEESJ_lNS1_9__extrema9arg_max_fIdl10comparatorEEEEJSI_SK_lN3cub18CUB_300001_SM_100013GridEvenShareIlEENSR_9GridQueueIyEESO_EEEvDpT0__param_1];
	cvta.to.global.u64 	%rd283, %rd286;
	mul.wide.u32 	%rd284, %r1, 16;
	add.s64 	%rd285, %rd283, %rd284;
	st.global.f64 	[%rd285], %fd351;
	st.global.u64 	[%rd285+8], %rd355;
$L__BB8_210:
	ret;

}
	// .globl	_ZN6thrust24THRUST_300001_SM_1000_NS8cuda_cub4core6detail13_kernel_agentINS1_8__reduce10DrainAgentIlEEJN3cub18CUB_300001_SM_10009GridQueueIyEElEEEvDpT0_
.visible .entry _ZN6thrust24THRUST_300001_SM_1000_NS8cuda_cub4core6detail13_kernel_agentINS1_8__reduce10DrainAgentIlEEJN3cub18CUB_300001_SM_10009GridQueueIyEElEEEvDpT0_(
	.param .align 8 .b8 _ZN6thrust24THRUST_300001_SM_1000_NS8cuda_cub4core6detail13_kernel_agentINS1_8__reduce10DrainAgentIlEEJN3cub18CUB_300001_SM_10009GridQueueIyEElEEEvDpT0__param_0[8],
	.param .u64 _ZN6thrust24THRUST_300001_SM_1000_NS8cuda_cub4core6detail13_kernel_agentINS1_8__reduce10DrainAgentIlEEJN3cub18CUB_300001_SM_10009GridQueueIyEElEEEvDpT0__param_1
)
.maxntid 1
{
	.reg .b64 	%rd<5>;

	ld.param.u64 	%rd1, [_ZN6thrust24THRUST_300001_SM_1000_NS8cuda_cub4core6detail13_kernel_agentINS1_8__reduce10DrainAgentIlEEJN3cub18CUB_300001_SM_10009GridQueueIyEElEEEvDpT0__param_0];
	ld.param.u64 	%rd2, [_ZN6thrust24THRUST_300001_SM_1000_NS8cuda_cub4core6detail13_kernel_agentINS1_8__reduce10DrainAgentIlEEJN3cub18CUB_300001_SM_10009GridQueueIyEElEEEvDpT0__param_1];
	cvta.to.global.u64 	%rd3, %rd1;
	st.global.u64 	[%rd3], %rd2;
	mov.b64 	%rd4, 0;
	st.global.u64 	[%rd3+8], %rd4;
	ret;

}
	// .globl	_ZN6thrust24THRUST_300001_SM_1000_NS8cuda_cub4core6detail13_kernel_agentINS1_8__reduce11ReduceAgentIPN4cuda3std3__45tupleIJdlEEESC_SB_lNS1_9__extrema9arg_max_fIdl10comparatorEEEEJSC_SC_iSG_EEEvDpT0_
.visible .entry _ZN6thrust24THRUST_300001_SM_1000_NS8cuda_cub4core6detail13_kernel_agentINS1_8__reduce11ReduceAgentIPN4cuda3std3__45tupleIJdlEEESC_SB_lNS1_9__extrema9arg_max_fIdl10comparatorEEEEJSC_SC_iSG_EEEvDpT0_(
	.param .u64 .ptr .align 1 _ZN6thrust24THRUST_300001_SM_1000_NS8cuda_cub4core6detail13_kernel_agentINS1_8__reduce11ReduceAgentIPN4cuda3std3__45tupleIJdlEEESC_SB_lNS1_9__extrema9arg_max_fIdl10comparatorEEEEJSC_SC_iSG_EEEvDpT0__param_0,
	.param .u64 .ptr .align 1 _ZN6thrust24THRUST_300001_SM_1000_NS8cuda_cub4core6detail13_kernel_agentINS1_8__reduce11ReduceAgentIPN4cuda3std3__45tupleIJdlEEESC_SB_lNS1_9__extrema9arg_max_fIdl10comparatorEEEEJSC_SC_iSG_EEEvDpT0__param_1,
	.param .u32 _ZN6thrust24THRUST_300001_SM_1000_NS8cuda_cub4core6detail13_kernel_agentINS1_8__reduce11ReduceAgentIPN4cuda3std3__45tupleIJdlEEESC_SB_lNS1_9__extrema9arg_max_fIdl10comparatorEEEEJSC_SC_iSG_EEEvDpT0__param_2,
	.param .align 1 .b8 _ZN6thrust24THRUST_300001_SM_1000_NS8cuda_cub4core6detail13_kernel_agentINS1_8__reduce11ReduceAgentIPN4cuda3std3__45tupleIJdlEEESC_SB_lNS1_9__extrema9arg_max_fIdl10comparatorEEEEJSC_SC_iSG_EEEvDpT0__param_3[1]
)
.maxntid 256
{
	.reg .pred 	%p<264>;
	.reg .b32 	%r<374>;
	.reg .b64 	%rd<509>;
	.reg .b64 	%fd<423>;

	ld.param.u64 	%rd236, [_ZN6thrust24THRUST_300001_SM_1000_NS8cuda_cub4core6detail13_kernel_agentINS1_8__reduce11ReduceAgentIPN4cuda3std3__45tupleIJdlEEESC_SB_lNS1_9__extrema9arg_max_fIdl10comparatorEEEEJSC_SC_iSG_EEEvDpT0__param_0];
	ld.param.u32 	%r29, [_ZN6thrust24THRUST_300001_SM_1000_NS8cuda_cub4core6detail13_kernel_agentINS1_8__reduce11ReduceAgentIPN4cuda3std3__45tupleIJdlEEESC_SB_lNS1_9__extrema9arg_max_fIdl10comparatorEEEEJSC_SC_iSG_EEEvDpT0__param_2];
	cvt.s64.s32 	%rd1, %r29;
	setp.eq.s32 	%p1, %r29, 0;
	@%p1 bra 	$L__BB10_234;
	setp.gt.s32 	%p2, %r29, 1279;
	@%p2 bra 	$L__BB10_121;
	mov.u32 	%r1, %tid.x;
	setp.ge.s32 	%p147, %r1, %r29;
	mov.f64 	%fd354, 0d0000000000000000;
	mov.b64 	%rd432, 0;
	mov.u32 	%r368, %r1;
	@%p147 bra 	$L__BB10_4;
	mul.wide.u32 	%rd376, %r1, 16;
	add.s64 	%rd373, %rd236, %rd376;
	// begin inline asm
	ld.global.nc.u64 %rd372, [%rd373];
	// end inline asm
	add.s64 	%rd375, %rd373, 8;
	// begin inline asm
	ld.global.nc.u64 %rd432, [%rd375];
	// end inline asm
	mov.b64 	%fd354, %rd372;
	add.s32 	%r368, %r1, 256;
$L__BB10_4:
	setp.ge.s32 	%p148, %r368, %r29;
	@%p148 bra 	$L__BB10_25;
	not.b32 	%r141, %r368;
	add.s32 	%r4, %r29, %r141;
	and.b32  	%r142, %r4, 768;
	setp.eq.s32 	%p149, %r142, 768;
	@%p149 bra 	$L__BB10_11;
	mul.wide.u32 	%rd378, %r368, 16;
	add.s64 	%rd423, %rd236, %rd378;
	shr.u32 	%r143, %r4, 8;
	add.s32 	%r144, %r143, 1;
	and.b32  	%r145, %r144, 3;
	neg.s32 	%r366, %r145;
$L__BB10_7:
	.pragma "nounroll";
	mov.u64 	%rd6, %rd432;
	mov.f64 	%fd3, %fd354;
	// begin inline asm
	ld.global.nc.u64 %rd379, [%rd423];
	// end inline asm
	add.s64 	%rd382, %rd423, 8;
	// begin inline asm
	ld.global.nc.u64 %rd381, [%rd382];
	// end inline asm
	mov.b64 	%fd4, %rd379;
	abs.f64 	%fd5, %fd3;
	abs.f64 	%fd6, %fd4;
	setp.lt.f64 	%p150, %fd5, %fd6;
	mov.u64 	%rd432, %rd381;
	mov.f64 	%fd354, %fd4;
	@%p150 bra 	$L__BB10_10;
	setp.lt.f64 	%p151, %fd6, %fd5;
	mov.u64 	%rd432, %rd6;
	mov.f64 	%fd354, %fd3;
	@%p151 bra 	$L__BB10_10;
	setp.lt.s64 	%p152, %rd6, %rd381;
	min.s64 	%rd432, %rd6, %rd381;
	selp.f64 	%fd354, %fd3, %fd4, %p152;
$L__BB10_10:
	add.s32 	%r368, %r368, 256;
	add.s64 	%rd423, %rd423, 4096;
	add.s32 	%r366, %r366, 1;
	setp.ne.s32 	%p153, %r366, 0;
	@%p153 bra 	$L__BB10_7;
$L__BB10_11:
	setp.lt.u32 	%p154, %r4, 768;
	@%p154 bra 	$L__BB10_25;
$L__BB10_12:
	mul.wide.s32 	%rd387, %r368, 16;
	add.s64 	%rd384, %rd236, %rd387;
	// begin inline asm
	ld.global.nc.u64 %rd383, [%rd384];
	// end inline asm
	add.s64 	%rd386, %rd384, 8;
	// begin inline asm
	ld.global.nc.u64 %rd385, [%rd386];
	// end inline asm
	mov.b64 	%fd12, %rd383;
	abs.f64 	%fd13, %fd354;
	abs.f64 	%fd14, %fd12;
	setp.lt.f64 	%p155, %fd13, %fd14;
	mov.u64 	%rd429, %rd385;
	mov.f64 	%fd351, %fd12;
	@%p155 bra 	$L__BB10_15;
	setp.lt.f64 	%p156, %fd14, %fd13;
	mov.u64 	%rd429, %rd432;
	mov.f64 	%fd351, %fd354;
	@%p156 bra 	$L__BB10_15;
	setp.lt.s64 	%p157, %rd432, %rd385;
	min.s64 	%rd429, %rd432, %rd385;
	selp.f64 	%fd351, %fd354, %fd12, %p157;
$L__BB10_15:
	add.s64 	%rd389, %rd384, 4096;
	// begin inline asm
	ld.global.nc.u64 %rd388, [%rd389];
	// end inline asm
	add.s64 	%rd391, %rd384, 4104;
	// begin inline asm
	ld.global.nc.u64 %rd390, [%rd391];
	// end inline asm
	mov.b64 	%fd17, %rd388;
	abs.f64 	%fd18, %fd351;
	abs.f64 	%fd19, %fd17;
	setp.lt.f64 	%p158, %fd18, %fd19;
	mov.u64 	%rd430, %rd390;
	mov.f64 	%fd352, %fd17;
	@%p158 bra 	$L__BB10_18;
	setp.lt.f64 	%p159, %fd19, %fd18;
	mov.u64 	%rd430, %rd429;
	mov.f64 	%fd352, %fd351;
	@%p159 bra 	$L__BB10_18;
	setp.lt.s64 	%p160, %rd429, %rd390;
	min.s64 	%rd430, %rd429, %rd390;
	selp.f64 	%fd352, %fd351, %fd17, %p160;
$L__BB10_18:
	add.s64 	%rd393, %rd384, 8192;
	// begin inline asm
	ld.global.nc.u64 %rd392, [%rd393];
	// end inline asm
	add.s64 	%rd395, %rd384, 8200;
	// begin inline asm
	ld.global.nc.u64 %rd394, [%rd395];
	// end inline asm
	mov.b64 	%fd22, %rd392;
	abs.f64 	%fd23, %fd352;
	abs.f64 	%fd24, %fd22;
	setp.lt.f64 	%p161, %fd23, %fd24;
	mov.u64 	%rd431, %rd394;
	mov.f64 	%fd353, %fd22;
	@%p161 bra 	$L__BB10_21;
	setp.lt.f64 	%p162, %fd24, %fd23;
	mov.u64 	%rd431, %rd430;
	mov.f64 	%fd353, %fd352;
	@%p162 bra 	$L__BB10_21;
	setp.lt.s64 	%p163, %rd430, %rd394;
	min.s64 	%rd431, %rd430, %rd394;
	selp.f64 	%fd353, %fd352, %fd22, %p163;
$L__BB10_21:
	add.s64 	%rd397, %rd384, 12288;
	// begin inline asm
	ld.global.nc.u64 %rd396, [%rd397];
	// end inline asm
	add.s64 	%rd399, %rd384, 12296;
	// begin inline asm
	ld.global.nc.u64 %rd398, [%rd399];
	// end inline asm
	mov.b64 	%fd27, %rd396;
	abs.f64 	%fd28, %fd353;
	abs.f64 	%fd29, %fd27;
	setp.lt.f64 	%p164, %fd28, %fd29;
	mov.u64 	%rd432, %rd398;
	mov.f64 	%fd354, %fd27;
	@%p164 bra 	$L__BB10_24;
	setp.lt.f64 	%p165, %fd29, %fd28;
	mov.u64 	%rd432, %rd431;
	mov.f64 	%fd354, %fd353;
	@%p165 bra 	$L__BB10_24;
	setp.lt.s64 	%p166, %rd431, %rd398;
	min.s64 	%rd432, %rd431, %rd398;
	selp.f64 	%fd354, %fd353, %fd27, %p166;
$L__BB10_24:
	add.s32 	%r368, %r368, 1024;
	setp.lt.s32 	%p167, %r368, %r29;
	@%p167 bra 	$L__BB10_12;
$L__BB10_25:
	setp.lt.s32 	%p168, %r29, 256;
	@%p168 bra 	$L__BB10_70;
	// begin inline asm
	mov.u32 %r259, %laneid;
	// end inline asm
	mov.b64 	%rd410, %fd354;
	mov.b64 	{%r261, %r266}, %rd410;
	mov.b32 	%r277, 1;
	mov.b32 	%r278, 31;
	mov.b32 	%r279, -1;
	// begin inline asm
	shfl.sync.down.b32 %r260, %r261, %r277, %r278, %r279;
	// end inline asm
	// begin inline asm
	shfl.sync.down.b32 %r265, %r266, %r277, %r278, %r279;
	// end inline asm
	mov.b64 	%rd411, {%r260, %r265};
	mov.b64 	%fd33, %rd411;
	mov.b64 	{%r271, %r276}, %rd432;
	// begin inline asm
	shfl.sync.down.b32 %r270, %r271, %r277, %r278, %r279;
	// end inline asm
	// begin inline asm
	shfl.sync.down.b32 %r275, %r276, %r277, %r278, %r279;
	// end inline asm
	mov.b64 	%rd28, {%r270, %r275};
	setp.gt.s32 	%p220, %r259, 30;
	mov.u64 	%rd434, %rd432;
	mov.f64 	%fd356, %fd354;
	@%p220 bra 	$L__BB10_30;
	abs.f64 	%fd34, %fd354;
	abs.f64 	%fd35, %fd33;
	setp.lt.f64 	%p221, %fd34, %fd35;
	mov.u64 	%rd434, %rd28;
	mov.f64 	%fd356, %fd33;
	@%p221 bra 	$L__BB10_30;
	setp.lt.f64 	%p222, %fd35, %fd34;
	mov.u64 	%rd434, %rd432;
	mov.f64 	%fd356, %fd354;
	@%p222 bra 	$L__BB10_30;
	setp.lt.s64 	%p223, %rd432, %rd28;
	min.s64 	%rd434, %rd432, %rd28;
	selp.f64 	%fd356, %fd354, %fd33, %p223;
$L__BB10_30:
	mov.b64 	%rd412, %fd356;
	mov.b64 	{%r281, %r286}, %rd412;
	mov.b32 	%r297, 2;
	mov.b32 	%r298, 31;
	mov.b32 	%r299, -1;
	// begin inline asm
	shfl.sync.down.b32 %r280, %r281, %r297, %r298, %r299;
	// end inline asm
	// begin inline asm
	shfl.sync.down.b32 %r285, %r286, %r297, %r298, %r299;
	// end inline asm
	mov.b64 	%rd413, {%r280, %r285};
	mov.b64 	%fd38, %rd413;
	mov.b64 	{%r291, %r296}, %rd434;
	// begin inline asm
	shfl.sync.down.b32 %r290, %r291, %r297, %r298, %r299;
	// end inline asm
	// begin inline asm
	shfl.sync.down.b32 %r295, %r296, %r297, %r298, %r299;
	// end inline asm
	mov.b64 	%rd31, {%r290, %r295};
	setp.gt.s32 	%p224, %r259, 29;
	mov.u64 	%rd435, %rd434;
	mov.f64 	%fd357, %fd356;
	@%p224 bra 	$L__BB10_34;
	abs.f64 	%fd39, %fd356;
	abs.f64 	%fd40, %fd38;
	setp.lt.f64 	%p225, %fd39, %fd40;
	mov.u64 	%rd435, %rd31;
	mov.f64 	%fd357, %fd38;
	@%p225 bra 	$L__BB10_34;
	setp.lt.f64 	%p226, %fd40, %fd39;
	mov.u64 	%rd435, %rd434;
	mov.f64 	%fd357, %fd356;
	@%p226 bra 	$L__BB10_34;
	setp.lt.s64 	%p227, %rd434, %rd31;
	min.s64 	%rd435, %rd434, %rd31;
	selp.f64 	%fd357, %fd356, %fd38, %p227;
$L__BB10_34:
	mov.b64 	%rd414, %fd357;
	mov.b64 	{%r301, %r306}, %rd414;
	mov.b32 	%r317, 4;
	mov.b32 	%r318, 31;
	mov.b32 	%r319, -1;
	// begin inline asm
	shfl.sync.down.b32 %r300, %r301, %r317, %r318, %r319;
	// end inline asm
	// begin inline asm
	shfl.sync.down.b32 %r305, %r306, %r317, %r318, %r319;
	// end inline asm
	mov.b64 	%rd415, {%r300, %r305};
	mov.b64 	%fd43, %rd415;
	mov.b64 	{%r311, %r316}, %rd435;
	// begin inline asm
	shfl.sync.down.b32 %r310, %r311, %r317, %r318, %r319;
	// end inline asm
	// begin inline asm
	shfl.sync.down.b32 %r315, %r316, %r317, %r318, %r319;
	// end inline asm
	mov.b64 	%rd34, {%r310, %r315};
	setp.gt.s32 	%p228, %r259, 27;
	mov.u64 	%rd436, %rd435;
	mov.f64 	%fd358, %fd357;
	@%p228 bra 	$L__BB10_38;
	abs.f64 	%fd44, %fd357;
	abs.f64 	%fd45, %fd43;
	setp.lt.f64 	%p229, %fd44, %fd45;
	mov.u64 	%rd436, %rd34;
	mov.f64 	%fd358, %fd43;
	@%p229 bra 	$L__BB10_38;
	setp.lt.f64 	%p230, %fd45, %fd44;
	mov.u64 	%rd436, %rd435;
	mov.f64 	%fd358, %fd357;
	@%p230 bra 	$L__BB10_38;
	setp.lt.s64 	%p231, %rd435, %rd34;
	min.s64 	%rd436, %rd435, %rd34;
	selp.f64 	%fd358, %fd357, %fd43, %p231;
$L__BB10_38:
	mov.b64 	%rd416, %fd358;
	mov.b64 	{%r321, %r326}, %rd416;
	mov.b32 	%r337, 8;
	mov.b32 	%r338, 31;
	mov.b32 	%r339, -1;
	// begin inline asm
	shfl.sync.down.b32 %r320, %r321, %r337, %r338, %r339;
	// end inline asm
	// begin inline asm
	shfl.sync.down.b32 %r325, %r326, %r337, %r338, %r339;
	// end inline asm
	mov.b64 	%rd417, {%r320, %r325};
	mov.b64 	%fd48, %rd417;
	mov.b64 	{%r331, %r336}, %rd436;
	// begin inline asm
	shfl.sync.down.b32 %r330, %r331, %r337, %r338, %r339;
	// end inline asm
	// begin inline asm
	shfl.sync.down.b32 %r335, %r336, %r337, %r338, %r339;
	// end inline asm
	mov.b64 	%rd37, {%r330, %r335};
	setp.gt.s32 	%p232, %r259, 23;
	mov.u64 	%rd437, %rd436;
	mov.f64 	%fd359, %fd358;
	@%p232 bra 	$L__BB10_42;
	abs.f64 	%fd49, %fd358;
	abs.f64 	%fd50, %fd48;
	setp.lt.f64 	%p233, %fd49, %fd50;
	mov.u64 	%rd437, %rd37;
	mov.f64 	%fd359, %fd48;
	@%p233 bra 	$L__BB10_42;
	setp.lt.f64 	%p234, %fd50, %fd49;
	mov.u64 	%rd437, %rd436;
	mov.f64 	%fd359, %fd358;
	@%p234 bra 	$L__BB10_42;
	setp.lt.s64 	%p235, %rd436, %rd37;
	min.s64 	%rd437, %rd436, %rd37;
	selp.f64 	%fd359, %fd358, %fd48, %p235;
$L__BB10_42:
	mov.b64 	%rd418, %fd359;
	mov.b64 	{%r341, %r346}, %rd418;
	mov.b32 	%r357, 16;
	mov.b32 	%r358, 31;
	mov.b32 	%r359, -1;
	// begin inline asm
	shfl.sync.down.b32 %r340, %r341, %r357, %r358, %r359;
	// end inline asm
	// begin inline asm
	shfl.sync.down.b32 %r345, %r346, %r357, %r358, %r359;
	// end inline asm
	mov.b64 	%rd419, {%r340, %r345};
	mov.b64 	%fd53, %rd419;
	mov.b64 	{%r351, %r356}, %rd437;
	// begin inline asm
	shfl.sync.down.b32 %r350, %r351, %r357, %r358, %r359;
	// end inline asm
	// begin inline asm
	shfl.sync.down.b32 %r355, %r356, %r357, %r358, %r359;
	// end inline asm
	mov.b64 	%rd40, {%r350, %r355};
	setp.gt.s32 	%p236, %r259, 15;
	mov.u64 	%rd508, %rd437;
	mov.f64 	%fd422, %fd359;
	@%p236 bra 	$L__BB10_46;
	abs.f64 	%fd54, %fd359;
	abs.f64 	%fd55, %fd53;
	setp.lt.f64 	%p237, %fd54, %fd55;
	mov.u64 	%rd508, %rd40;
	mov.f64 	%fd422, %fd53;
	@%p237 bra 	$L__BB10_46;
	setp.lt.f64 	%p238, %fd55, %fd54;
	mov.u64 	%rd508, %rd437;
	mov.f64 	%fd422, %fd359;
	@%p238 bra 	$L__BB10_46;
	setp.lt.s64 	%p239, %rd437, %rd40;
	min.s64 	%rd508, %rd437, %rd40;
	selp.f64 	%fd422, %fd359, %fd53, %p239;
$L__BB10_46:
	setp.ne.s32 	%p240, %r259, 0;
	@%p240 bra 	$L__BB10_48;
	shr.u32 	%r360, %r1, 1;
	and.b32  	%r361, %r360, 496;
	mov.u32 	%r362, _ZN6thrust24THRUST_300001_SM_1000_NS8cuda_cub4core6detail5shmemE;
	add.s32 	%r363, %r362, %r361;
	st.shared.f64 	[%r363+8], %fd422;
	st.shared.u64 	[%r363+16], %rd508;
$L__BB10_48:
	bar.sync 	0;
	setp.ne.s32 	%p241, %r1, 0;
	@%p241 bra 	$L__BB10_232;
	ld.shared.f64 	%fd58, [_ZN6thrust24THRUST_300001_SM_1000_NS8cuda_cub4core6detail5shmemE+24];
	ld.shared.u64 	%rd43, [_ZN6thrust24THRUST_300001_SM_1000_NS8cuda_cub4core6detail5shmemE+32];
	abs.f64 	%fd59, %fd422;
	abs.f64 	%fd60, %fd58;
	setp.lt.f64 	%p242, %fd59, %fd60;
	mov.u64 	%rd439, %rd43;
	mov.f64 	%fd361, %fd58;
	@%p242 bra 	$L__BB10_52;
	setp.lt.f64 	%p243, %fd60, %fd59;
	mov.u64 	%rd439, %rd508;
	mov.f64 	%fd361, %fd422;
	@%p243 bra 	$L__BB10_52;
	setp.lt.s64 	%p244, %rd508, %rd43;
	min.s64 	%rd439, %rd508, %rd43;
	selp.f64 	%fd361, %fd422, %fd58, %p244;
$L__BB10_52:
	ld.shared.f64 	%fd63, [_ZN6thrust24THRUST_300001_SM_1000_NS8cuda_cub4core6detail5shmemE+40];
	ld.shared.u64 	%rd46, [_ZN6thrust24THRUST_300001_SM_1000_NS8cuda_cub4core6detail5shmemE+48];
	abs.f64 	%fd64, %fd361;
	abs.f64 	%fd65, %fd63;
	setp.lt.f64 	%p245, %fd64, %fd65;
	mov.u64 	%rd440, %rd46;
	mov.f64 	%fd362, %fd63;
	@%p245 bra 	$L__BB10_55;
	setp.lt.f64 	%p246, %fd65, %fd64;
	mov.u64 	%rd440, %rd439;
	mov.f64 	%fd362, %fd361;
	@%p246 bra 	$L__BB10_55;
	setp.lt.s64 	%p247, %rd439, %rd46;
	min.s64 	%rd440, %rd439, %rd46;
	selp.f64 	%fd362, %fd361, %fd63, %p247;
$L__BB10_55:
	ld.shared.f64 	%fd68, [_ZN6thrust24THRUST_300001_SM_1000_NS8cuda_cub4core6detail5shmemE+56];
	ld.shared.u64 	%rd49, [_ZN6thrust24THRUST_300001_SM_1000_NS8cuda_cub4core6detail5shmemE+64];
	abs.f64 	%fd69, %fd362;
	abs.f64 	%fd70, %fd68;
	setp.lt.f64 	%p248, %fd69, %fd70;
	mov.u64 	%rd441, %rd49;
	mov.f64 	%fd363, %fd68;
	@%p248 bra 	$L__BB10_58;
	setp.lt.f64 	%p249, %fd70, %fd69;
	mov.u64 	%rd441, %rd440;
	mov.f64 	%fd363, %fd362;
	@%p249 bra 	$L__BB10_58;
	setp.lt.s64 	%p250, %rd440, %rd49;
	min.s64 	%rd441, %rd440, %rd49;
	selp.f64 	%fd363, %fd362, %fd68, %p250;
$L__BB10_58:
	ld.shared.f64 	%fd73, [_ZN6thrust24THRUST_300001_SM_1000_NS8cuda_cub4core6detail5shmemE+72];
	ld.shared.u64 	%rd52, [_ZN6thrust24THRUST_300001_SM_1000_NS8cuda_cub4core6detail5shmemE+80];
	abs.f64 	%fd74, %fd363;
	abs.f64 	%fd75, %fd73;
	setp.lt.f64 	%p251, %fd74, %fd75;
	mov.u64 	%rd442, %rd52;
	mov.f64 	%fd364, %fd73;
	@%p251 bra 	$L__BB10_61;
	setp.lt.f64 	%p252, %fd75, %fd74;
	mov.u64 	%rd442, %rd441;
	mov.f64 	%fd364, %fd363;
	@%p252 bra 	$L__BB10_61;
	setp.lt.s64 	%p253, %rd441, %rd52;
	min.s64 	%rd442, %rd441, %rd52;
	selp.f64 	%fd364, %fd363, %fd73, %p253;
$L__BB10_61:
	ld.shared.f64 	%fd78, [_ZN6thrust24THRUST_300001_SM_1000_NS8cuda_cub4core6detail5shmemE+88];
	ld.shared.u64 	%rd55, [_ZN6thrust24THRUST_300001_SM_1000_NS8cuda_cub4core6detail5shmemE+96];
	abs.f64 	%fd79, %fd364;
	abs.f64 	%fd80, %fd78;
	setp.lt.f64 	%p254, %fd79, %fd80;
	mov.u64 	%rd443, %rd55;
	mov.f64 	%fd365, %fd78;
	@%p254 bra 	$L__BB10_64;
	setp.lt.f64 	%p255, %fd80, %fd79;
	mov.u64 	%rd443, %rd442;
	mov.f64 	%fd365, %fd364;
	@%p255 bra 	$L__BB10_64;
	setp.lt.s64 	%p256, %rd442, %rd55;
	min.s64 	%rd443, %rd442, %rd55;
	selp.f64 	%fd365, %fd364, %fd78, %p256;
$L__BB10_64:
	ld.shared.f64 	%fd83, [_ZN6thrust24THRUST_300001_SM_1000_NS8cuda_cub4core6detail5shmemE+104];
	ld.shared.u64 	%rd58, [_ZN6thrust24THRUST_300001_SM_1000_NS8cuda_cub4core6detail5shmemE+112];
	abs.f64 	%fd84, %fd365;
	abs.f64 	%fd85, %fd83;
	setp.lt.f64 	%p257, %fd84, %fd85;
	mov.u64 	%rd444, %rd58;
	mov.f64 	%fd366, %fd83;
	@%p257 bra 	$L__BB10_67;
	setp.lt.f64 	%p258, %fd85, %fd84;
	mov.u64 	%rd444, %rd443;
	mov.f64 	%fd366, %fd365;
	@%p258 bra 	$L__BB10_67;
	setp.lt.s64 	%p259, %rd443, %rd58;
	min.s64 	%rd444, %rd443, %rd58;
	selp.f64 	%fd366, %fd365, %fd83, %p259;
$L__BB10_67:
	ld.shared.f64 	%fd88, [_ZN6thrust24THRUST_300001_SM_1000_NS8cuda_cub4core6detail5shmemE+120];
	ld.shared.u64 	%rd61, [_ZN6thrust24THRUST_300001_SM_1000_NS8cuda_cub4core6detail5shmemE+128];
	abs.f64 	%fd89, %fd366;
	abs.f64 	%fd90, %fd88;
	setp.lt.f64 	%p260, %fd89, %fd90;
	mov.u64 	%rd508, %rd61;
	mov.f64 	%fd422, %fd88;
	@%p260 bra 	$L__BB10_232;
	setp.lt.f64 	%p261, %fd90, %fd89;
	mov.u64 	%rd508, %rd444;
	mov.f64 	%fd422, %fd366;
	@%p261 bra 	$L__BB10_232;
	setp.lt.s64 	%p262, %rd444, %rd61;
	min.s64 	%rd508, %rd444, %rd61;
	selp.f64 	%fd422, %fd366, %fd88, %p262;
	bra.uni 	$L__BB10_232;
$L__BB10_70:
	// begin inline asm
	mov.u32 %r146, %laneid;
	// end inline asm
	and.b32  	%r167, %r1, 992;
	add.s32 	%r168, %r167, 32;
	setp.gt.s32 	%p169, %r168, %r29;
	not.b32 	%r169, %r167;
	add.s32 	%r170, %r29, %r169;
	selp.b32 	%r165, %r170, 31, %p169;
	mov.b64 	%rd400, %fd354;
	mov.b64 	{%r148, %r153}, %rd400;
	mov.b32 	%r164, 1;
	mov.b32 	%r166, -1;
	// begin inline asm
	shfl.sync.down.b32 %r147, %r148, %r164, %r165, %r166;
	// end inline asm
	// begin inline asm
	shfl.sync.down.b32 %r152, %r153, %r164, %r165, %r166;
	// end inline asm
	mov.b64 	%rd401, {%r147, %r152};
	mov.b64 	%fd92, %rd401;
	mov.b64 	{%r158, %r163}, %rd432;
	// begin inline asm
	shfl.sync.down.b32 %r157, %r158, %r164, %r165, %r166;
	// end inline asm
	// begin inline asm
	shfl.sync.down.b32 %r162, %r163, %r164, %r165, %r166;
	// end inline asm
	mov.b64 	%rd63, {%r157, %r162};
	setp.ge.s32 	%p170, %r146, %r165;
	mov.u64 	%rd445, %rd432;
	mov.f64 	%fd367, %fd354;
	@%p170 bra 	$L__BB10_74;
	abs.f64 	%fd93, %fd354;
	abs.f64 	%fd94, %fd92;
	setp.lt.f64 	%p171, %fd93, %fd94;
	mov.u64 	%rd445, %rd63;
	mov.f64 	%fd367, %fd92;
	@%p171 bra 	$L__BB10_74;
	setp.lt.f64 	%p172, %fd94, %fd93;
	mov.u64 	%rd445, %rd432;
	mov.f64 	%fd367, %fd354;
	@%p172 bra 	$L__BB10_74;
	setp.lt.s64 	%p173, %rd432, %rd63;
	min.s64 	%rd445, %rd432, %rd63;
	selp.f64 	%fd367, %fd354, %fd92, %p173;
$L__BB10_74:
	mov.b64 	%rd402, %fd367;
	mov.b64 	{%r172, %r177}, %rd402;
	mov.b32 	%r188, 2;
	mov.b32 	%r190, -1;
	// begin inline asm
	shfl.sync.down.b32 %r171, %r172, %r188, %r165, %r190;
	// end inline asm
	// begin inline asm
	shfl.sync.down.b32 %r176, %r177, %r188, %r165, %r190;
	// end inline asm
	mov.b64 	%rd403, {%r171, %r176};
	mov.b64 	%fd97, %rd403;
	mov.b64 	{%r182, %r187}, %rd445;
	// begin inline asm
	shfl.sync.down.b32 %r181, %r182, %r188, %r165, %r190;
	// end inline asm
	// begin inline asm
	shfl.sync.down.b32 %r186, %r187, %r188, %r165, %r190;
	// end inline asm
	mov.b64 	%rd66, {%r181, %r186};
	add.s32 	%r191, %r146, 2;
	setp.gt.s32 	%p174, %r191, %r165;
	mov.u64 	%rd446, %rd445;
	mov.f64 	%fd368, %fd367;
	@%p174 bra 	$L__BB10_78;
	abs.f64 	%fd98, %fd367;
	abs.f64 	%fd99, %fd97;
	setp.lt.f64 	%p175, %fd98, %fd99;
	mov.u64 	%rd446, %rd66;
	mov.f64 	%fd368, %fd97;
	@%p175 bra 	$L__BB10_78;
	setp.lt.f64 	%p176, %fd99, %fd98;
	mov.u64 	%rd446, %rd445;
	mov.f64 	%fd368, %fd367;
	@%p176 bra 	$L__BB10_78;
	setp.lt.s64 	%p177, %rd445, %rd66;
	min.s64 	%rd446, %rd445, %rd66;
	selp.f64 	%fd368, %fd367, %fd97, %p177;
$L__BB10_78:
	mov.b64 	%rd404, %fd368;
	mov.b64 	{%r193, %r198}, %rd404;
	mov.b32 	%r209, 4;
	mov.b32 	%r211, -1;
	// begin inline asm
	shfl.sync.down.b32 %r192, %r193, %r209, %r165, %r211;
	// end inline asm
	// begin inline asm
	shfl.sync.down.b32 %r197, %r198, %r209, %r165, %r211;
	// end inline asm
	mov.b64 	%rd405, {%r192, %r197};
	mov.b64 	%fd102, %rd405;
	mov.b64 	{%r203, %r208}, %rd446;
	// begin inline asm
	shfl.sync.down.b32 %r202, %r203, %r209, %r165, %r211;
	// end inline asm
	// begin inline asm
	shfl.sync.down.b32 %r207, %r208, %r209, %r165, %r211;
	// end inline asm
	mov.b64 	%rd69, {%r202, %r207};
	add.s32 	%r212, %r146, 4;
	setp.gt.s32 	%p178, %r212, %r165;
	mov.u64 	%rd447, %rd446;
	mov.f64 	%fd369, %fd368;
	@%p178 bra 	$L__BB10_82;
	abs.f64 	%fd103, %fd368;
	abs.f64 	%fd104, %fd102;
	setp.lt.f64 	%p179, %fd103, %fd104;
	mov.u64 	%rd447, %rd69;
	mov.f64 	%fd369, %fd102;
	@%p179 bra 	$L__BB10_82;
	setp.lt.f64 	%p180, %fd104, %fd103;
	mov.u64 	%rd447, %rd446;
	mov.f64 	%fd369, %fd368;
	@%p180 bra 	$L__BB10_82;
	setp.lt.s64 	%p181, %rd446, %rd69;
	min.s64 	%rd447, %rd446, %rd69;
	selp.f64 	%fd369, %fd368, %fd102, %p181;
$L__BB10_82:
	mov.b64 	%rd406, %fd369;
	mov.b64 	{%r214, %r219}, %rd406;
	mov.b32 	%r230, 8;
	mov.b32 	%r232, -1;
	// begin inline asm
	shfl.sync.down.b32 %r213, %r214, %r230, %r165, %r232;
	// end inline asm
	// begin inline asm
	shfl.sync.down.b32 %r218, %r219, %r230, %r165, %r232;
	// end inline asm
	mov.b64 	%rd407, {%r213, %r218};
	mov.b64 	%fd107, %rd407;
	mov.b64 	{%r224, %r229}, %rd447;
	// begin inline asm
	shfl.sync.down.b32 %r223, %r224, %r230, %r165, %r232;
	// end inline asm
	// begin inline asm
	shfl.sync.down.b32 %r228, %r229, %r230, %r165, %r232;
	// end inline asm
	mov.b64 	%rd72, {%r223, %r228};
	add.s32 	%r233, %r146, 8;
	setp.gt.s32 	%p182, %r233, %r165;
	mov.u64 	%rd448, %rd447;
	mov.f64 	%fd370, %fd369;
	@%p182 bra 	$L__BB10_86;
	abs.f64 	%fd108, %fd369;
	abs.f64 	%fd109, %fd107;
	setp.lt.f64 	%p183, %fd108, %fd109;
	mov.u64 	%rd448, %rd72;
	mov.f64 	%fd370, %fd107;
	@%p183 bra 	$L__BB10_86;
	setp.lt.f64 	%p184, %fd109, %fd108;
	mov.u64 	%rd448, %rd447;
	mov.f64 	%fd370, %fd369;
	@%p184 bra 	$L__BB10_86;
	setp.lt.s64 	%p185, %rd447, %rd72;
	min.s64 	%rd448, %rd447, %rd72;
	selp.f64 	%fd370, %fd369, %fd107, %p185;
$L__BB10_86:
	mov.b64 	%rd408, %fd370;
	mov.b64 	{%r235, %r240}, %rd408;
	mov.b32 	%r251, 16;
	mov.b32 	%r253, -1;
	// begin inline asm
	shfl.sync.down.b32 %r234, %r235, %r251, %r165, %r253;
	// end inline asm
	// begin inline asm
	shfl.sync.down.b32 %r239, %r240, %r251, %r165, %r253;
	// end inline asm
	mov.b64 	%rd409, {%r234, %r239};
	mov.b64 	%fd112, %rd409;
	mov.b64 	{%r245, %r250}, %rd448;
	// begin inline asm
	shfl.sync.down.b32 %r244, %r245, %r251, %r165, %r253;
	// end inline asm
	// begin inline asm
	shfl.sync.down.b32 %r249, %r250, %r251, %r165, %r253;
	// end inline asm
	mov.b64 	%rd75, {%r244, %r249};
	add.s32 	%r254, %r146, 16;
	setp.gt.s32 	%p186, %r254, %r165;
	mov.u64 	%rd508, %rd448;
	mov.f64 	%fd422, %fd370;
	@%p186 bra 	$L__BB10_90;
	abs.f64 	%fd113, %fd370;
	abs.f64 	%fd114, %fd112;
	setp.lt.f64 	%p187, %fd113, %fd114;
	mov.u64 	%rd508, %rd75;
	mov.f64 	%fd422, %fd112;
	@%p187 bra 	$L__BB10_90;
	setp.lt.f64 	%p188, %fd114, %fd113;
	mov.u64 	%rd508, %rd448;
	mov.f64 	%fd422, %fd370;
	@%p188 bra 	$L__BB10_90;
	setp.lt.s64 	%p189, %rd448, %rd75;
	min.s64 	%rd508, %rd448, %rd75;
	selp.f64 	%fd422, %fd370, %fd112, %p189;
$L__BB10_90:
	setp.ne.s32 	%p190, %r146, 0;
	@%p190 bra 	$L__BB10_92;
	shr.u32 	%r255, %r1, 1;
	and.b32  	%r256, %r255, 496;
	mov.u32 	%r257, _ZN6thrust24THRUST_300001_SM_1000_NS8cuda_cub4core6detail5shmemE;
	add.s32 	%r258, %r257, %r256;
	st.shared.f64 	[%r258+8], %fd422;
	st.shared.u64 	[%r258+16], %rd508;
$L__BB10_92:
	bar.sync 	0;
	setp.ne.s32 	%p191, %r1, 0;
	@%p191 bra 	$L__BB10_232;
	setp.lt.s32 	%p192, %r29, 33;
	mov.f64 	%fd372, %fd422;
	mov.u64 	%rd450, %rd508;
	@%p192 bra 	$L__BB10_97;
	ld.shared.f64 	%fd117, [_ZN6thrust24THRUST_300001_SM_1000_NS8cuda_cub4core6detail5shmemE+24];
	ld.shared.u64 	%rd78, [_ZN6thrust24THRUST_300001_SM_1000_NS8cuda_cub4core6detail5shmemE+32];
	abs.f64 	%fd118, %fd422;
	abs.f64 	%fd119, %fd117;
	setp.lt.f64 	%p193, %fd118, %fd119;
	mov.f64 	%fd372, %fd117;
	mov.u64 	%rd450, %rd78;
	@%p193 bra 	$L__BB10_97;
	setp.lt.f64 	%p194, %fd119, %fd118;
	mov.f64 	%fd372, %fd422;
	mov.u64 	%rd450, %rd508;
	@%p194 bra 	$L__BB10_97;
	setp.lt.s64 	%p195, %rd508, %rd78;
	min.s64 	%rd450, %rd508, %rd78;
	selp.f64 	%fd372, %fd422, %fd117, %p195;
$L__BB10_97:
	setp.lt.s32 	%p196, %r29, 65;
	mov.f64 	%fd373, %fd372;
	mov.u64 	%rd451, %rd450;
	@%p196 bra 	$L__BB10_101;
	ld.shared.f64 	%fd122, [_ZN6thrust24THRUST_300001_SM_1000_NS8cuda_cub4core6detail5shmemE+40];
	ld.shared.u64 	%rd81, [_ZN6thrust24THRUST_300001_SM_1000_NS8cuda_cub4core6detail5shmemE+48];
	abs.f64 	%fd123, %fd372;
	abs.f64 	%fd124, %fd122;
	setp.lt.f64 	%p197, %fd123, %fd124;
	mov.f64 	%fd373, %fd122;
	mov.u64 	%rd451, %rd81;
	@%p197 bra 	$L__BB10_101;
	setp.lt.f64 	%p198, %fd124, %fd123;
	mov.f64 	%fd373, %fd372;
	mov.u64 	%rd451, %rd450;
	@%p198 bra 	$L__BB10_101;
	setp.lt.s64 	%p199, %rd450, %rd81;
	min.s64 	%rd451, %rd450, %rd81;
	selp.f64 	%fd373, %fd372, %fd122, %p199;
$L__BB10_101:
	setp.lt.s32 	%p200, %r29, 97;
	mov.f64 	%fd374, %fd373;
	mov.u64 	%rd452, %rd451;
	@%p200 bra 	$L__BB10_105;
	ld.shared.f64 	%fd127, [_ZN6thrust24THRUST_300001_SM_1000_NS8cuda_cub4core6detail5shmemE+56];
	ld.shared.u64 	%rd84, [_ZN6thrust24THRUST_300001_SM_1000_NS8cuda_cub4core6detail5shmemE+64];
	abs.f64 	%fd128, %fd373;
	abs.f64 	%fd129, %fd127;
	setp.lt.f64 	%p201, %fd128, %fd129;
	mov.f64 	%fd374, %fd127;
	mov.u64 	%rd452, %rd84;
	@%p201 bra 	$L__BB10_105;
	setp.lt.f64 	%p202, %fd129, %fd128;
	mov.f64 	%fd374, %fd373;
	mov.u64 	%rd452, %rd451;
	@%p202 bra 	$L__BB10_105;
	setp.lt.s64 	%p203, %rd451, %rd84;
	min.s64 	%rd452, %rd451, %rd84;
	selp.f64 	%fd374, %fd373, %fd127, %p203;
$L__BB10_105:
	setp.lt.s32 	%p204, %r29, 129;
	mov.f64 	%fd375, %fd374;
	mov.u64 	%rd453, %rd452;
	@%p204 bra 	$L__BB10_109;
	ld.shared.f64 	%fd132, [_ZN6thrust24THRUST_300001_SM_1000_NS8cuda_cub4core6detail5shmemE+72];
	ld.shared.u64 	%rd87, [_ZN6thrust24THRUST_300001_SM_1000_NS8cuda_cub4core6detail5shmemE+80];
	abs.f64 	%fd133, %fd374;
	abs.f64 	%fd134, %fd132;
	setp.lt.f64 	%p205, %fd133, %fd134;
	mov.f64 	%fd375, %fd132;
	mov.u64 	%rd453, %rd87;
	@%p205 bra 	$L__BB10_109;
	setp.lt.f64 	%p206, %fd134, %fd133;
	mov.f64 	%fd375, %fd374;
	mov.u64 	%rd453, %rd452;
	@%p206 bra 	$L__BB10_109;
	setp.lt.s64 	%p207, %rd452, %rd87;
	min.s64 	%rd453, %rd452, %rd87;
	selp.f64 	%fd375, %fd374, %fd132, %p207;
$L__BB10_109:
	setp.lt.s32 	%p208, %r29, 161;
	mov.f64 	%fd376, %fd375;
	mov.u64 	%rd454, %rd453;
	@%p208 bra 	$L__BB10_113;
	ld.shared.f64 	%fd137, [_ZN6thrust24THRUST_300001_SM_1000_NS8cuda_cub4core6detail5shmemE+88];
	ld.shared.u64 	%rd90, [_ZN6thrust24THRUST_300001_SM_1000_NS8cuda_cub4core6detail5shmemE+96];
	abs.f64 	%fd138, %fd375;
	abs.f64 	%fd139, %fd137;
	setp.lt.f64 	%p209, %fd138, %fd139;
	mov.f64 	%fd376, %fd137;
	mov.u64 	%rd454, %rd90;
	@%p209 bra 	$L__BB10_113;
	setp.lt.f64 	%p210, %fd139, %fd138;
	mov.f64 	%fd376, %fd375;
	mov.u64 	%rd454, %rd453;
	@%p210 bra 	$L__BB10_113;
	setp.lt.s64 	%p211, %rd453, %rd90;
	min.s64 	%rd454, %rd453, %rd90;
	selp.f64 	%fd376, %fd375, %fd137, %p211;
$L__BB10_113:
	setp.lt.s32 	%p212, %r29, 193;
	mov.f64 	%fd377, %fd376;
	mov.u64 	%rd455, %rd454;
	@%p212 bra 	$L__BB10_117;
	ld.shared.f64 	%fd142, [_ZN6thrust24THRUST_300001_SM_1000_NS8cuda_cub4core6detail5shmemE+104];
	ld.shared.u64 	%rd93, [_ZN6thrust24THRUST_300001_SM_1000_NS8cuda_cub4core6detail5shmemE+112];
	abs.f64 	%fd143, %fd376;
	abs.f64 	%fd144, %fd142;
	setp.lt.f64 	%p213, %fd143, %fd144;
	mov.f64 	%fd377, %fd142;
	mov.u64 	%rd455, %rd93;
	@%p213 bra 	$L__BB10_117;
	setp.lt.f64 	%p214, %fd144, %fd143;
	mov.f64 	%fd377, %fd376;
	mov.u64 	%rd455, %rd454;
	@%p214 bra 	$L__BB10_117;
	setp.lt.s64 	%p215, %rd454, %rd93;
	min.s64 	%rd455, %rd454, %rd93;
	selp.f64 	%fd377, %fd376, %fd142, %p215;
$L__BB10_117:
	setp.lt.s32 	%p216, %r29, 225;
	mov.u64 	%rd508, %rd455;
	mov.f64 	%fd422, %fd377;
	@%p216 bra 	$L__BB10_232;
	ld.shared.f64 	%fd147, [_ZN6thrust24THRUST_300001_SM_1000_NS8cuda_cub4core6detail5shmemE+120];
	ld.shared.u64 	%rd96, [_ZN6thrust24THRUST_300001_SM_1000_NS8cuda_cub4core6detail5shmemE+128];
	abs.f64 	%fd148, %fd377;
	abs.f64 	%fd149, %fd147;
	setp.lt.f64 	%p217, %fd148, %fd149;
	mov.u64 	%rd508, %rd96;
	mov.f64 	%fd422, %fd147;
	@%p217 bra 	$L__BB10_232;
	setp.lt.f64 	%p218, %fd149, %fd148;
	mov.u64 	%rd508, %rd455;
	mov.f64 	%fd422, %fd377;
	@%p218 bra 	$L__BB10_232;
	setp.lt.s64 	%p219, %rd455, %rd96;
	min.s64 	%rd508, %rd455, %rd96;
	selp.f64 	%fd422, %fd377, %fd147, %p219;
	bra.uni 	$L__BB10_232;
$L__BB10_121:
	mov.u32 	%r16, %tid.x;
	cvt.u64.u32 	%rd98, %r16;
	mul.wide.u32 	%rd258, %r16, 16;
	add.s64 	%rd239, %rd236, %rd258;
	// begin inline asm
	ld.global.nc.u64 %rd238, [%rd239];
	// end inline asm
	add.s64 	%rd241, %rd239, 8;
	// begin inline asm
	ld.global.nc.u64 %rd240, [%rd241];
	// end inline asm
	mov.b64 	%fd151, %rd238;
	add.s64 	%rd243, %rd239, 4096;
	// begin inline asm
	ld.global.nc.u64 %rd242, [%rd243];
	// end inline asm
	add.s64 	%rd245, %rd239, 4104;
	// begin inline asm
	ld.global.nc.u64 %rd456, [%rd245];
	// end inline asm
	mov.b64 	%fd378, %rd242;
	add.s64 	%rd247, %rd239, 8192;
	// begin inline asm
	ld.global.nc.u64 %rd246, [%rd247];
	// end inline asm
	add.s64 	%rd249, %rd239, 8200;
	// begin inline asm
	ld.global.nc.u64 %rd457, [%rd249];
	// end inline asm
	mov.b64 	%fd379, %rd246;
	add.s64 	%rd251, %rd239, 12288;
	// begin inline asm
	ld.global.nc.u64 %rd250, [%rd251];
	// end inline asm
	add.s64 	%rd253, %rd239, 12296;
	// begin inline asm
	ld.global.nc.u64 %rd458, [%rd253];
	// end inline asm
	mov.b64 	%fd380, %rd250;
	add.s64 	%rd255, %rd239, 16384;
	// begin inline asm
	ld.global.nc.u64 %rd254, [%rd255];
	// end inline asm
	add.s64 	%rd257, %rd239, 16392;
	// begin inline asm
	ld.global.nc.u64 %rd495, [%rd257];
	// end inline asm
	mov.b64 	%fd409, %rd254;
	abs.f64 	%fd156, %fd151;
	abs.f64 	%fd157, %fd378;
	setp.lt.f64 	%p3, %fd156, %fd157;
	@%p3 bra 	$L__BB10_123;
	setp.lt.f64 	%p4, %fd157, %fd156;
	setp.lt.s64 	%p5, %rd240, %rd456;
	or.pred  	%p6, %p4, %p5;
	selp.b64 	%rd456, %rd240, %rd456, %p6;
	selp.f64 	%fd378, %fd151, %fd378, %p6;
$L__BB10_123:
	abs.f64 	%fd160, %fd378;
	abs.f64 	%fd161, %fd379;
	setp.lt.f64 	%p7, %fd160, %fd161;
	@%p7 bra 	$L__BB10_125;
	setp.lt.f64 	%p8, %fd161, %fd160;
	setp.lt.s64 	%p9, %rd456, %rd457;
	or.pred  	%p10, %p8, %p9;
	selp.b64 	%rd457, %rd456, %rd457, %p10;
	selp.f64 	%fd379, %fd378, %fd379, %p10;
$L__BB10_125:
	abs.f64 	%fd164, %fd379;
	abs.f64 	%fd165, %fd380;
	setp.lt.f64 	%p11, %fd164, %fd165;
	@%p11 bra 	$L__BB10_127;
	setp.lt.f64 	%p12, %fd165, %fd164;
	setp.lt.s64 	%p13, %rd457, %rd458;
	or.pred  	%p14, %p12, %p13;
	selp.b64 	%rd458, %rd457, %rd458, %p14;
	selp.f64 	%fd380, %fd379, %fd380, %p14;
$L__BB10_127:
	abs.f64 	%fd168, %fd380;
	abs.f64 	%fd169, %fd409;
	setp.lt.f64 	%p15, %fd168, %fd169;
	@%p15 bra 	$L__BB10_129;
	setp.lt.f64 	%p16, %fd169, %fd168;
	setp.lt.s64 	%p17, %rd458, %rd495;
	or.pred  	%p18, %p16, %p17;
	selp.b64 	%rd495, %rd458, %rd495, %p18;
	selp.f64 	%fd409, %fd380, %fd409, %p18;
$L__BB10_129:
	setp.lt.u32 	%p19, %r29, 2560;
	mov.b64 	%rd474, 1280;
	@%p19 bra 	$L__BB10_165;
	add.s64 	%rd262, %rd1, -2560;
	mul.hi.u64 	%rd263, %rd262, -3689348814741910323;
	shr.u64 	%rd112, %rd263, 10;
	setp.lt.u64 	%p20, %rd262, 1280;
	mov.b64 	%rd474, 1280;
	@%p20 bra 	$L__BB10_153;
	add.s64 	%rd265, %rd112, 1;
	and.b64  	%rd460, %rd265, 36028797018963966;
	shl.b64 	%rd266, %rd98, 4;
	add.s64 	%rd267, %rd266, %rd236;
	add.s64 	%rd461, %rd267, 57352;
	mov.b64 	%rd474, 1280;
$L__BB10_132:
	add.s64 	%rd269, %rd461, -36872;
	// begin inline asm
	ld.global.nc.u64 %rd268, [%rd269];
	// end inline asm
	add.s64 	%rd271, %rd461, -36864;
	// begin inline asm
	ld.global.nc.u64 %rd464, [%rd271];
	// end inline asm
	mov.b64 	%fd383, %rd268;
	add.s64 	%rd273, %rd461, -32776;
	// begin inline asm
	ld.global.nc.u64 %rd272, [%rd273];
	// end inline asm
	add.s64 	%rd275, %rd461, -32768;
	// begin inline asm
	ld.global.nc.u64 %rd465, [%rd275];
	// end inline asm
	mov.b64 	%fd384, %rd272;
	add.s64 	%rd277, %rd461, -28680;
	// begin inline asm
	ld.global.nc.u64 %rd276, [%rd277];
	// end inline asm
	add.s64 	%rd279, %rd461, -28672;
	// begin inline asm
	ld.global.nc.u64 %rd466, [%rd279];
	// end inline asm
	mov.b64 	%fd385, %rd276;
	add.s64 	%rd281, %rd461, -24584;
	// begin inline asm
	ld.global.nc.u64 %rd280, [%rd281];
	// end inline asm
	add.s64 	%rd283, %rd461, -24576;
	// begin inline asm
	ld.global.nc.u64 %rd467, [%rd283];
	// end inline asm
	mov.b64 	%fd386, %rd280;
	add.s64 	%rd285, %rd461, -20488;
	// begin inline asm
	ld.global.nc.u64 %rd284, [%rd285];
	// end inline asm
	add.s64 	%rd287, %rd461, -20480;
	// begin inline asm
	ld.global.nc.u64 %rd468, [%rd287];
	// end inline asm
	mov.b64 	%fd387, %rd284;
	abs.f64 	%fd178, %fd409;
	abs.f64 	%fd179, %fd383;
	setp.lt.f64 	%p21, %fd178, %fd179;
	@%p21 bra 	$L__BB10_134;
	setp.lt.f64 	%p22, %fd179, %fd178;
	setp.lt.s64 	%p23, %rd495, %rd464;
	or.pred  	%p24, %p22, %p23;
	selp.b64 	%rd464, %rd495, %rd464, %p24;
	selp.f64 	%fd383, %fd409, %fd383, %p24;
$L__BB10_134:
	abs.f64 	%fd182, %fd383;
	abs.f64 	%fd183, %fd384;
	setp.lt.f64 	%p25, %fd182, %fd183;
	@%p25 bra 	$L__BB10_136;
	setp.lt.f64 	%p26, %fd183, %fd182;
	setp.lt.s64 	%p27, %rd464, %rd465;
	or.pred  	%p28, %p26, %p27;
	selp.b64 	%rd465, %rd464, %rd465, %p28;
	selp.f64 	%fd384, %fd383, %fd384, %p28;
$L__BB10_136:
	abs.f64 	%fd186, %fd384;
	abs.f64 	%fd187, %fd385;
	setp.lt.f64 	%p29, %fd186, %fd187;
	@%p29 bra 	$L__BB10_138;
	setp.lt.f64 	%p30, %fd187, %fd186;
	setp.lt.s64 	%p31, %rd465, %rd466;
	or.pred  	%p32, %p30, %p31;
	selp.b64 	%rd466, %rd465, %rd466, %p32;
	selp.f64 	%fd385, %fd384, %fd385, %p32;
$L__BB10_138:
	abs.f64 	%fd190, %fd385;
	abs.f64 	%fd191, %fd386;
	setp.lt.f64 	%p33, %fd190, %fd191;
	@%p33 bra 	$L__BB10_140;
	setp.lt.f64 	%p34, %fd191, %fd190;
	setp.lt.s64 	%p35, %rd466, %rd467;
	or.pred  	%p36, %p34, %p35;
	selp.b64 	%rd467, %rd466, %rd467, %p36;
	selp.f64 	%fd386, %fd385, %fd386, %p36;
$L__BB10_140:
	abs.f64 	%fd194, %fd386;
	abs.f64 	%fd195, %fd387;
	setp.lt.f64 	%p37, %fd194, %fd195;
	@%p37 bra 	$L__BB10_142;
	setp.lt.f64 	%p38, %fd195, %fd194;
	setp.lt.s64 	%p39, %rd467, %rd468;
	or.pred  	%p40, %p38, %p39;
	selp.b64 	%rd468, %rd467, %rd468, %p40;
	selp.f64 	%fd387, %fd386, %fd387, %p40;
$L__BB10_142:
	add.s64 	%rd289, %rd461, -16392;
	// begin inline asm
	ld.global.nc.u64 %rd288, [%rd289];
	// end inline asm
	add.s64 	%rd291, %rd461, -16384;
	// begin inline asm
	ld.global.nc.u64 %rd469, [%rd291];
	// end inline asm
	mov.b64 	%fd388, %rd288;
	add.s64 	%rd293, %rd461, -12296;
	// begin inline asm
	ld.global.nc.u64 %rd292, [%rd293];
	// end inline asm
	add.s64 	%rd295, %rd461, -12288;
	// begin inline asm
	ld.global.nc.u64 %rd470, [%rd295];
	// end inline asm
	mov.b64 	%fd389, %rd292;
	add.s64 	%rd297, %rd461, -8200;
	// begin inline asm
	ld.global.nc.u64 %rd296, [%rd297];
	// end inline asm
	add.s64 	%rd299, %rd461, -8192;
	// begin inline asm
	ld.global.nc.u64 %rd471, [%rd299];
	// end inline asm
	mov.b64 	%fd390, %rd296;
	add.s64 	%rd301, %rd461, -4104;
	// begin inline asm
	ld.global.nc.u64 %rd300, [%rd301];
	// end inline asm
	add.s64 	%rd303, %rd461, -4096;
	// begin inline asm
	ld.global.nc.u64 %rd472, [%rd303];
	// end inline asm
	mov.b64 	%fd391, %rd300;
	add.s64 	%rd305, %rd461, -8;
	// begin inline asm
	ld.global.nc.u64 %rd304, [%rd305];
	// end inline asm
	// begin inline asm
	ld.global.nc.u64 %rd495, [%rd461];
	// end inline asm
	mov.b64 	%fd409, %rd304;
	abs.f64 	%fd203, %fd387;
	abs.f64 	%fd204, %fd388;
	setp.lt.f64 	%p41, %fd203, %fd204;
	@%p41 bra 	$L__BB10_144;
	setp.lt.f64 	%p42, %fd204, %fd203;
	setp.lt.s64 	%p43, %rd468, %rd469;
	or.pred  	%p44, %p42, %p43;
	selp.b64 	%rd469, %rd468, %rd469, %p44;
	selp.f64 	%fd388, %fd387, %fd388, %p44;
$L__BB10_144:
	abs.f64 	%fd207, %fd388;
	abs.f64 	%fd208, %fd389;
	setp.lt.f64 	%p45, %fd207, %fd208;
	@%p45 bra 	$L__BB10_146;
	setp.lt.f64 	%p46, %fd208, %fd207;
	setp.lt.s64 	%p47, %rd469, %rd470;
	or.pred  	%p48, %p46, %p47;
	selp.b64 	%rd470, %rd469, %rd470, %p48;
	selp.f64 	%fd389, %fd388, %fd389, %p48;
$L__BB10_146:
	abs.f64 	%fd211, %fd389;
	abs.f64 	%fd212, %fd390;
	setp.lt.f64 	%p49, %fd211, %fd212;
	@%p49 bra 	$L__BB10_148;
	setp.lt.f64 	%p50, %fd212, %fd211;
	setp.lt.s64 	%p51, %rd470, %rd471;
	or.pred  	%p52, %p50, %p51;
	selp.b64 	%rd471, %rd470, %rd471, %p52;
	selp.f64 	%fd390, %fd389, %fd390, %p52;
$L__BB10_148:
	abs.f64 	%fd215, %fd390;
	abs.f64 	%fd216, %fd391;
	setp.lt.f64 	%p53, %fd215, %fd216;
	@%p53 bra 	$L__BB10_150;
	setp.lt.f64 	%p54, %fd216, %fd215;
	setp.lt.s64 	%p55, %rd471, %rd472;
	or.pred  	%p56, %p54, %p55;
	selp.b64 	%rd472, %rd471, %rd472, %p56;
	selp.f64 	%fd391, %fd390, %fd391, %p56;
$L__BB10_150:
	abs.f64 	%fd219, %fd391;
	abs.f64 	%fd220, %fd409;
	setp.lt.f64 	%p57, %fd219, %fd220;
	@%p57 bra 	$L__BB10_152;
	setp.lt.f64 	%p58, %fd220, %fd219;
	setp.lt.s64 	%p59, %rd472, %rd495;
	or.pred  	%p60, %p58, %p59;
	selp.b64 	%rd495, %rd472, %rd495, %p60;
	selp.f64 	%fd409, %fd391, %fd409, %p60;
$L__BB10_152:
	add.s64 	%rd474, %rd474, 2560;
	add.s64 	%rd461, %rd461, 40960;
	add.s64 	%rd460, %rd460, -2;
	setp.ne.s64 	%p61, %rd460, 0;
	@%p61 bra 	$L__BB10_132;
$L__BB10_153:
	and.b64  	%rd308, %rd112, 1;
	setp.eq.b64 	%p62, %rd308, 1;
	@%p62 bra 	$L__BB10_165;
	shl.b64 	%rd329, %rd474, 4;
	mul.wide.u32 	%rd330, %r16, 16;
	add.s64 	%rd331, %rd236, %rd330;
	add.s64 	%rd310, %rd331, %rd329;
	// begin inline asm
	ld.global.nc.u64 %rd309, [%rd310];
	// end inline asm
	add.s64 	%rd312, %rd310, 8;
	// begin inline asm
	ld.global.nc.u64 %rd478, [%rd312];
	// end inline asm
	mov.b64 	%fd395, %rd309;
	add.s64 	%rd314, %rd310, 4096;
	// begin inline asm
	ld.global.nc.u64 %rd313, [%rd314];
	// end inline asm
	add.s64 	%rd316, %rd310, 4104;
	// begin inline asm
	ld.global.nc.u64 %rd479, [%rd316];
	// end inline asm
	mov.b64 	%fd396, %rd313;
	add.s64 	%rd318, %rd310, 8192;
	// begin inline asm
	ld.global.nc.u64 %rd317, [%rd318];
	// end inline asm
	add.s64 	%rd320, %rd310, 8200;
	// begin inline asm
	ld.global.nc.u64 %rd480, [%rd320];
	// end inline asm
	mov.b64 	%fd397, %rd317;
	add.s64 	%rd322, %rd310, 12288;
	// begin inline asm
	ld.global.nc.u64 %rd321, [%rd322];
	// end inline asm
	add.s64 	%rd324, %rd310, 12296;
	// begin inline asm
	ld.global.nc.u64 %rd481, [%rd324];
	// end inline asm
	mov.b64 	%fd398, %rd321;
	add.s64 	%rd326, %rd310, 16384;
	// begin inline asm
	ld.global.nc.u64 %rd325, [%rd326];
	// end inline asm
	add.s64 	%rd328, %rd310, 16392;
	// begin inline asm
	ld.global.nc.u64 %rd482, [%rd328];
	// end inline asm
	mov.b64 	%fd399, %rd325;
	abs.f64 	%fd230, %fd409;
	abs.f64 	%fd231, %fd395;
	setp.lt.f64 	%p63, %fd230, %fd231;
	@%p63 bra 	$L__BB10_156;
	setp.lt.f64 	%p64, %fd231, %fd230;
	setp.lt.s64 	%p65, %rd495, %rd478;
	or.pred  	%p66, %p64, %p65;
	selp.b64 	%rd478, %rd495, %rd478, %p66;
	selp.f64 	%fd395, %fd409, %fd395, %p66;
$L__BB10_156:
	abs.f64 	%fd234, %fd395;
	abs.f64 	%fd235, %fd396;
	setp.lt.f64 	%p67, %fd234, %fd235;
	@%p67 bra 	$L__BB10_158;
	setp.lt.f64 	%p68, %fd235, %fd234;
	setp.lt.s64 	%p69, %rd478, %rd479;
	or.pred  	%p70, %p68, %p69;
	selp.b64 	%rd479, %rd478, %rd479, %p70;
	selp.f64 	%fd396, %fd395, %fd396, %p70;
$L__BB10_158:
	abs.f64 	%fd238, %fd396;
	abs.f64 	%fd239, %fd397;
	setp.lt.f64 	%p71, %fd238, %fd239;
	@%p71 bra 	$L__BB10_160;
	setp.lt.f64 	%p72, %fd239, %fd238;
	setp.lt.s64 	%p73, %rd479, %rd480;
	or.pred  	%p74, %p72, %p73;
	selp.b64 	%rd480, %rd479, %rd480, %p74;
	selp.f64 	%fd397, %fd396, %fd397, %p74;
$L__BB10_160:
	abs.f64 	%fd242, %fd397;
	abs.f64 	%fd243, %fd398;
	setp.lt.f64 	%p75, %fd242, %fd243;
	@%p75 bra 	$L__BB10_162;
	setp.lt.f64 	%p76, %fd243, %fd242;
	setp.lt.s64 	%p77, %rd480, %rd481;
	or.pred  	%p78, %p76, %p77;
	selp.b64 	%rd481, %rd480, %rd481, %p78;
	selp.f64 	%fd398, %fd397, %fd398, %p78;
$L__BB10_162:
	abs.f64 	%fd246, %fd398;
	abs.f64 	%fd247, %fd399;
	setp.lt.f64 	%p79, %fd246, %fd247;
	@%p79 bra 	$L__BB10_164;
	setp.lt.f64 	%p80, %fd247, %fd246;
	setp.lt.s64 	%p81, %rd481, %rd482;
	or.pred  	%p82, %p80, %p81;
	selp.b64 	%rd482, %rd481, %rd482, %p82;
	selp.f64 	%fd399, %fd398, %fd399, %p82;
$L__BB10_164:
	add.s64 	%rd474, %rd474, 1280;
	mov.u64 	%rd495, %rd482;
	mov.f64 	%fd409, %fd399;
$L__BB10_165:
	cvt.s64.s32 	%rd332, %r29;
	setp.ge.s64 	%p83, %rd474, %rd332;
	@%p83 bra 	$L__BB10_188;
	cvt.u32.u64 	%r17, %rd474;
	sub.s32 	%r18, %r29, %r17;
	setp.ge.s32 	%p84, %r16, %r18;
	@%p84 bra 	$L__BB10_188;
	not.b32 	%r30, %r16;
	add.s32 	%r31, %r29, %r30;
	sub.s32 	%r19, %r31, %r17;
	and.b32  	%r32, %r19, 768;
	setp.eq.s32 	%p85, %r32, 768;
	mov.u32 	%r372, %r16;
	@%p85 bra 	$L__BB10_173;
	cvt.u64.u32 	%rd334, %r16;
	add.s64 	%rd335, %rd474, %rd334;
	shl.b64 	%rd336, %rd335, 4;
	add.s64 	%rd485, %rd236, %rd336;
	shr.u32 	%r33, %r19, 8;
	add.s32 	%r34, %r33, 1;
	and.b32  	%r35, %r34, 3;
	neg.s32 	%r370, %r35;
	mov.u32 	%r372, %r16;
$L__BB10_169:
	.pragma "nounroll";
	mov.u64 	%rd176, %rd495;
	mov.f64 	%fd251, %fd409;
	// begin inline asm
	ld.global.nc.u64 %rd337, [%rd485];
	// end inline asm
	add.s64 	%rd340, %rd485, 8;
	// begin inline asm
	ld.global.nc.u64 %rd339, [%rd340];
	// end inline asm
	mov.b64 	%fd252, %rd337;
	abs.f64 	%fd253, %fd251;
	abs.f64 	%fd254, %fd252;
	setp.lt.f64 	%p86, %fd253, %fd254;
	mov.f64 	%fd409, %fd252;
	mov.u64 	%rd495, %rd339;
	@%p86 bra 	$L__BB10_172;
	setp.lt.f64 	%p87, %fd254, %fd253;
	mov.f64 	%fd409, %fd251;
	mov.u64 	%rd495, %rd176;
	@%p87 bra 	$L__BB10_172;
	setp.lt.s64 	%p88, %rd176, %rd339;
	selp.f64 	%fd409, %fd251, %fd252, %p88;
	min.s64 	%rd495, %rd176, %rd339;
$L__BB10_172:
	add.s32 	%r372, %r372, 256;
	add.s64 	%rd485, %rd485, 4096;
	add.s32 	%r370, %r370, 1;
	setp.ne.s32 	%p89, %r370, 0;
	@%p89 bra 	$L__BB10_169;
$L__BB10_173:
	setp.lt.u32 	%p90, %r19, 768;
	@%p90 bra 	$L__BB10_188;
	cvt.u64.u32 	%rd341, %r372;
	add.s64 	%rd342, %rd474, %rd341;
	shl.b64 	%rd343, %rd342, 4;
	add.s64 	%rd344, %rd343, %rd236;
	add.s64 	%rd490, %rd344, 12296;
$L__BB10_175:
	add.s64 	%rd346, %rd490, -12296;
	// begin inline asm
	ld.global.nc.u64 %rd345, [%rd346];
	// end inline asm
	add.s64 	%rd348, %rd490, -12288;
	// begin inline asm
	ld.global.nc.u64 %rd347, [%rd348];
	// end inline asm
	mov.b64 	%fd260, %rd345;
	abs.f64 	%fd261, %fd409;
	abs.f64 	%fd262, %fd260;
	setp.lt.f64 	%p91, %fd261, %fd262;
	mov.f64 	%fd406, %fd260;
	mov.u64 	%rd492, %rd347;
	@%p91 bra 	$L__BB10_178;
	setp.lt.f64 	%p92, %fd262, %fd261;
	mov.f64 	%fd406, %fd409;
	mov.u64 	%rd492, %rd495;
	@%p92 bra 	$L__BB10_178;
	setp.lt.s64 	%p93, %rd495, %rd347;
	selp.f64 	%fd406, %fd409, %fd260, %p93;
	min.s64 	%rd492, %rd495, %rd347;
$L__BB10_178:
	add.s64 	%rd350, %rd490, -8200;
	// begin inline asm
	ld.global.nc.u64 %rd349, [%rd350];
	// end inline asm
	add.s64 	%rd352, %rd490, -8192;
	// begin inline asm
	ld.global.nc.u64 %rd351, [%rd352];
	// end inline asm
	mov.b64 	%fd265, %rd349;
	abs.f64 	%fd266, %fd406;
	abs.f64 	%fd267, %fd265;
	setp.lt.f64 	%p94, %fd266, %fd267;
	mov.f64 	%fd407, %fd265;
	mov.u64 	%rd493, %rd351;
	@%p94 bra 	$L__BB10_181;
	setp.lt.f64 	%p95, %fd267, %fd266;
	mov.f64 	%fd407, %fd406;
	mov.u64 	%rd493, %rd492;
	@%p95 bra 	$L__BB10_181;
	setp.lt.s64 	%p96, %rd492, %rd351;
	selp.f64 	%fd407, %fd406, %fd265, %p96;
	min.s64 	%rd493, %rd492, %rd351;
$L__BB10_181:
	add.s64 	%rd354, %rd490, -4104;
	// begin inline asm
	ld.global.nc.u64 %rd353, [%rd354];
	// end inline asm
	add.s64 	%rd356, %rd490, -4096;
	// begin inline asm
	ld.global.nc.u64 %rd355, [%rd356];
	// end inline asm
	mov.b64 	%fd270, %rd353;
	abs.f64 	%fd271, %fd407;
	abs.f64 	%fd272, %fd270;
	setp.lt.f64 	%p97, %fd271, %fd272;
	mov.f64 	%fd408, %fd270;
	mov.u64 	%rd494, %rd355;
	@%p97 bra 	$L__BB10_184;
	setp.lt.f64 	%p98, %fd272, %fd271;
	mov.f64 	%fd408, %fd407;
	mov.u64 	%rd494, %rd493;
	@%p98 bra 	$L__BB10_184;
	setp.lt.s64 	%p99, %rd493, %rd355;
	selp.f64 	%fd408, %fd407, %fd270, %p99;
	min.s64 	%rd494, %rd493, %rd355;
$L__BB10_184:
	add.s64 	%rd358, %rd490, -8;
	// begin inline asm
	ld.global.nc.u64 %rd357, [%rd358];
	// end inline asm
	// begin inline asm
	ld.global.nc.u64 %rd359, [%rd490];
	// end inline asm
	mov.b64 	%fd275, %rd357;
	abs.f64 	%fd276, %fd408;
	abs.f64 	%fd277, %fd275;
	setp.lt.f64 	%p100, %fd276, %fd277;
	mov.f64 	%fd409, %fd275;
	mov.u64 	%rd495, %rd359;
	@%p100 bra 	$L__BB10_187;
	setp.lt.f64 	%p101, %fd277, %fd276;
	mov.f64 	%fd409, %fd408;
	mov.u64 	%rd495, %rd494;
	@%p101 bra 	$L__BB10_187;
	setp.lt.s64 	%p102, %rd494, %rd359;
	selp.f64 	%fd409, %fd408, %fd275, %p102;
	min.s64 	%rd495, %rd494, %rd359;
$L__BB10_187:
	add.s32 	%r372, %r372, 1024;
	add.s64 	%rd490, %rd490, 16384;
	setp.lt.s32 	%p103, %r372, %r18;
	@%p103 bra 	$L__BB10_175;
$L__BB10_188:
	// begin inline asm
	mov.u32 %r36, %laneid;
	// end inline asm
	mov.b64 	%rd361, %fd409;
	mov.b64 	{%r38, %r43}, %rd361;
	mov.b32 	%r54, 1;
	mov.b32 	%r55, 31;
	mov.b32 	%r56, -1;
	// begin inline asm
	shfl.sync.down.b32 %r37, %r38, %r54, %r55, %r56;
	// end inline asm
	// begin inline asm
	shfl.sync.down.b32 %r42, %r43, %r54, %r55, %r56;
	// end inline asm
	mov.b64 	%rd362, {%r37, %r42};
	mov.b64 	%fd281, %rd362;
	mov.b64 	{%r48, %r53}, %rd495;
	// begin inline asm
	shfl.sync.down.b32 %r47, %r48, %r54, %r55, %r56;
	// end inline asm
	// begin inline asm
	shfl.sync.down.b32 %r52, %r53, %r54, %r55, %r56;
	// end inline asm
	mov.b64 	%rd200, {%r47, %r52};
	setp.gt.s32 	%p104, %r36, 30;
	mov.f64 	%fd411, %fd409;
	mov.u64 	%rd497, %rd495;
	@%p104 bra 	$L__BB10_192;
	abs.f64 	%fd282, %fd409;
	abs.f64 	%fd283, %fd281;
	setp.lt.f64 	%p105, %fd282, %fd283;
	mov.f64 	%fd411, %fd281;
	mov.u64 	%rd497, %rd200;
	@%p105 bra 	$L__BB10_192;
	setp.lt.f64 	%p106, %fd283, %fd282;
	mov.f64 	%fd411, %fd409;
	mov.u64 	%rd497, %rd495;
	@%p106 bra 	$L__BB10_192;
	setp.lt.s64 	%p107, %rd495, %rd200;
	selp.f64 	%fd411, %fd409, %fd281, %p107;
	min.s64 	%rd497, %rd495, %rd200;
$L__BB10_192:
	mov.b64 	%rd363, %fd411;
	mov.b64 	{%r58, %r63}, %rd363;
	mov.b32 	%r74, 2;
	mov.b32 	%r75, 31;
	mov.b32 	%r76, -1;
	// begin inline asm
	shfl.sync.down.b32 %r57, %r58, %r74, %r75, %r76;
	// end inline asm
	// begin inline asm
	shfl.sync.down.b32 %r62, %r63, %r74, %r75, %r76;
	// end inline asm
	mov.b64 	%rd364, {%r57, %r62};
	mov.b64 	%fd286, %rd364;
	mov.b64 	{%r68, %r73}, %rd497;
	// begin inline asm
	shfl.sync.down.b32 %r67, %r68, %r74, %r75, %r76;
	// end inline asm
	// begin inline asm
	shfl.sync.down.b32 %r72, %r73, %r74, %r75, %r76;
	// end inline asm
	mov.b64 	%rd203, {%r67, %r72};
	setp.gt.s32 	%p108, %r36, 29;
	mov.f64 	%fd412, %fd411;
	mov.u64 	%rd498, %rd497;
	@%p108 bra 	$L__BB10_196;
	abs.f64 	%fd287, %fd411;
	abs.f64 	%fd288, %fd286;
	setp.lt.f64 	%p109, %fd287, %fd288;
	mov.f64 	%fd412, %fd286;
	mov.u64 	%rd498, %rd203;
	@%p109 bra 	$L__BB10_196;
	setp.lt.f64 	%p110, %fd288, %fd287;
	mov.f64 	%fd412, %fd411;
	mov.u64 	%rd498, %rd497;
	@%p110 bra 	$L__BB10_196;
	setp.lt.s64 	%p111, %rd497, %rd203;
	selp.f64 	%fd412, %fd411, %fd286, %p111;
	min.s64 	%rd498, %rd497, %rd203;
$L__BB10_196:
	mov.b64 	%rd365, %fd412;
	mov.b64 	{%r78, %r83}, %rd365;
	mov.b32 	%r94, 4;
	mov.b32 	%r95, 31;
	mov.b32 	%r96, -1;
	// begin inline asm
	shfl.sync.down.b32 %r77, %r78, %r94, %r95, %r96;
	// end inline asm
	// begin inline asm
	shfl.sync.down.b32 %r82, %r83, %r94, %r95, %r96;
	// end inline asm
	mov.b64 	%rd366, {%r77, %r82};
	mov.b64 	%fd291, %rd366;
	mov.b64 	{%r88, %r93}, %rd498;
	// begin inline asm
	shfl.sync.down.b32 %r87, %r88, %r94, %r95, %r96;
	// end inline asm
	// begin inline asm
	shfl.sync.down.b32 %r92, %r93, %r94, %r95, %r96;
	// end inline asm
	mov.b64 	%rd206, {%r87, %r92};
	setp.gt.s32 	%p112, %r36, 27;
	mov.f64 	%fd413, %fd412;
	mov.u64 	%rd499, %rd498;
	@%p112 bra 	$L__BB10_200;
	abs.f64 	%fd292, %fd412;
	abs.f64 	%fd293, %fd291;
	setp.lt.f64 	%p113, %fd292, %fd293;
	mov.f64 	%fd413, %fd291;
	mov.u64 	%rd499, %rd206;
	@%p113 bra 	$L__BB10_200;
	setp.lt.f64 	%p114, %fd293, %fd292;
	mov.f64 	%fd413, %fd412;
	mov.u64 	%rd499, %rd498;
	@%p114 bra 	$L__BB10_200;
	setp.lt.s64 	%p115, %rd498, %rd206;
	selp.f64 	%fd413, %fd412, %fd291, %p115;
	min.s64 	%rd499, %rd498, %rd206;
$L__BB10_200:
	mov.b64 	%rd367, %fd413;
	mov.b64 	{%r98, %r103}, %rd367;
	mov.b32 	%r114, 8;
	mov.b32 	%r115, 31;
	mov.b32 	%r116, -1;
	// begin inline asm
	shfl.sync.down.b32 %r97, %r98, %r114, %r115, %r116;
	// end inline asm
	// begin inline asm
	shfl.sync.down.b32 %r102, %r103, %r114, %r115, %r116;
	// end inline asm
	mov.b64 	%rd368, {%r97, %r102};
	mov.b64 	%fd296, %rd368;
	mov.b64 	{%r108, %r113}, %rd499;
	// begin inline asm
	shfl.sync.down.b32 %r107, %r108, %r114, %r115, %r116;
	// end inline asm
	// begin inline asm
	shfl.sync.down.b32 %r112, %r113, %r114, %r115, %r116;
	// end inline asm
	mov.b64 	%rd209, {%r107, %r112};
	setp.gt.s32 	%p116, %r36, 23;
	mov.f64 	%fd414, %fd413;
	mov.u64 	%rd500, %rd499;
	@%p116 bra 	$L__BB10_204;
	abs.f64 	%fd297, %fd413;
	abs.f64 	%fd298, %fd296;
	setp.lt.f64 	%p117, %fd297, %fd298;
	mov.f64 	%fd414, %fd296;
	mov.u64 	%rd500, %rd209;
	@%p117 bra 	$L__BB10_204;
	setp.lt.f64 	%p118, %fd298, %fd297;
	mov.f64 	%fd414, %fd413;
	mov.u64 	%rd500, %rd499;
	@%p118 bra 	$L__BB10_204;
	setp.lt.s64 	%p119, %rd499, %rd209;
	selp.f64 	%fd414, %fd413, %fd296, %p119;
	min.s64 	%rd500, %rd499, %rd209;
$L__BB10_204:
	mov.b64 	%rd369, %fd414;
	mov.b64 	{%r118, %r123}, %rd369;
	mov.b32 	%r134, 16;
	mov.b32 	%r135, 31;
	mov.b32 	%r136, -1;
	// begin inline asm
	shfl.sync.down.b32 %r117, %r118, %r134, %r135, %r136;
	// end inline asm
	// begin inline asm
	shfl.sync.down.b32 %r122, %r123, %r134, %r135, %r136;
	// end inline asm
	mov.b64 	%rd370, {%r117, %r122};
	mov.b64 	%fd301, %rd370;
	mov.b64 	{%r128, %r133}, %rd500;
	// begin inline asm
	shfl.sync.down.b32 %r127, %r128, %r134, %r135, %r136;
	// end inline asm
	// begin inline asm
	shfl.sync.down.b32 %r132, %r133, %r134, %r135, %r136;
	// end inline asm
	mov.b64 	%rd212, {%r127, %r132};
	setp.gt.s32 	%p120, %r36, 15;
	mov.f64 	%fd422, %fd414;
	mov.u64 	%rd508, %rd500;
	@%p120 bra 	$L__BB10_208;
	abs.f64 	%fd302, %fd414;
	abs.f64 	%fd303, %fd301;
	setp.lt.f64 	%p121, %fd302, %fd303;
	mov.f64 	%fd422, %fd301;
	mov.u64 	%rd508, %rd212;
	@%p121 bra 	$L__BB10_208;
	setp.lt.f64 	%p122, %fd303, %fd302;
	mov.f64 	%fd422, %fd414;
	mov.u64 	%rd508, %rd500;
	@%p122 bra 	$L__BB10_208;
	setp.lt.s64 	%p123, %rd500, %rd212;
	selp.f64 	%fd422, %fd414, %fd301, %p123;
	min.s64 	%rd508, %rd500, %rd212;
$L__BB10_208:
	setp.ne.s32 	%p124, %r36, 0;
	@%p124 bra 	$L__BB10_210;
	shr.u32 	%r137, %r16, 1;
	and.b32  	%r138, %r137, 496;
	mov.u32 	%r139, _ZN6thrust24THRUST_300001_SM_1000_NS8cuda_cub4core6detail5shmemE;
	add.s32 	%r140, %r139, %r138;
	st.shared.f64 	[%r140+8], %fd422;
	st.shared.u64 	[%r140+16], %rd508;
$L__BB10_210:
	bar.sync 	0;
	setp.ne.s32 	%p125, %r16, 0;
	@%p125 bra 	$L__BB10_232;
	ld.shared.f64 	%fd306, [_ZN6thrust24THRUST_300001_SM_1000_NS8cuda_cub4core6detail5shmemE+24];
	ld.shared.u64 	%rd215, [_ZN6thrust24THRUST_300001_SM_1000_NS8cuda_cub4core6detail5shmemE+32];
	abs.f64 	%fd307, %fd422;
	abs.f64 	%fd308, %fd306;
	setp.lt.f64 	%p126, %fd307, %fd308;
	mov.f64 	%fd416, %fd306;
	mov.u64 	%rd502, %rd215;
	@%p126 bra 	$L__BB10_214;
	setp.lt.f64 	%p127, %fd308, %fd307;
	mov.f64 	%fd416, %fd422;
	mov.u64 	%rd502, %rd508;
	@%p127 bra 	$L__BB10_214;
	setp.lt.s64 	%p128, %rd508, %rd215;
	selp.f64 	%fd416, %fd422, %fd306, %p128;
	min.s64 	%rd502, %rd508, %rd215;
$L__BB10_214:
	ld.shared.f64 	%fd311, [_ZN6thrust24THRUST_300001_SM_1000_NS8cuda_cub4core6detail5shmemE+40];
	ld.shared.u64 	%rd218, [_ZN6thrust24THRUST_300001_SM_1000_NS8cuda_cub4core6detail5shmemE+48];
	abs.f64 	%fd312, %fd416;
	abs.f64 	%fd313, %fd311;
	setp.lt.f64 	%p129, %fd312, %fd313;
	mov.f64 	%fd417, %fd311;
	mov.u64 	%rd503, %rd218;
	@%p129 bra 	$L__BB10_217;
	setp.lt.f64 	%p130, %fd313, %fd312;
	mov.f64 	%fd417, %fd416;
	mov.u64 	%rd503, %rd502;
	@%p130 bra 	$L__BB10_217;
	setp.lt.s64 	%p131, %rd502, %rd218;
	selp.f64 	%fd417, %fd416, %fd311, %p131;
	min.s64 	%rd503, %rd502, %rd218;
$L__BB10_217:
	ld.shared.f64 	%fd316, [_ZN6thrust24THRUST_300001_SM_1000_NS8cuda_cub4core6detail5shmemE+56];
	ld.shared.u64 	%rd221, [_ZN6thrust24THRUST_300001_SM_1000_NS8cuda_cub4core6detail5shmemE+64];
	abs.f64 	%fd317, %fd417;
	abs.f64 	%fd318, %fd316;
	setp.lt.f64 	%p132, %fd317, %fd318;
	mov.f64 	%fd418, %fd316;
	mov.u64 	%rd504, %rd221;
	@%p132 bra 	$L__BB10_220;
	setp.lt.f64 	%p133, %fd318, %fd317;
	mov.f64 	%fd418, %fd417;
	mov.u64 	%rd504, %rd503;
	@%p133 bra 	$L__BB10_220;
	setp.lt.s64 	%p134, %rd503, %rd221;
	selp.f64 	%fd418, %fd417, %fd316, %p134;
	min.s64 	%rd504, %rd503, %rd221;
$L__BB10_220:
	ld.shared.f64 	%fd321, [_ZN6thrust24THRUST_300001_SM_1000_NS8cuda_cub4core6detail5shmemE+72];
	ld.shared.u64 	%rd224, [_ZN6thrust24THRUST_300001_SM_1000_NS8cuda_cub4core6detail5shmemE+80];
	abs.f64 	%fd322, %fd418;
	abs.f64 	%fd323, %fd321;
	setp.lt.f64 	%p135, %fd322, %fd323;
	mov.f64 	%fd419, %fd321;
	mov.u64 	%rd505, %rd224;
	@%p135 bra 	$L__BB10_223;
	setp.lt.f64 	%p136, %fd323, %fd322;
	mov.f64 	%fd419, %fd418;
	mov.u64 	%rd505, %rd504;
	@%p136 bra 	$L__BB10_223;
	setp.lt.s64 	%p137, %rd504, %rd224;
	selp.f64 	%fd419, %fd418, %fd321, %p137;
	min.s64 	%rd505, %rd504, %rd224;
$L__BB10_223:
	ld.shared.f64 	%fd326, [_ZN6thrust24THRUST_300001_SM_1000_NS8cuda_cub4core6detail5shmemE+88];
	ld.shared.u64 	%rd227, [_ZN6thrust24THRUST_300001_SM_1000_NS8cuda_cub4core6detail5shmemE+96];
	abs.f64 	%fd327, %fd419;
	abs.f64 	%fd328, %fd326;
	setp.lt.f64 	%p138, %fd327, %fd328;
	mov.f64 	%fd420, %fd326;
	mov.u64 	%rd506, %rd227;
	@%p138 bra 	$L__BB10_226;
	setp.lt.f64 	%p139, %fd328, %fd327;
	mov.f64 	%fd420, %fd419;
	mov.u64 	%rd506, %rd505;
	@%p139 bra 	$L__BB10_226;
	setp.lt.s64 	%p140, %rd505, %rd227;
	selp.f64 	%fd420, %fd419, %fd326, %p140;
	min.s64 	%rd506, %rd505, %rd227;
$L__BB10_226:
	ld.shared.f64 	%fd331, [_ZN6thrust24THRUST_300001_SM_1000_NS8cuda_cub4core6detail5shmemE+104];
	ld.shared.u64 	%rd230, [_ZN6thrust24THRUST_300001_SM_1000_NS8cuda_cub4core6detail5shmemE+112];
	abs.f64 	%fd332, %fd420;
	abs.f64 	%fd333, %fd331;
	setp.lt.f64 	%p141, %fd332, %fd333;
	mov.f64 	%fd421, %fd331;
	mov.u64 	%rd507, %rd230;
	@%p141 bra 	$L__BB10_229;
	setp.lt.f64 	%p142, %fd333, %fd332;
	mov.f64 	%fd421, %fd420;
	mov.u64 	%rd507, %rd506;
	@%p142 bra 	$L__BB10_229;
	setp.lt.s64 	%p143, %rd506, %rd230;
	selp.f64 	%fd421, %fd420, %fd331, %p143;
	min.s64 	%rd507, %rd506, %rd230;
$L__BB10_229:
	ld.shared.f64 	%fd336, [_ZN6thrust24THRUST_300001_SM_1000_NS8cuda_cub4core6detail5shmemE+120];
	ld.shared.u64 	%rd233, [_ZN6thrust24THRUST_300001_SM_1000_NS8cuda_cub4core6detail5shmemE+128];
	abs.f64 	%fd337, %fd421;
	abs.f64 	%fd338, %fd336;
	setp.lt.f64 	%p144, %fd337, %fd338;
	mov.u64 	%rd508, %rd233;
	mov.f64 	%fd422, %fd336;
	@%p144 bra 	$L__BB10_232;
	setp.lt.f64 	%p145, %fd338, %fd337;
	mov.u64 	%rd508, %rd507;
	mov.f64 	%fd422, %fd421;
	@%p145 bra 	$L__BB10_232;
	setp.lt.s64 	%p146, %rd507, %rd233;
	selp.f64 	%fd422, %fd421, %fd336, %p146;
	min.s64 	%rd508, %rd507, %rd233;
$L__BB10_232:
	mov.u32 	%r364, %tid.x;
	setp.ne.s32 	%p263, %r364, 0;
	@%p263 bra 	$L__BB10_234;
	ld.param.u64 	%rd421, [_ZN6thrust24THRUST_300001_SM_1000_NS8cuda_cub4core6detail13_kernel_agentINS1_8__reduce11ReduceAgentIPN4cuda3std3__45tupleIJdlEEESC_SB_lNS1_9__extrema9arg_max_fIdl10comparatorEEEEJSC_SC_iSG_EEEvDpT0__param_1];
	cvta.to.global.u64 	%rd420, %rd421;
	st.global.f64 	[%rd420], %fd422;
	st.global.u64 	[%rd420+8], %rd508;
$L__BB10_234:
	ret;

}
	// .globl	_ZN3cub18CUB_300001_SM_10006detail11EmptyKernelIvEEvv
.visible .entry _ZN3cub18CUB_300001_SM_10006detail11EmptyKernelIvEEvv()
{


	ret;

}


// ===== COMPILED SASS (sm_100) =====

	.target	sm_100

	.elftype	@"ET_EXEC"


//--------------------- .note.nv.tkinfo           --------------------------
	.section	.note.nv.tkinfo,"",@"SHT_NOTE"
	.sectionflags	@"SHF_NOTE_NV_TKINFO"
	.tkinfo
        /*0018*/ 	.word	0x00000002
        /*0030*/ 	.string	""
        /*0030*/ 	.string	"ptxas"
        /*0030*/ 	.string	"Cuda compilation tools, release 13.0, V13.0.88"
        /*0030*/ 	.string	"Build cuda_13.0.r13.0/compiler.36424714_0"
        /*0030*/ 	.string	"-arch sm_100 -m 64 "



//--------------------- .note.nv.cuinfo           --------------------------
	.section	.note.nv.cuinfo,"",@"SHT_NOTE"
	.sectionflags	@"SHF_NOTE_NV_CUINFO"
        /*0018*/ 	.short	0x0002
        /*001a*/ 	.short	0x0064
        /*001c*/ 	.short	0x0082
	.zero		2


//--------------------- .nv.info                  --------------------------
	.section	.nv.info,"",@"SHT_CUDA_INFO"
	.align	4


	//----- nvinfo : EIATTR_REGCOUNT
	.align		4
        /*0000*/ 	.byte	0x04, 0x2f
        /*0002*/ 	.short	(.L_46 - .L_45)
	.align		4
.L_45:
        /*0004*/ 	.word	index@(_Z11swap_kernelPdiiiii)
        /*0008*/ 	.word	0x00000014


	//----- nvinfo : EIATTR_FRAME_SIZE
	.align		4
.L_46:
        /*000c*/ 	.byte	0x04, 0x11
        /*000e*/ 	.short	(.L_48 - .L_47)
	.align		4
.L_47:
        /*0010*/ 	.word	index@(_Z11swap_kernelPdiiiii)
        /*0014*/ 	.word	0x00000000


	//----- nvinfo : EIATTR_REGCOUNT
	.align		4
.L_48:
        /*0018*/ 	.byte	0x04, 0x2f
        /*001a*/ 	.short	(.L_50 - .L_49)
	.align		4
.L_49:
        /*001c*/ 	.word	index@(_Z18preparation_kernelPdiiii)
        /*0020*/ 	.word	0x00000020


	//----- nvinfo : EIATTR_FRAME_SIZE
	.align		4
.L_50:
        /*0024*/ 	.byte	0x04, 0x11
        /*0026*/ 	.short	(.L_52 - .L_51)
	.align		4
.L_51:
        /*0028*/ 	.word	index@($__internal_0_$__cuda_sm20_div_rn_f64_full)
        /*002c*/ 	.word	0x00000000


	//----- nvinfo : EIATTR_FRAME_SIZE
	.align		4
.L_52:
        /*0030*/ 	.byte	0x04, 0x11
        /*0032*/ 	.short	(.L_54 - .L_53)
	.align		4
.L_53:
        /*0034*/ 	.word	index@(_Z18preparation_kernelPdiiii)
        /*0038*/ 	.word	0x00000000


	//----- nvinfo : EIATTR_REGCOUNT
	.align		4
.L_54:
        /*003c*/ 	.byte	0x04, 0x2f
        /*003e*/ 	.short	(.L_56 - .L_55)
	.align		4
.L_55:
        /*0040*/ 	.word	index@(_Z6kernelPdiiii)
        /*0044*/ 	.word	0x00000015


	//----- nvinfo : EIATTR_FRAME_SIZE
	.align		4
.L_56:
        /*0048*/ 	.byte	0x04, 0x11
        /*004a*/ 	.short	(.L_58 - .L_57)
	.align		4
.L_57:
        /*004c*/ 	.word	index@(_Z6kernelPdiiii)
        /*0050*/ 	.word	0x00000000


	//----- nvinfo : EIATTR_REGCOUNT
	.align		4
.L_58:
        /*0054*/ 	.byte	0x04, 0x2f
        /*0056*/ 	.short	(.L_60 - .L_59)
	.align		4
.L_59:
        /*0058*/ 	.word	index@(_ZN6thrust24THRUST_300001_SM_1000_NS8cuda_cub4core6detail13_kernel_agentINS1_8__reduce11ReduceAgentINS0_12zip_iteratorIN4cuda3std3__45tupleIJNS0_10device_ptrIdEENS0_17counting_iteratorIlNS0_11use_defaultESF_SF_EEEEEEEPNSB_IJdlEEESJ_iNS1_9__extrema9arg_max_fIdl10comparatorEEEEJSI_SK_iSO_EEEvDpT0_)
        /*005c*/ 	.word	0x00000020


	//----- nvinfo : EIATTR_FRAME_SIZE
	.align		4
.L_60:
        /*0060*/ 	.byte	0x04, 0x11
        /*0062*/ 	.short	(.L_62 - .L_61)
	.align		4
.L_61:
        /*0064*/ 	.word	index@(_ZN6thrust24THRUST_300001_SM_1000_NS8cuda_cub4core6detail13_kernel_agentINS1_8__reduce11ReduceAgentINS0_12zip_iteratorIN4cuda3std3__45tupleIJNS0_10device_ptrIdEENS0_17counting_iteratorIlNS0_11use_defaultESF_SF_EEEEEEEPNSB_IJdlEEESJ_iNS1_9__extrema9arg_max_fIdl10comparatorEEEEJSI_SK_iSO_EEEvDpT0_)
        /*0068*/ 	.word	0x00000000


	//----- nvinfo : EIATTR_REGCOUNT
	.align		4
.L_62:
        /*006c*/ 	.byte	0x04, 0x2f
        /*006e*/ 	.short	(.L_64 - .L_63)
	.align		4
.L_63:
        /*0070*/ 	.word	index@(_ZN6thrust24THRUST_300001_SM_1000_NS8cuda_cub4core6detail13_kernel_agentINS1_8__reduce11ReduceAgentINS0_12zip_iteratorIN4cuda3std3__45tupleIJNS0_10device_ptrIdEENS0_17counting_iteratorIlNS0_11use_defaultESF_SF_EEEEEEEPNSB_IJdlEEESJ_iNS1_9__extrema9arg_max_fIdl10comparatorEEEEJSI_SK_iN3cub18CUB_300001_SM_100013GridEvenShareIiEENSR_9GridQueueIjEESO_EEEvDpT0_)
        /*0074*/ 	.word	0x00000028


	//----- nvinfo : EIATTR_FRAME_SIZE
	.align		4
.L_64:
        /*0078*/ 	.byte	0x04, 0x11
        /*007a*/ 	.short	(.L_66 - .L_65)
	.align		4
.L_65:
        /*007c*/ 	.word	index@(_ZN6thrust24THRUST_300001_SM_1000_NS8cuda_cub4core6detail13_kernel_agentINS1_8__reduce11ReduceAgentINS0_12zip_iteratorIN4cuda3std3__45tupleIJNS0_10device_ptrIdEENS0_17counting_iteratorIlNS0_11use_defaultESF_SF_EEEEEEEPNSB_IJdlEEESJ_iNS1_9__extrema9arg_max_fIdl10comparatorEEEEJSI_SK_iN3cub18CUB_300001_SM_100013GridEvenShareIiEENSR_9GridQueueIjEESO_EEEvDpT0_)
        /*0080*/ 	.word	0x00000000


	//----- nvinfo : EIATTR_REGCOUNT
	.align		4
.L_66:
        /*0084*/ 	.byte	0x04, 0x2f
        /*0086*/ 	.short	(.L_68 - .L_67)
	.align		4
.L_67:
        /*0088*/ 	.word	index@(_ZN6thrust24THRUST_300001_SM_1000_NS8cuda_cub4core6detail13_kernel_agentINS1_8__reduce10DrainAgentIiEEJN3cub18CUB_300001_SM_10009GridQueueIjEEiEEEvDpT0_)
        /*008c*/ 	.word	0x00000008


	//----- nvinfo : EIATTR_FRAME_SIZE
	.align		4
.L_68:
        /*0090*/ 	.byte	0x04, 0x11
        /*0092*/ 	.short	(.L_70 - .L_69)
	.align		4
.L_69:
        /*0094*/ 	.word	index@(_ZN6thrust24THRUST_300001_SM_1000_NS8cuda_cub4core6detail13_kernel_agentINS1_8__reduce10DrainAgentIiEEJN3cub18CUB_300001_SM_10009GridQueueIjEEiEEEvDpT0_)
        /*0098*/ 	.word	0x00000000


	//----- nvinfo : EIATTR_REGCOUNT
	.align		4
.L_70:
        /*009c*/ 	.byte	0x04, 0x2f
        /*009e*/ 	.short	(.L_72 - .L_71)
	.align		4
.L_71:
        /*00a0*/ 	.word	index@(_ZN6thrust24THRUST_300001_SM_1000_NS8cuda_cub4core6detail13_kernel_agentINS1_8__reduce11ReduceAgentIPN4cuda3std3__45tupleIJdlEEESC_SB_iNS1_9__extrema9arg_max_fIdl10comparatorEEEEJSC_SC_iSG_EEEvDpT0_)
        /*00a4*/ 	.word	0x00000020


	//----- nvinfo : EIATTR_FRAME_SIZE
	.align		4
.L_72:
        /*00a8*/ 	.byte	0x04, 0x11
        /*00aa*/ 	.short	(.L_74 - .L_73)
	.align		4
.L_73:
        /*00ac*/ 	.word	index@(_ZN6thrust24THRUST_300001_SM_1000_NS8cuda_cub4core6detail13_kernel_agentINS1_8__reduce11ReduceAgentIPN4cuda3std3__45tupleIJdlEEESC_SB_iNS1_9__extrema9arg_max_fIdl10comparatorEEEEJSC_SC_iSG_EEEvDpT0_)
        /*00b0*/ 	.word	0x00000000


	//----- nvinfo : EIATTR_REGCOUNT
	.align		4
.L_74:
        /*00b4*/ 	.byte	0x04, 0x2f
        /*00b6*/ 	.short	(.L_76 - .L_75)
	.align		4
.L_75:
        /*00b8*/ 	.word	index@(_ZN6thrust24THRUST_300001_SM_1000_NS8cuda_cub4core6detail13_kernel_agentINS1_8__reduce11ReduceAgentINS0_12zip_iteratorIN4cuda3std3__45tupleIJNS0_10device_ptrIdEENS0_17counting_iteratorIlNS0_11use_defaultESF_SF_EEEEEEEPNSB_IJdlEEESJ_lNS1_9__extrema9arg_max_fIdl10comparatorEEEEJSI_SK_lSO_EEEvDpT0_)
        /*00bc*/ 	.word	0x00000020


	//----- nvinfo : EIATTR_FRAME_SIZE
	.align		4
.L_76:
        /*00c0*/ 	.byte	0x04, 0x11
        /*00c2*/ 	.short	(.L_78 - .L_77)
	.align		4
.L_77:
        /*00c4*/ 	.word	index@(_ZN6thrust24THRUST_300001_SM_1000_NS8cuda_cub4core6detail13_kernel_agentINS1_8__reduce11ReduceAgentINS0_12zip_iteratorIN4cuda3std3__45tupleIJNS0_10device_ptrIdEENS0_17counting_iteratorIlNS0_11use_defaultESF_SF_EEEEEEEPNSB_IJdlEEESJ_lNS1_9__extrema9arg_max_fIdl10comparatorEEEEJSI_SK_lSO_EEEvDpT0_)
        /*00c8*/ 	.word	0x00000000


	//----- nvinfo : EIATTR_REGCOUNT
	.align		4
.L_78:
        /*00cc*/ 	.byte	0x04, 0x2f
        /*00ce*/ 	.short	(.L_80 - .L_79)
	.align		4
.L_79:
        /*00d0*/ 	.word	index@(_ZN6thrust24THRUST_300001_SM_1000_NS8cuda_cub4core6detail13_kernel_agentINS1_8__reduce11ReduceAgentINS0_12zip_iteratorIN4cuda3std3__45tupleIJNS0_10device_ptrIdEENS0_17counting_iteratorIlNS0_11use_defaultESF_SF_EEEEEEEPNSB_IJdlEEESJ_lNS1_9__extrema9arg_max_fIdl10comparatorEEEEJSI_SK_lN3cub18CUB_300001_SM_100013GridEvenShareIlEENSR_9GridQueueIyEESO_EEEvDpT0_)
        /*00d4*/ 	.word	0x00000020


	//----- nvinfo : EIATTR_FRAME_SIZE
	.align		4
.L_80:
        /*00d8*/ 	.byte	0x04, 0x11
        /*00da*/ 	.short	(.L_82 - .L_81)
	.align		4
.L_81:
        /*00dc*/ 	.word	index@(_ZN6thrust24THRUST_300001_SM_1000_NS8cuda_cub4core6detail13_kernel_agentINS1_8__reduce11ReduceAgentINS0_12zip_iteratorIN4cuda3std3__45tupleIJNS0_10device_ptrIdEENS0_17counting_iteratorIlNS0_11use_defaultESF_SF_EEEEEEEPNSB_IJdlEEESJ_lNS1_9__extrema9arg_max_fIdl10comparatorEEEEJSI_SK_lN3cub18CUB_300001_SM_100013GridEvenShareIlEENSR_9GridQueueIyEESO_EEEvDpT0_)
        /*00e0*/ 	.word	0x00000000


	//----- nvinfo : EIATTR_REGCOUNT
	.align		4
.L_82:
        /*00e4*/ 	.byte	0x04, 0x2f
        /*00e6*/ 	.short	(.L_84 - .L_83)
	.align		4
.L_83:
        /*00e8*/ 	.word	index@(_ZN6thrust24THRUST_300001_SM_1000_NS8cuda_cub4core6detail13_kernel_agentINS1_8__reduce10DrainAgentIlEEJN3cub18CUB_300001_SM_10009GridQueueIyEElEEEvDpT0_)
        /*00ec*/ 	.word	0x00000008


	//----- nvinfo : EIATTR_FRAME_SIZE
	.align		4
.L_84:
        /*00f0*/ 	.byte	0x04, 0x11
        /*00f2*/ 	.short	(.L_86 - .L_85)
	.align		4
.L_85:
        /*00f4*/ 	.word	index@(_ZN6thrust24THRUST_300001_SM_1000_NS8cuda_cub4core6detail13_kernel_agentINS1_8__reduce10DrainAgentIlEEJN3cub18CUB_300001_SM_10009GridQueueIyEElEEEvDpT0_)
        /*00f8*/ 	.word	0x00000000


	//----- nvinfo : EIATTR_REGCOUNT
	.align		4
.L_86:
        /*00fc*/ 	.byte	0x04, 0x2f
        /*00fe*/ 	.short	(.L_88 - .L_87)
	.align		4
.L_87:
        /*0100*/ 	.word	index@(_ZN6thrust24THRUST_300001_SM_1000_NS8cuda_cub4core6detail13_kernel_agentINS1_8__reduce11ReduceAgentIPN4cuda3std3__45tupleIJdlEEESC_SB_lNS1_9__extrema9arg_max_fIdl10comparatorEEEEJSC_SC_iSG_EEEvDpT0_)
        /*0104*/ 	.word	0x00000020


	//----- nvinfo : EIATTR_FRAME_SIZE
	.align		4
.L_88:
        /*0108*/ 	.byte	0x04, 0x11
        /*010a*/ 	.short	(.L_90 - .L_89)
	.align		4
.L_89:
        /*010c*/ 	.word	index@(_ZN6thrust24THRUST_300001_SM_1000_NS8cuda_cub4core6detail13_kernel_agentINS1_8__reduce11ReduceAgentIPN4cuda3std3__45tupleIJdlEEESC_SB_lNS1_9__extrema9arg_max_fIdl10comparatorEEEEJSC_SC_iSG_EEEvDpT0_)
        /*0110*/ 	.word	0x00000000


	//----- nvinfo : EIATTR_REGCOUNT
	.align		4
.L_90:
        /*0114*/ 	.byte	0x04, 0x2f
        /*0116*/ 	.short	(.L_92 - .L_91)
	.align		4
.L_91:
        /*0118*/ 	.word	index@(_ZN3cub18CUB_300001_SM_10006detail11EmptyKernelIvEEvv)
        /*011c*/ 	.word	0x00000004


	//----- nvinfo : EIATTR_FRAME_SIZE
	.align		4
.L_92:
        /*0120*/ 	.byte	0x04, 0x11
        /*0122*/ 	.short	(.L_94 - .L_93)
	.align		4
.L_93:
        /*0124*/ 	.word	index@(_ZN3cub18CUB_300001_SM_10006detail11EmptyKernelIvEEvv)
        /*0128*/ 	.word	0x00000000


	//----- nvinfo : EIATTR_MIN_STACK_SIZE
	.align		4
.L_94:
        /*012c*/ 	.byte	0x04, 0x12
        /*012e*/ 	.short	(.L_96 - .L_95)
	.align		4
.L_95:
        /*0130*/ 	.word	index@(_ZN3cub18CUB_300001_SM_10006detail11EmptyKernelIvEEvv)
        /*0134*/ 	.word	0x00000000


	//----- nvinfo : EIATTR_MIN_STACK_SIZE
	.align		4
.L_96:
        /*0138*/ 	.byte	0x04, 0x12
        /*013a*/ 	.short	(.L_98 - .L_97)
	.align		4
.L_97:
        /*013c*/ 	.word	index@(_ZN6thrust24THRUST_300001_SM_1000_NS8cuda_cub4core6detail13_kernel_agentINS1_8__reduce11ReduceAgentIPN4cuda3std3__45tupleIJdlEEESC_SB_lNS1_9__extrema9arg_max_fIdl10comparatorEEEEJSC_SC_iSG_EEEvDpT0_)
        /*0140*/ 	.word	0x00000000


	//----- nvinfo : EIATTR_MIN_STACK_SIZE
	.align		4
.L_98:
        /*0144*/ 	.byte	0x04, 0x12
        /*0146*/ 	.short	(.L_100 - .L_99)
	.align		4
.L_99:
        /*0148*/ 	.word	index@(_ZN6thrust24THRUST_300001_SM_1000_NS8cuda_cub4core6detail13_kernel_agentINS1_8__reduce10DrainAgentIlEEJN3cub18CUB_300001_SM_10009GridQueueIyEElEEEvDpT0_)
        /*014c*/ 	.word	0x00000000


	//----- nvinfo : EIATTR_MIN_STACK_SIZE
	.align		4
.L_100:
        /*0150*/ 	.byte	0x04, 0x12
        /*0152*/ 	.short	(.L_102 - .L_101)
	.align		4
.L_101:
        /*0154*/ 	.word	index@(_ZN6thrust24THRUST_300001_SM_1000_NS8cuda_cub4core6detail13_kernel_agentINS1_8__reduce11ReduceAgentINS0_12zip_iteratorIN4cuda3std3__45tupleIJNS0_10device_ptrIdEENS0_17counting_iteratorIlNS0_11use_defaultESF_SF_EEEEEEEPNSB_IJdlEEESJ_lNS1_9__extrema9arg_max_fIdl10comparatorEEEEJSI_SK_lN3cub18CUB_300001_SM_100013GridEvenShareIlEENSR_9GridQueueIyEESO_EEEvDpT0_)
        /*0158*/ 	.word	0x00000000


	//----- nvinfo : EIATTR_MIN_STACK_SIZE
	.align		4
.L_102:
        /*015c*/ 	.byte	0x04, 0x12
        /*015e*/ 	.short	(.L_104 - .L_103)
	.align		4
.L_103:
        /*0160*/ 	.word	index@(_ZN6thrust24THRUST_300001_SM_1000_NS8cuda_cub4core6detail13_kernel_agentINS1_8__reduce11ReduceAgentINS0_12zip_iteratorIN4cuda3std3__45tupleIJNS0_10device_ptrIdEENS0_17counting_iteratorIlNS0_11use_defaultESF_SF_EEEEEEEPNSB_IJdlEEESJ_lNS1_9__extrema9arg_max_fIdl10comparatorEEEEJSI_SK_lSO_EEEvDpT0_)
        /*0164*/ 	.word	0x00000000


	//----- nvinfo : EIATTR_MIN_STACK_SIZE
	.align		4
.L_104:
        /*0168*/ 	.byte	0x04, 0x12
        /*016a*/ 	.short	(.L_106 - .L_105)
	.align		4
.L_105:
        /*016c*/ 	.word	index@(_ZN6thrust24THRUST_300001_SM_1000_NS8cuda_cub4core6detail13_kernel_agentINS1_8__reduce11ReduceAgentIPN4cuda3std3__45tupleIJdlEEESC_SB_iNS1_9__extrema9arg_max_fIdl10comparatorEEEEJSC_SC_iSG_EEEvDpT0_)
        /*0170*/ 	.word	0x00000000


	//----- nvinfo : EIATTR_MIN_STACK_SIZE
	.align		4
.L_106:
        /*0174*/ 	.byte	0x04, 0x12
        /*0176*/ 	.short	(.L_108 - .L_107)
	.align		4
.L_107:
        /*0178*/ 	.word	index@(_ZN6thrust24THRUST_300001_SM_1000_NS8cuda_cub4core6detail13_kernel_agentINS1_8__reduce10DrainAgentIiEEJN3cub18CUB_300001_SM_10009GridQueueIjEEiEEEvDpT0_)
        /*017c*/ 	.word	0x00000000


	//----- nvinfo : EIATTR_MIN_STACK_SIZE
	.align		4
.L_108:
        /*0180*/ 	.byte	0x04, 0x12
        /*0182*/ 	.short	(.L_110 - .L_109)
	.align		4
.L_109:
        /*0184*/ 	.word	index@(_ZN6thrust24THRUST_300001_SM_1000_NS8cuda_cub4core6detail13_kernel_agentINS1_8__reduce11ReduceAgentINS0_12zip_iteratorIN4cuda3std3__45tupleIJNS0_10device_ptrIdEENS0_17counting_iteratorIlNS0_11use_defaultESF_SF_EEEEEEEPNSB_IJdlEEESJ_iNS1_9__extrema9arg_max_fIdl10comparatorEEEEJSI_SK_iN3cub18CUB_300001_SM_100013GridEvenShareIiEENSR_9GridQueueIjEESO_EEEvDpT0_)
        /*0188*/ 	.word	0x00000000


	//----- nvinfo : EIATTR_MIN_STACK_SIZE
	.align		4
.L_110:
        /*018c*/ 	.byte	0x04, 0x12
        /*018e*/ 	.short	(.L_112 - .L_111)
	.align		4
.L_111:
        /*0190*/ 	.word	index@(_ZN6thrust24THRUST_300001_SM_1000_NS8cuda_cub4core6detail13_kernel_agentINS1_8__reduce11ReduceAgentINS0_12zip_iteratorIN4cuda3std3__45tupleIJNS0_10device_ptrIdEENS0_17counting_iteratorIlNS0_11use_defaultESF_SF_EEEEEEEPNSB_IJdlEEESJ_iNS1_9__extrema9arg_max_fIdl10comparatorEEEEJSI_SK_iSO_EEEvDpT0_)
        /*0194*/ 	.word	0x00000000


	//----- nvinfo : EIATTR_MIN_STACK_SIZE
	.align		4
.L_112:
        /*0198*/ 	.byte	0x04, 0x12
        /*019a*/ 	.short	(.L_114 - .L_113)
	.align		4
.L_113:
        /*019c*/ 	.word	index@(_Z6kernelPdiiii)
        /*01a0*/ 	.word	0x00000000


	//----- nvinfo : EIATTR_MIN_STACK_SIZE
	.align		4
.L_114:
        /*01a4*/ 	.byte	0x04, 0x12
        /*01a6*/ 	.short	(.L_116 - .L_115)
	.align		4
.L_115:
        /*01a8*/ 	.word	index@(_Z18preparation_kernelPdiiii)
        /*01ac*/ 	.word	0x00000000


	//----- nvinfo : EIATTR_MIN_STACK_SIZE
	.align		4
.L_116:
        /*01b0*/ 	.byte	0x04, 0x12
        /*01b2*/ 	.short	(.L_118 - .L_117)
	.align		4
.L_117:
        /*01b4*/ 	.word	index@(_Z11swap_kernelPdiiiii)
        /*01b8*/ 	.word	0x00000000
.L_118:


//--------------------- .nv.compat                --------------------------
	.section	.nv.compat,"",@"SHT_CUDA_COMPAT_INFO"
	.align	4
        /*0000*/ 	.byte	0x02, 0x09, 0x00, 0x00, 0x02, 0x02, 0x01, 0x00, 0x02, 0x05, 0x05, 0x00, 0x03, 0x07, 0x01, 0x01
        /*0010*/ 	.byte	0x02, 0x03, 0x00, 0x00, 0x02, 0x06, 0x01, 0x00, 0x04, 0x0b, 0x08, 0x00, 0x01, 0x00, 0x00, 0x00
        /*0020*/ 	.byte	0x00, 0x00, 0x00, 0x00


//--------------------- .nv.info._ZN3cub18CUB_300001_SM_10006detail11EmptyKernelIvEEvv --------------------------
	.section	.nv.info._ZN3cub18CUB_300001_SM_10006detail11EmptyKernelIvEEvv,"",@"SHT_CUDA_INFO"
	.sectionflags	@""
	.align	4


	//----- nvinfo : EIATTR_CUDA_API_VERSION
	.align		4
        /*0000*/ 	.byte	0x04, 0x37
        /*0002*/ 	.short	(.L_120 - .L_119)
.L_119:
        /*0004*/ 	.word	0x00000082


	//----- nvinfo : EIATTR_SPARSE_MMA_MASK
	.align		4
.L_120:
        /*0008*/ 	.byte	0x03, 0x50
        /*000a*/ 	.short	0x0000


	//----- nvinfo : EIATTR_MAXREG_COUNT
	.align		4
        /*000c*/ 	.byte	0x03, 0x1b
        /*000e*/ 	.short	0x00ff


	//----- nvinfo : EIATTR_MERCURY_ISA_VERSION
	.align		4
        /*0010*/ 	.byte	0x03, 0x5f
        /*0012*/ 	.short	0x0101


	//----- nvinfo : EIATTR_VRC_CTA_INIT_COUNT
	.align		4
        /*0014*/ 	.byte	0x02, 0x4a
	.zero		1
	.zero		1


	//----- nvinfo : EIATTR_EXIT_INSTR_OFFSETS
	.align		4
        /*0018*/ 	.byte	0x04, 0x1c
        /*001a*/ 	.short	(.L_122 - .L_121)


	//   ....[0]....
.L_121:
        /*001c*/ 	.word	0x00000010


	//----- nvinfo : EIATTR_SW_WAR
	.align		4
.L_122:
        /*0020*/ 	.byte	0x04, 0x36
        /*0022*/ 	.short	(.L_124 - .L_123)
.L_123:
        /*0024*/ 	.word	0x00000008
.L_124:


//--------------------- .nv.info._ZN6thrust24THRUST_300001_SM_1000_NS8cuda_cub4core6detail13_kernel_agentINS1_8__reduce11ReduceAgentIPN4cuda3std3__45tupleIJdlEEESC_SB_lNS1_9__extrema9arg_max_fIdl10comparatorEEEEJSC_SC_iSG_EEEvDpT0_ --------------------------
	.section	.nv.info._ZN6thrust24THRUST_300001_SM_1000_NS8cuda_cub4core6detail13_kernel_agentINS1_8__reduce11ReduceAgentIPN4cuda3std3__45tupleIJdlEEESC_SB_lNS1_9__extrema9arg_max_fIdl10comparatorEEEEJSC_SC_iSG_EEEvDpT0_,"",@"SHT_CUDA_INFO"
	.sectionflags	@""
	.align	4


	//----- nvinfo : EIATTR_CUDA_API_VERSION
	.align		4
        /*0000*/ 	.byte	0x04, 0x37
        /*0002*/ 	.short	(.L_126 - .L_125)
.L_125:
        /*0004*/ 	.word	0x00000082


	//----- nvinfo : EIATTR_KPARAM_INFO
	.align		4
.L_126:
        /*0008*/ 	.byte	0x04, 0x17
        /*000a*/ 	.short	(.L_128 - .L_127)
.L_127:
        /*000c*/ 	.word	0x00000000
        /*0010*/ 	.short	0x0003
        /*0012*/ 	.short	0x0014
        /*0014*/ 	.byte	0x00, 0xf0, 0x05, 0x00


	//----- nvinfo : EIATTR_KPARAM_INFO
	.align		4
.L_128:
        /*0018*/ 	.byte	0x04, 0x17
        /*001a*/ 	.short	(.L_130 - .L_129)
.L_129:
        /*001c*/ 	.word	0x00000000
        /*0020*/ 	.short	0x0002
        /*0022*/ 	.short	0x0010
        /*0024*/ 	.byte	0x00, 0xf0, 0x11, 0x00


	//----- nvinfo : EIATTR_KPARAM_INFO
	.align		4
.L_130:
        /*0028*/ 	.byte	0x04, 0x17
        /*002a*/ 	.short	(.L_132 - .L_131)
.L_131:
        /*002c*/ 	.word	0x00000000
        /*0030*/ 	.short	0x0001
        /*0032*/ 	.short	0x0008
        /*0034*/ 	.byte	0x00, 0xf5, 0x21, 0x00


	//----- nvinfo : EIATTR_KPARAM_INFO
	.align		4
.L_132:
        /*0038*/ 	.byte	0x04, 0x17
        /*003a*/ 	.short	(.L_134 - .L_133)
.L_133:
        /*003c*/ 	.word	0x00000000
        /*0040*/ 	.short	0x0000
        /*0042*/ 	.short	0x0000
        /*0044*/ 	.byte	0x00, 0xf5, 0x21, 0x00


	//----- nvinfo : EIATTR_SPARSE_MMA_MASK
	.align		4
.L_134:
        /*0048*/ 	.byte	0x03, 0x50
        /*004a*/ 	.short	0x0000


	//----- nvinfo : EIATTR_MAXREG_COUNT
	.align		4
        /*004c*/ 	.byte	0x03, 0x1b
        /*004e*/ 	.short	0x00ff


	//----- nvinfo : EIATTR_NUM_BARRIERS
	.align		4
        /*0050*/ 	.byte	0x02, 0x4c
        /*0052*/ 	.byte	0x01
	.zero		1


	//----- nvinfo : EIATTR_MERCURY_ISA_VERSION
	.align		4
        /*0054*/ 	.byte	0x03, 0x5f
        /*0056*/ 	.short	0x0101


	//----- nvinfo : EIATTR_COOP_GROUP_MASK_REGIDS
	.align		4
        /*0058*/ 	.byte	0x04, 0x29
        /*005a*/ 	.short	(.L_136 - .L_135)


	//   ....[0]....
.L_135:
        /*005c*/ 	.word	0xffffffff


	//   ....[1]....
        /*0060*/ 	.word	0xffffffff


	//   ....[2]....
        /*0064*/ 	.word	0xffffffff


	//   ....[3]....
        /*0068*/ 	.word	0xffffffff


	//   ....[4]....
        /*006c*/ 	.word	0xffffffff


	//   ....[5]....
        /*0070*/ 	.word	0xffffffff


	//   ....[6]....
        /*0074*/ 	.word	0xffffffff


	//   ....[7]....
        /*0078*/ 	.word	0xffffffff


	//   ....[8]....
        /*007c*/ 	.word	0xffffffff


	//   ....[9]....
        /*0080*/ 	.word	0xffffffff


	//   ....[10]....
        /*0084*/ 	.word	0xffffffff


	//   ....[11]....
        /*0088*/ 	.word	0xffffffff


	//   ....[12]....
        /*008c*/ 	.word	0xffffffff


	//   ....[13]....
        /*0090*/ 	.word	0xffffffff


	//   ....[14]....
        /*0094*/ 	.word	0xffffffff


	//   ....[15]....
        /*0098*/ 	.word	0xffffffff


	//   ....[16]....
        /*009c*/ 	.word	0xffffffff


	//   ....[17]....
        /*00a0*/ 	.word	0xffffffff


	//   ....[18]....
        /*00a4*/ 	.word	0xffffffff


	//   ....[19]....
        /*00a8*/ 	.word	0xffffffff


	//   ....[20]....
        /*00ac*/ 	.word	0xffffffff


	//   ....[21]....
        /*00b0*/ 	.word	0xffffffff


	//   ....[22]....
        /*00b4*/ 	.word	0xffffffff


	//   ....[23]....
        /*00b8*/ 	.word	0xffffffff


	//   ....[24]....
        /*00bc*/ 	.word	0xffffffff


	//   ....[25]....
        /*00c0*/ 	.word	0xffffffff


	//   ....[26]....
        /*00c4*/ 	.word	0xffffffff


	//   ....[27]....
        /*00c8*/ 	.word	0xffffffff


	//   ....[28]....
        /*00cc*/ 	.word	0xffffffff


	//   ....[29]....
        /*00d0*/ 	.word	0xffffffff


	//   ....[30]....
        /*00d4*/ 	.word	0xffffffff


	//   ....[31]....
        /*00d8*/ 	.word	0xffffffff


	//   ....[32]....
        /*00dc*/ 	.word	0xffffffff


	//   ....[33]....
        /*00e0*/ 	.word	0xffffffff


	//   ....[34]....
        /*00e4*/ 	.word	0xffffffff


	//   ....[35]....
        /*00e8*/ 	.word	0xffffffff


	//   ....[36]....
        /*00ec*/ 	.word	0xffffffff


	//   ....[37]....
        /*00f0*/ 	.word	0xffffffff


	//   ....[38]....
        /*00f4*/ 	.word	0xffffffff


	//   ....[39]....
        /*00f8*/ 	.word	0xffffffff


	//   ....[40]....
        /*00fc*/ 	.word	0xffffffff


	//   ....[41]....
        /*0100*/ 	.word	0xffffffff


	//   ....[42]....
        /*0104*/ 	.word	0xffffffff


	//   ....[43]....
        /*0108*/ 	.word	0xffffffff


	//   ....[44]....
        /*010c*/ 	.word	0xffffffff


	//   ....[45]....
        /*0110*/ 	.word	0xffffffff


	//   ....[46]....
        /*0114*/ 	.word	0xffffffff


	//   ....[47]....
        /*0118*/ 	.word	0xffffffff


	//   ....[48]....
        /*011c*/ 	.word	0xffffffff


	//   ....[49]....
        /*0120*/ 	.word	0xffffffff


	//   ....[50]....
        /*0124*/ 	.word	0xffffffff


	//   ....[51]....
        /*0128*/ 	.word	0xffffffff


	//   ....[52]....
        /*012c*/ 	.word	0xffffffff


	//   ....[53]....
        /*0130*/ 	.word	0xffffffff


	//   ....[54]....
        /*0134*/ 	.word	0xffffffff


	//   ....[55]....
        /*0138*/ 	.word	0xffffffff


	//   ....[56]....
        /*013c*/ 	.word	0xffffffff


	//   ....[57]....
        /*0140*/ 	.word	0xffffffff


	//   ....[58]....
        /*0144*/ 	.word	0xffffffff


	//   ....[59]....
        /*0148*/ 	.word	0xffffffff


	//----- nvinfo : EIATTR_COOP_GROUP_INSTR_OFFSETS
	.align		4
.L_136:
        /*014c*/ 	.byte	0x04, 0x28
        /*014e*/ 	.short	(.L_138 - .L_137)


	//   ....[0]....
.L_137:
        /*0150*/ 	.word	0x00000b70


	//   ....[1]....
        /*0154*/ 	.word	0x00000ba0


	//   ....[2]....
        /*0158*/ 	.word	0x00000bc0


	//   ....[3]....
        /*015c*/ 	.word	0x00000bd0


	//   ....[4]....
        /*0160*/ 	.word	0x00000d60


	//   ....[5]....
        /*0164*/ 	.word	0x00000d90


	//   ....[6]....
        /*0168*/ 	.word	0x00000dc0


	//   ....[7]....
        /*016c*/ 	.word	0x00000de0


	//   ....[8]....
        /*0170*/ 	.word	0x00000f60


	//   ....[9]....
        /*0174*/ 	.word	0x00000f90


	//   ....[10]....
        /*0178*/ 	.word	0x00000fc0


	//   ....[11]....
        /*017c*/ 	.word	0x00000fe0


	//   ....[12]....
        /*0180*/ 	.word	0x00001160


	//   ....[13]....
        /*0184*/ 	.word	0x00001190


	//   ....[14]....
        /*0188*/ 	.word	0x000011c0


	//   ....[15]....
        /*018c*/ 	.word	0x000011e0


	//   ....[16]....
        /*0190*/ 	.word	0x00001360


	//   ....[17]....
        /*0194*/ 	.word	0x00001390


	//   ....[18]....
        /*0198*/ 	.word	0x000013c0


	//   ....[19]....
        /*019c*/ 	.word	0x000013e0


	//   ....[20]....
        /*01a0*/ 	.word	0x00002140


	//   ....[21]....
        /*01a4*/ 	.word	0x00002150


	//   ....[22]....
        /*01a8*/ 	.word	0x00002160


	//   ....[23]....
        /*01ac*/ 	.word	0x00002180


	//   ....[24]....
        /*01b0*/ 	.word	0x00002300


	//   ....[25]....
        /*01b4*/ 	.word	0x00002340


	//   ....[26]....
        /*01b8*/ 	.word	0x00002370


	//   ....[27]....
        /*01bc*/ 	.word	0x00002390


	//   ....[28]....
        /*01c0*/ 	.word	0x00002510


	//   ....[29]....
        /*01c4*/ 	.word	0x00002550


	//   ....[30]....
        /*01c8*/ 	.word	0x00002580


	//   ....[31]....
        /*01cc*/ 	.word	0x000025a0


	//   ....[32]....
        /*01d0*/ 	.word	0x00002720


	//   ....[33]....
        /*01d4*/ 	.word	0x00002760


	//   ....[34]....
        /*01d8*/ 	.word	0x00002790


	//   ....[35]....
        /*01dc*/ 	.word	0x000027b0


	//   ....[36]....
        /*01e0*/ 	.word	0x00002930


	//   ....[37]....
        /*01e4*/ 	.word	0x00002970


	//   ....[38]....
        /*01e8*/ 	.word	0x000029a0


	//   ....[39]....
        /*01ec*/ 	.word	0x000029c0


	//   ....[40]....
        /*01f0*/ 	.word	0x00005760


	//   ....[41]....
        /*01f4*/ 	.word	0x00005790


	//   ....[42]....
        /*01f8*/ 	.word	0x000057b0


	//   ....[43]....
        /*01fc*/ 	.word	0x000057c0


	//   ....[44]....
        /*0200*/ 	.word	0x00005950


	//   ....[45]....
        /*0204*/ 	.word	0x00005980


	//   ....[46]....
        /*0208*/ 	.word	0x000059b0


	//   ....[47]....
        /*020c*/ 	.word	0x000059d0


	//   ....[48]....
        /*0210*/ 	.word	0x00005b50


	//   ....[49]....
        /*0214*/ 	.word	0x00005b80


	//   ....[50]....
        /*0218*/ 	.word	0x00005bb0


	//   ....[51]....
        /*021c*/ 	.word	0x00005bd0


	//   ....[52]....
        /*0220*/ 	.word	0x00005d50


	//   ....[53]....
        /*0224*/ 	.word	0x00005d80


	//   ....[54]....
        /*0228*/ 	.word	0x00005db0


	//   ....[55]....
        /*022c*/ 	.word	0x00005dd0


	//   ....[56]....
        /*0230*/ 	.word	0x00005f50


	//   ....[57]....
        /*0234*/ 	.word	0x00005f80


	//   ....[58]....
        /*0238*/ 	.word	0x00005fb0


	//   ....[59]....
        /*023c*/ 	.word	0x00005fd0


	//----- nvinfo : EIATTR_VRC_CTA_INIT_COUNT
	.align		4
.L_138:
        /*0240*/ 	.byte	0x02, 0x4a
	.zero		1
	.zero		1


	//----- nvinfo : EIATTR_EXIT_INSTR_OFFSETS
	.align		4
        /*0244*/ 	.byte	0x04, 0x1c
        /*0246*/ 	.short	(.L_140 - .L_139)


	//   ....[0]....
.L_139:
        /*0248*/ 	.word	0x00000030


	//   ....[1]....
        /*024c*/ 	.word	0x00006c70


	//   ....[2]....
        /*0250*/ 	.word	0x00006cb0


	//----- nvinfo : EIATTR_MAX_THREADS
	.align		4
.L_140:
        /*0254*/ 	.byte	0x04, 0x05
        /*0256*/ 	.short	(.L_142 - .L_141)
.L_141:
        /*0258*/ 	.word	0x00000100
        /*025c*/ 	.word	0x00000001
        /*0260*/ 	.word	0x00000001


	//----- nvinfo : EIATTR_CRS_STACK_SIZE
	.align		4
.L_142:
        /*0264*/ 	.byte	0x04, 0x1e
        /*0266*/ 	.short	(.L_144 - .L_143)
.L_143:
        /*0268*/ 	.word	0x00000000


	//----- nvinfo : EIATTR_CBANK_PARAM_SIZE
	.align		4
.L_144:
        /*026c*/ 	.byte	0x03, 0x19
        /*026e*/ 	.short	0x0015


	//----- nvinfo : EIATTR_PARAM_CBANK
	.align		4
        /*0270*/ 	.byte	0x04, 0x0a
        /*0272*/ 	.short	(.L_146 - .L_145)
	.align		4
.L_145:
        /*0274*/ 	.word	index@(.nv.constant0._ZN6thrust24THRUST_300001_SM_1000_NS8cuda_cub4core6detail13_kernel_agentINS1_8__reduce11ReduceAgentIPN4cuda3std3__45tupleIJdlEEESC_SB_lNS1_9__extrema9arg_max_fIdl10comparatorEEEEJSC_SC_iSG_EEEvDpT0_)
        /*0278*/ 	.short	0x0380
        /*027a*/ 	.short	0x0015


	//----- nvinfo : EIATTR_SW_WAR
	.align		4
.L_146:
        /*027c*/ 	.byte	0x04, 0x36
        /*027e*/ 	.short	(.L_148 - .L_147)
.L_147:
        /*0280*/ 	.word	0x00000008
.L_148:


//--------------------- .nv.info._ZN6thrust24THRUST_300001_SM_1000_NS8cuda_cub4core6detail13_kernel_agentINS1_8__reduce10DrainAgentIlEEJN3cub18CUB_300001_SM_10009GridQueueIyEElEEEvDpT0_ --------------------------
	.section	.nv.info._ZN6thrust24THRUST_300001_SM_1000_NS8cuda_cub4core6detail13_kernel_agentINS1_8__reduce10DrainAgentIlEEJN3cub18CUB_300001_SM_10009GridQueueIyEElEEEvDpT0_,"",@"SHT_CUDA_INFO"
	.sectionflags	@""
	.align	4


	//----- nvinfo : EIATTR_CUDA_API_VERSION
	.align		4
        /*0000*/ 	.byte	0x04, 0x37
        /*0002*/ 	.short	(.L_150 - .L_149)
.L_149:
        /*0004*/ 	.word	0x00000082


	//----- nvinfo : EIATTR_KPARAM_INFO
	.align		4
.L_150:
        /*0008*/ 	.byte	0x04, 0x17
        /*000a*/ 	.short	(.L_152 - .L_151)
.L_151:
        /*000c*/ 	.word	0x00000000
        /*0010*/ 	.short	0x0001
        /*0012*/ 	.short	0x0008
        /*0014*/ 	.byte	0x00, 0xf0, 0x21, 0x00


	//----- nvinfo : EIATTR_KPARAM_INFO
	.align		4
.L_152:
        /*0018*/ 	.byte	0x04, 0x17
        /*001a*/ 	.short	(.L_154 - .L_153)
.L_153:
        /*001c*/ 	.word	0x00000000
        /*0020*/ 	.short	0x0000
        /*0022*/ 	.short	0x0000
        /*0024*/ 	.byte	0x00, 0xf0, 0x21, 0x00


	//----- nvinfo : EIATTR_SPARSE_MMA_MASK
	.align		4
.L_154:
        /*0028*/ 	.byte	0x03, 0x50
        /*002a*/ 	.short	0x0000


	//----- nvinfo : EIATTR_MAXREG_COUNT
	.align		4
        /*002c*/ 	.byte	0x03, 0x1b
        /*002e*/ 	.short	0x00ff


	//----- nvinfo : EIATTR_MERCURY_ISA_VERSION
	.align		4
        /*0030*/ 	.byte	0x03, 0x5f
        /*0032*/ 	.short	0x0101


	//----- nvinfo : EIATTR_VRC_CTA_INIT_COUNT
	.align		4
        /*0034*/ 	.byte	0x02, 0x4a
	.zero		1
	.zero		1


	//----- nvinfo : EIATTR_EXIT_INSTR_OFFSETS
	.align		4
        /*0038*/ 	.byte	0x04, 0x1c
        /*003a*/ 	.short	(.L_156 - .L_155)


	//   ....[0]....
.L_155:
        /*003c*/ 	.word	0x00000060


	//----- nvinfo : EIATTR_MAX_THREADS
	.align		4
.L_156:
        /*0040*/ 	.byte	0x04, 0x05
        /*0042*/ 	.short	(.L_158 - .L_157)
.L_157:
        /*0044*/ 	.word	0x00000001
        /*0048*/ 	.word	0x00000001
        /*004c*/ 	.word	0x00000001


	//----- nvinfo : EIATTR_CBANK_PARAM_SIZE
	.align		4
.L_158:
        /*0050*/ 	.byte	0x03, 0x19
        /*0052*/ 	.short	0x0010


	//----- nvinfo : EIATTR_PARAM_CBANK
	.align		4
        /*0054*/ 	.byte	0x04, 0x0a
        /*0056*/ 	.short	(.L_160 - .L_159)
	.align		4
.L_159:
        /*0058*/ 	.word	index@(.nv.constant0._ZN6thrust24THRUST_300001_SM_1000_NS8cuda_cub4core6detail13_kernel_agentINS1_8__reduce10DrainAgentIlEEJN3cub18CUB_300001_SM_10009GridQueueIyEElEEEvDpT0_)
        /*005c*/ 	.short	0x0380
        /*005e*/ 	.short	0x0010


	//----- nvinfo : EIATTR_SW_WAR
	.align		4
.L_160:
        /*0060*/ 	.byte	0x04, 0x36
        /*0062*/ 	.short	(.L_162 - .L_161)
.L_161:
        /*0064*/ 	.word	0x00000008
.L_162:


//--------------------- .nv.info._ZN6thrust24THRUST_300001_SM_1000_NS8cuda_cub4core6detail13_kernel_agentINS1_8__reduce11ReduceAgentINS0_12zip_iteratorIN4cuda3std3__45tupleIJNS0_10device_ptrIdEENS0_17counting_iteratorIlNS0_11use_defaultESF_SF_EEEEEEEPNSB_IJdlEEESJ_lNS1_9__extrema9arg_max_fIdl10comparatorEEEEJSI_SK_lN3cub18CUB_300001_SM_100013GridEvenShareIlEENSR_9GridQueueIyEESO_EEEvDpT0_ --------------------------
	.section	.nv.info._ZN6thrust24THRUST_300001_SM_1000_NS8cuda_cub4core6detail13_kernel_agentINS1_8__reduce11ReduceAgentINS0_12zip_iteratorIN4cuda3std3__45tupleIJNS0_10device_ptrIdEENS0_17counting_iteratorIlNS0_11use_defaultESF_SF_EEEEEEEPNSB_IJdlEEESJ_lNS1_9__extrema9arg_max_fIdl10comparatorEEEEJSI_SK_lN3cub18CUB_300001_SM_100013GridEvenShareIlEENSR_9GridQueueIyEESO_EEEvDpT0_,"",@"SHT_CUDA_INFO"
	.sectionflags	@""
	.align	4


	//----- nvinfo : EIATTR_CUDA_API_VERSION
	.align		4
        /*0000*/ 	.byte	0x04, 0x37
        /*0002*/ 	.short	(.L_164 - .L_163)
.L_163:
        /*0004*/ 	.word	0x00000082


	//----- nvinfo : EIATTR_KPARAM_INFO
	.align		4
.L_164:
        /*0008*/ 	.byte	0x04, 0x17
        /*000a*/ 	.short	(.L_166 - .L_165)
.L_165:
        /*000c*/ 	.word	0x00000000
        /*0010*/ 	.short	0x0005
        /*0012*/ 	.short	0x0070
        /*0014*/ 	.byte	0x00, 0xf0, 0x05, 0x00


	//----- nvinfo : EIATTR_KPARAM_INFO
	.align		4
.L_166:
        /*0018*/ 	.byte	0x04, 0x17
        /*001a*/ 	.short	(.L_168 - .L_167)
.L_167:
        /*001c*/ 	.word	0x00000000
        /*0020*/ 	.short	0x0004
        /*0022*/ 	.short	0x0068
        /*0024*/ 	.byte	0x00, 0xf0, 0x21, 0x00


	//----- nvinfo : EIATTR_KPARAM_INFO
	.align		4
.L_168:
        /*0028*/ 	.byte	0x04, 0x17
        /*002a*/ 	.short	(.L_170 - .L_169)
.L_169:
        /*002c*/ 	.word	0x00000000
        /*0030*/ 	.short	0x0003
        /*0032*/ 	.short	0x0020
        /*0034*/ 	.byte	0x00, 0xf0, 0x21, 0x01


	//----- nvinfo : EIATTR_KPARAM_INFO
	.align		4
.L_170:
        /*0038*/ 	.byte	0x04, 0x17
        /*003a*/ 	.short	(.L_172 - .L_171)
.L_171:
        /*003c*/ 	.word	0x00000000
        /*0040*/ 	.short	0x0002
        /*0042*/ 	.short	0x0018
        /*0044*/ 	.byte	0x00, 0xf0, 0x21, 0x00


	//----- nvinfo : EIATTR_KPARAM_INFO
	.align		4
.L_172:
        /*0048*/ 	.byte	0x04, 0x17
        /*004a*/ 	.short	(.L_174 - .L_173)
.L_173:
        /*004c*/ 	.word	0x00000000
        /*0050*/ 	.short	0x0001
        /*0052*/ 	.short	0x0010
        /*0054*/ 	.byte	0x00, 0xf5, 0x21, 0x00


	//----- nvinfo : EIATTR_KPARAM_INFO
	.align		4
.L_174:
        /*0058*/ 	.byte	0x04, 0x17
        /*005a*/ 	.short	(.L_176 - .L_175)
.L_175:
        /*005c*/ 	.word	0x00000000
        /*0060*/ 	.short	0x0000
        /*0062*/ 	.short	0x0000
        /*0064*/ 	.byte	0x00, 0xf0, 0x41, 0x00


	//----- nvinfo : EIATTR_SPARSE_MMA_MASK
	.align		4
.L_176:
        /*0068*/ 	.byte	0x03, 0x50
        /*006a*/ 	.short	0x0000


	//----- nvinfo : EIATTR_MAXREG_COUNT
	.align		4
        /*006c*/ 	.byte	0x03, 0x1b
        /*006e*/ 	.short	0x00ff


	//----- nvinfo : EIATTR_NUM_BARRIERS
	.align		4
        /*0070*/ 	.byte	0x02, 0x4c
        /*0072*/ 	.byte	0x01
	.zero		1


	//----- nvinfo : EIATTR_MERCURY_ISA_VERSION
	.align		4
        /*0074*/ 	.byte	0x03, 0x5f
        /*0076*/ 	.short	0x0101


	//----- nvinfo : EIATTR_COOP_GROUP_MASK_REGIDS
	.align		4
        /*0078*/ 	.byte	0x04, 0x29
        /*007a*/ 	.short	(.L_178 - .L_177)


	//   ....[0]....
.L_177:
        /*007c*/ 	.word	0xffffffff


	//   ....[1]....
        /*0080*/ 	.word	0xffffffff


	//   ....[2]....
        /*0084*/ 	.word	0xffffffff


	//   ....[3]....
        /*0088*/ 	.word	0xffffffff


	//   ....[4]....
        /*008c*/ 	.word	0xffffffff


	//   ....[5]....
        /*0090*/ 	.word	0xffffffff


	//   ....[6]....
        /*0094*/ 	.word	0xffffffff


	//   ....[7]....
        /*0098*/ 	.word	0xffffffff


	//   ....[8]....
        /*009c*/ 	.word	0xffffffff


	//   ....[9]....
        /*00a0*/ 	.word	0xffffffff


	//   ....[10]....
        /*00a4*/ 	.word	0xffffffff


	//   ....[11]....
        /*00a8*/ 	.word	0xffffffff


	//   ....[12]....
        /*00ac*/ 	.word	0xffffffff


	//   ....[13]....
        /*00b0*/ 	.word	0xffffffff


	//   ....[14]....
        /*00b4*/ 	.word	0xffffffff


	//   ....[15]....
        /*00b8*/ 	.word	0xffffffff


	//   ....[16]....
        /*00bc*/ 	.word	0xffffffff


	//   ....[17]....
        /*00c0*/ 	.word	0xffffffff


	//   ....[18]....
        /*00c4*/ 	.word	0xffffffff


	//   ....[19]....
        /*00c8*/ 	.word	0xffffffff


	//   ....[20]....
        /*00cc*/ 	.word	0xffffffff


	//   ....[21]....
        /*00d0*/ 	.word	0xffffffff


	//   ....[22]....
        /*00d4*/ 	.word	0xffffffff


	//   ....[23]....
        /*00d8*/ 	.word	0xffffffff


	//   ....[24]....
        /*00dc*/ 	.word	0xffffffff


	//   ....[25]....
        /*00e0*/ 	.word	0xffffffff


	//   ....[26]....
        /*00e4*/ 	.word	0xffffffff


	//   ....[27]....
        /*00e8*/ 	.word	0xffffffff


	//   ....[28]....
        /*00ec*/ 	.word	0xffffffff


	//   ....[29]....
        /*00f0*/ 	.word	0xffffffff


	//   ....[30]....
        /*00f4*/ 	.word	0xffffffff


	//   ....[31]....
        /*00f8*/ 	.word	0xffffffff


	//   ....[32]....
        /*00fc*/ 	.word	0xffffffff


	//   ....[33]....
        /*0100*/ 	.word	0xffffffff


	//   ....[34]....
        /*0104*/ 	.word	0xffffffff


	//   ....[35]....
        /*0108*/ 	.word	0xffffffff


	//   ....[36]....
        /*010c*/ 	.word	0xffffffff


	//   ....[37]....
        /*0110*/ 	.word	0xffffffff


	//   ....[38]....
        /*0114*/ 	.word	0xffffffff


	//   ....[39]....
        /*0118*/ 	.word	0xffffffff


	//   ....[40]....
        /*011c*/ 	.word	0xffffffff


	//   ....[41]....
        /*0120*/ 	.word	0xffffffff


	//   ....[42]....
        /*0124*/ 	.word	0xffffffff


	//   ....[43]....
        /*0128*/ 	.word	0xffffffff


	//   ....[44]....
        /*012c*/ 	.word	0xffffffff


	//   ....[45]....
        /*0130*/ 	.word	0xffffffff


	//   ....[46]....
        /*0134*/ 	.word	0xffffffff


	//   ....[47]....
        /*0138*/ 	.word	0xffffffff


	//   ....[48]....
        /*013c*/ 	.word	0xffffffff


	//   ....[49]....
        /*0140*/ 	.word	0xffffffff


	//   ....[50]....
        /*0144*/ 	.word	0xffffffff


	//   ....[51]....
        /*0148*/ 	.word	0xffffffff


	//   ....[52]....
        /*014c*/ 	.word	0xffffffff


	//   ....[53]....
        /*0150*/ 	.word	0xffffffff


	//   ....[54]....
        /*0154*/ 	.word	0xffffffff


	//   ....[55]....
        /*0158*/ 	.word	0xffffffff


	//   ....[56]....
        /*015c*/ 	.word	0xffffffff


	//   ....[57]....
        /*0160*/ 	.word	0xffffffff


	//   ....[58]....
        /*0164*/ 	.word	0xffffffff


	//   ....[59]....
        /*0168*/ 	.word	0xffffffff


	//----- nvinfo : EIATTR_COOP_GROUP_INSTR_OFFSETS
	.align		4
.L_178:
        /*016c*/ 	.byte	0x04, 0x28
        /*016e*/ 	.short	(.L_180 - .L_179)


	//   ....[0]....
.L_179:
        /*0170*/ 	.word	0x00000d70


	//   ....[1]....
        /*0174*/ 	.word	0x00000da0


	//   ....[2]....
        /*0178*/ 	.word	0x00000dc0


	//   ....[3]....
        /*017c*/ 	.word	0x00000dd0


	//   ....[4]....
        /*0180*/ 	.word	0x00000f60


	//   ....[5]....
        /*0184*/ 	.word	0x00000f90


	//   ....[6]....
        /*0188*/ 	.word	0x00000fc0


	//   ....[7]....
        /*018c*/ 	.word	0x00000fe0


	//   ....[8]....
        /*0190*/ 	.word	0x00001160


	//   ....[9]....
        /*0194*/ 	.word	0x00001190


	//   ....[10]....
        /*0198*/ 	.word	0x000011c0


	//   ....[11]....
        /*019c*/ 	.word	0x000011e0


	//   ....[12]....
        /*01a0*/ 	.word	0x00001360


	//   ....[13]....
        /*01a4*/ 	.word	0x00001390


	//   ....[14]....
        /*01a8*/ 	.word	0x000013c0


	//   ....[15]....
        /*01ac*/ 	.word	0x000013e0


	//   ....[16]....
        /*01b0*/ 	.word	0x00001560


	//   ....[17]....
        /*01b4*/ 	.word	0x00001590


	//   ....[18]....
        /*01b8*/ 	.word	0x000015c0


	//   ....[19]....
        /*01bc*/ 	.word	0x000015e0


	//   ....[20]....
        /*01c0*/ 	.word	0x00002340


	//   ....[21]....
        /*01c4*/ 	.word	0x00002350


	//   ....[22]....
        /*01c8*/ 	.word	0x00002360


	//   ....[23]....
        /*01cc*/ 	.word	0x00002380


	//   ....[24]....
        /*01d0*/ 	.word	0x00002500


	//   ....[25]....
        /*01d4*/ 	.word	0x00002540


	//   ....[26]....
        /*01d8*/ 	.word	0x00002570


	//   ....[27]....
        /*01dc*/ 	.word	0x00002590


	//   ....[28]....
        /*01e0*/ 	.word	0x00002710


	//   ....[29]....
        /*01e4*/ 	.word	0x00002750


	//   ....[30]....
        /*01e8*/ 	.word	0x00002780


	//   ....[31]....
        /*01ec*/ 	.word	0x000027a0


	//   ....[32]....
        /*01f0*/ 	.word	0x00002920


	//   ....[33]....
        /*01f4*/ 	.word	0x00002960


	//   ....[34]....
        /*01f8*/ 	.word	0x00002990


	//   ....[35]....
        /*01fc*/ 	.word	0x000029b0


	//   ....[36]....
        /*0200*/ 	.word	0x00002b30


	//   ....[37]....
        /*0204*/ 	.word	0x00002b70


	//   ....[38]....
        /*0208*/ 	.word	0x00002ba0


	//   ....[39]....
        /*020c*/ 	.word	0x00002bc0


	//   ....[40]....
        /*0210*/ 	.word	0x000053c0


	//   ....[41]....
        /*0214*/ 	.word	0x000053f0


	//   ....[42]....
        /*0218*/ 	.word	0x00005410


	//   ....[43]....
        /*021c*/ 	.word	0x00005420


	//   ....[44]....
        /*0220*/ 	.word	0x000055b0


	//   ....[45]....
        /*0224*/ 	.word	0x000055e0


	//   ....[46]....
        /*0228*/ 	.word	0x00005610


	//   ....[47]....
        /*022c*/ 	.word	0x00005630


	//   ....[48]....
        /*0230*/ 	.word	0x000057b0


	//   ....[49]....
        /*0234*/ 	.word	0x000057e0


	//   ....[50]....
        /*0238*/ 	.word	0x00005810


	//   ....[51]....
        /*023c*/ 	.word	0x00005830


	//   ....[52]....
        /*0240*/ 	.word	0x000059b0


	//   ....[53]....
        /*0244*/ 	.word	0x000059e0


	//   ....[54]....
        /*0248*/ 	.word	0x00005a10


	//   ....[55]....
        /*024c*/ 	.word	0x00005a30


	//   ....[56]....
        /*0250*/ 	.word	0x00005bb0


	//   ....[57]....
        /*0254*/ 	.word	0x00005be0


	//   ....[58]....
        /*0258*/ 	.word	0x00005c10


	//   ....[59]....
        /*025c*/ 	.word	0x00005c30


	//----- nvinfo : EIATTR_VRC_CTA_INIT_COUNT
	.align		4
.L_180:
        /*0260*/ 	.byte	0x02, 0x4a
	.zero		1
	.zero		1


	//----- nvinfo : EIATTR_EXIT_INSTR_OFFSETS
	.align		4
        /*0264*/ 	.byte	0x04, 0x1c
        /*0266*/ 	.short	(.L_182 - .L_181)


	//   ....[0]....
.L_181:
        /*0268*/ 	.word	0x000068d0


	//   ....[1]....
        /*026c*/ 	.word	0x00006920


	//----- nvinfo : EIATTR_MAX_THREADS
	.align		4
.L_182:
        /*0270*/ 	.byte	0x04, 0x05
        /*0272*/ 	.short	(.L_184 - .L_183)
.L_183:
        /*0274*/ 	.word	0x00000100
        /*0278*/ 	.word	0x00000001
        /*027c*/ 	.word	0x00000001


	//----- nvinfo : EIATTR_CRS_STACK_SIZE
	.align		4
.L_184:
        /*0280*/ 	.byte	0x04, 0x1e
        /*0282*/ 	.short	(.L_186 - .L_185)
.L_185:
        /*0284*/ 	.word	0x00000000


	//----- nvinfo : EIATTR_CBANK_PARAM_SIZE
	.align		4
.L_186:
        /*0288*/ 	.byte	0x03, 0x19
        /*028a*/ 	.short	0x0071


	//----- nvinfo : EIATTR_PARAM_CBANK
	.align		4
        /*028c*/ 	.byte	0x04, 0x0a
        /*028e*/ 	.short	(.L_188 - .L_187)
	.align		4
.L_187:
        /*0290*/ 	.word	index@(.nv.constant0._ZN6thrust24THRUST_300001_SM_1000_NS8cuda_cub4core6detail13_kernel_agentINS1_8__reduce11ReduceAgentINS0_12zip_iteratorIN4cuda3std3__45tupleIJNS0_10device_ptrIdEENS0_17counting_iteratorIlNS0_11use_defaultESF_SF_EEEEEEEPNSB_IJdlEEESJ_lNS1_9__extrema9arg_max_fIdl10comparatorEEEEJSI_SK_lN3cub18CUB_300001_SM_100013GridEvenShareIlEENSR_9GridQueueIyEESO_EEEvDpT0_)
        /*0294*/ 	.short	0x0380
        /*0296*/ 	.short	0x0071


	//----- nvinfo : EIATTR_SW_WAR
	.align		4
.L_188:
        /*0298*/ 	.byte	0x04, 0x36
        /*029a*/ 	.short	(.L_190 - .L_189)
.L_189:
        /*029c*/ 	.word	0x00000008
.L_190:


//--------------------- .nv.info._ZN6thrust24THRUST_300001_SM_1000_NS8cuda_cub4core6detail13_kernel_agentINS1_8__reduce11ReduceAgentINS0_12zip_iteratorIN4cuda3std3__45tupleIJNS0_10device_ptrIdEENS0_17counting_iteratorIlNS0_11use_defaultESF_SF_EEEEEEEPNSB_IJdlEEESJ_lNS1_9__extrema9arg_max_fIdl10comparatorEEEEJSI_SK_lSO_EEEvDpT0_ --------------------------
	.section	.nv.info._ZN6thrust24THRUST_300001_SM_1000_NS8cuda_cub4core6detail13_kernel_agentINS1_8__reduce11ReduceAgentINS0_12zip_iteratorIN4cuda3std3__45tupleIJNS0_10device_ptrIdEENS0_17counting_iteratorIlNS0_11use_defaultESF_SF_EEEEEEEPNSB_IJdlEEESJ_lNS1_9__extrema9arg_max_fIdl10comparatorEEEEJSI_SK_lSO_EEEvDpT0_,"",@"SHT_CUDA_INFO"
	.sectionflags	@""
	.align	4


	//----- nvinfo : EIATTR_CUDA_API_VERSION
	.align		4
        /*0000*/ 	.byte	0x04, 0x37
        /*0002*/ 	.short	(.L_192 - .L_191)
.L_191:
        /*0004*/ 	.word	0x00000082


	//----- nvinfo : EIATTR_KPARAM_INFO
	.align		4
.L_192:
        /*0008*/ 	.byte	0x04, 0x17
        /*000a*/ 	.short	(.L_194 - .L_193)
.L_193:
        /*000c*/ 	.word	0x00000000
        /*0010*/ 	.short	0x0003
        /*0012*/ 	.short	0x0020
        /*0014*/ 	.byte	0x00, 0xf0, 0x05, 0x00


	//----- nvinfo : EIATTR_KPARAM_INFO
	.align		4
.L_194:
        /*0018*/ 	.byte	0x04, 0x17
        /*001a*/ 	.short	(.L_196 - .L_195)
.L_195:
        /*001c*/ 	.word	0x00000000
        /*0020*/ 	.short	0x0002
        /*0022*/ 	.short	0x0018
        /*0024*/ 	.byte	0x00, 0xf0, 0x21, 0x00


	//----- nvinfo : EIATTR_KPARAM_INFO
	.align		4
.L_196:
        /*0028*/ 	.byte	0x04, 0x17
        /*002a*/ 	.short	(.L_198 - .L_197)
.L_197:
        /*002c*/ 	.word	0x00000000
        /*0030*/ 	.short	0x0001
        /*0032*/ 	.short	0x0010
        /*0034*/ 	.byte	0x00, 0xf5, 0x21, 0x00


	//----- nvinfo : EIATTR_KPARAM_INFO
	.align		4
.L_198:
        /*0038*/ 	.byte	0x04, 0x17
        /*003a*/ 	.short	(.L_200 - .L_199)
.L_199:
        /*003c*/ 	.word	0x00000000
        /*0040*/ 	.short	0x0000
        /*0042*/ 	.short	0x0000
        /*0044*/ 	.byte	0x00, 0xf0, 0x41, 0x00


	//----- nvinfo : EIATTR_SPARSE_MMA_MASK
	.align		4
.L_200:
        /*0048*/ 	.byte	0x03, 0x50
        /*004a*/ 	.short	0x0000


	//----- nvinfo : EIATTR_MAXREG_COUNT
	.align		4
        /*004c*/ 	.byte	0x03, 0x1b
        /*004e*/ 	.short	0x00ff


	//----- nvinfo : EIATTR_NUM_BARRIERS
	.align		4
        /*0050*/ 	.byte	0x02, 0x4c
        /*0052*/ 	.byte	0x01
	.zero		1


	//----- nvinfo : EIATTR_MERCURY_ISA_VERSION
	.align		4
        /*0054*/ 	.byte	0x03, 0x5f
        /*0056*/ 	.short	0x0101


	//----- nvinfo : EIATTR_COOP_GROUP_MASK_REGIDS
	.align		4
        /*0058*/ 	.byte	0x04, 0x29
        /*005a*/ 	.short	(.L_202 - .L_201)


	//   ....[0]....
.L_201:
        /*005c*/ 	.word	0xffffffff


	//   ....[1]....
        /*0060*/ 	.word	0xffffffff


	//   ....[2]....
        /*0064*/ 	.word	0xffffffff


	//   ....[3]....
        /*0068*/ 	.word	0xffffffff


	//   ....[4]....
        /*006c*/ 	.word	0xffffffff


	//   ....[5]....
        /*0070*/ 	.word	0xffffffff


	//   ....[6]....
        /*0074*/ 	.word	0xffffffff


	//   ....[7]....
        /*0078*/ 	.word	0xffffffff


	//   ....[8]....
        /*007c*/ 	.word	0xffffffff


	//   ....[9]....
        /*0080*/ 	.word	0xffffffff


	//   ....[10]....
        /*0084*/ 	.word	0xffffffff


	//   ....[11]....
        /*0088*/ 	.word	0xffffffff


	//   ....[12]....
        /*008c*/ 	.word	0xffffffff


	//   ....[13]....
        /*0090*/ 	.word	0xffffffff


	//   ....[14]....
        /*0094*/ 	.word	0xffffffff


	//   ....[15]....
        /*0098*/ 	.word	0xffffffff


	//   ....[16]....
        /*009c*/ 	.word	0xffffffff


	//   ....[17]....
        /*00a0*/ 	.word	0xffffffff


	//   ....[18]....
        /*00a4*/ 	.word	0xffffffff


	//   ....[19]....
        /*00a8*/ 	.word	0xffffffff


	//   ....[20]....
        /*00ac*/ 	.word	0xffffffff


	//   ....[21]....
        /*00b0*/ 	.word	0xffffffff


	//   ....[22]....
        /*00b4*/ 	.word	0xffffffff


	//   ....[23]....
        /*00b8*/ 	.word	0xffffffff


	//   ....[24]....
        /*00bc*/ 	.word	0xffffffff


	//   ....[25]....
        /*00c0*/ 	.word	0xffffffff


	//   ....[26]....
        /*00c4*/ 	.word	0xffffffff


	//   ....[27]....
        /*00c8*/ 	.word	0xffffffff


	//   ....[28]....
        /*00cc*/ 	.word	0xffffffff


	//   ....[29]....
        /*00d0*/ 	.word	0xffffffff


	//   ....[30]....
        /*00d4*/ 	.word	0xffffffff


	//   ....[31]....
        /*00d8*/ 	.word	0xffffffff


	//   ....[32]....
        /*00dc*/ 	.word	0xffffffff


	//   ....[33]....
        /*00e0*/ 	.word	0xffffffff


	//   ....[34]....
        /*00e4*/ 	.word	0xffffffff


	//   ....[35]....
        /*00e8*/ 	.word	0xffffffff


	//   ....[36]....
        /*00ec*/ 	.word	0xffffffff


	//   ....[37]....
        /*00f0*/ 	.word	0xffffffff


	//   ....[38]....
        /*00f4*/ 	.word	0xffffffff


	//   ....[39]....
        /*00f8*/ 	.word	0xffffffff


	//   ....[40]....
        /*00fc*/ 	.word	0xffffffff


	//   ....[41]....
        /*0100*/ 	.word	0xffffffff


	//   ....[42]....
        /*0104*/ 	.word	0xffffffff


	//   ....[43]....
        /*0108*/ 	.word	0xffffffff


	//   ....[44]....
        /*010c*/ 	.word	0xffffffff


	//   ....[45]....
        /*0110*/ 	.word	0xffffffff


	//   ....[46]....
        /*0114*/ 	.word	0xffffffff


	//   ....[47]....
        /*0118*/ 	.word	0xffffffff


	//   ....[48]....
        /*011c*/ 	.word	0xffffffff


	//   ....[49]....
        /*0120*/ 	.word	0xffffffff


	//   ....[50]....
        /*0124*/ 	.word	0xffffffff


	//   ....[51]....
        /*0128*/ 	.word	0xffffffff


	//   ....[52]....
        /*012c*/ 	.word	0xffffffff


	//   ....[53]....
        /*0130*/ 	.word	0xffffffff


	//   ....[54]....
        /*0134*/ 	.word	0xffffffff


	//   ....[55]....
        /*0138*/ 	.word	0xffffffff


	//   ....[56]....
        /*013c*/ 	.word	0xffffffff


	//   ....[57]....
        /*0140*/ 	.word	0xffffffff


	//   ....[58]....
        /*0144*/ 	.word	0xffffffff


	//   ....[59]....
        /*0148*/ 	.word	0xffffffff


	//----- nvinfo : EIATTR_COOP_GROUP_INSTR_OFFSETS
	.align		4
.L_202:
        /*014c*/ 	.byte	0x04, 0x28
        /*014e*/ 	.short	(.L_204 - .L_203)


	//   ....[0]....
.L_203:
        /*0150*/ 	.word	0x00000cb0


	//   ....[1]....
        /*0154*/ 	.word	0x00000ce0


	//   ....[2]....
        /*0158*/ 	.word	0x00000d00


	//   ....[3]....
        /*015c*/ 	.word	0x00000d10


	//   ....[4]....
        /*0160*/ 	.word	0x00000ea0


	//   ....[5]....
        /*0164*/ 	.word	0x00000ed0


	//   ....[6]....
        /*0168*/ 	.word	0x00000f00


	//   ....[7]....
        /*016c*/ 	.word	0x00000f20


	//   ....[8]....
        /*0170*/ 	.word	0x000010a0


	//   ....[9]....
        /*0174*/ 	.word	0x000010d0


	//   ....[10]....
        /*0178*/ 	.word	0x00001100


	//   ....[11]....
        /*017c*/ 	.word	0x00001120


	//   ....[12]....
        /*0180*/ 	.word	0x000012a0


	//   ....[13]....
        /*0184*/ 	.word	0x000012d0


	//   ....[14]....
        /*0188*/ 	.word	0x00001300


	//   ....[15]....
        /*018c*/ 	.word	0x00001320


	//   ....[16]....
        /*0190*/ 	.word	0x000014a0


	//   ....[17]....
        /*0194*/ 	.word	0x000014e0


	//   ....[18]....
        /*0198*/ 	.word	0x00001510


	//   ....[19]....
        /*019c*/ 	.word	0x00001520


	//   ....[20]....
        /*01a0*/ 	.word	0x00002280


	//   ....[21]....
        /*01a4*/ 	.word	0x00002290


	//   ....[22]....
        /*01a8*/ 	.word	0x000022a0


	//   ....[23]....
        /*01ac*/ 	.word	0x000022c0


	//   ....[24]....
        /*01b0*/ 	.word	0x00002440


	//   ....[25]....
        /*01b4*/ 	.word	0x00002480


	//   ....[26]....
        /*01b8*/ 	.word	0x000024b0


	//   ....[27]....
        /*01bc*/ 	.word	0x000024d0


	//   ....[28]....
        /*01c0*/ 	.word	0x00002650


	//   ....[29]....
        /*01c4*/ 	.word	0x00002690


	//   ....[30]....
        /*01c8*/ 	.word	0x000026c0


	//   ....[31]....
        /*01cc*/ 	.word	0x000026e0


	//   ....[32]....
        /*01d0*/ 	.word	0x00002860


	//   ....[33]....
        /*01d4*/ 	.word	0x000028a0


	//   ....[34]....
        /*01d8*/ 	.word	0x000028d0


	//   ....[35]....
        /*01dc*/ 	.word	0x000028f0


	//   ....[36]....
        /*01e0*/ 	.word	0x00002a70


	//   ....[37]....
        /*01e4*/ 	.word	0x00002ab0


	//   ....[38]....
        /*01e8*/ 	.word	0x00002ae0


	//   ....[39]....
        /*01ec*/ 	.word	0x00002b00


	//   ....[40]....
        /*01f0*/ 	.word	0x00004f40


	//   ....[41]....
        /*01f4*/ 	.word	0x00004f70


	//   ....[42]....
        /*01f8*/ 	.word	0x00004f90


	//   ....[43]....
        /*01fc*/ 	.word	0x00004fa0


	//   ....[44]....
        /*0200*/ 	.word	0x00005130


	//   ....[45]....
        /*0204*/ 	.word	0x00005160


	//   ....[46]....
        /*0208*/ 	.word	0x00005190


	//   ....[47]....
        /*020c*/ 	.word	0x000051b0


	//   ....[48]....
        /*0210*/ 	.word	0x00005330


	//   ....[49]....
        /*0214*/ 	.word	0x00005360


	//   ....[50]....
        /*0218*/ 	.word	0x00005390


	//   ....[51]....
        /*021c*/ 	.word	0x000053b0


	//   ....[52]....
        /*0220*/ 	.word	0x00005530


	//   ....[53]....
        /*0224*/ 	.word	0x00005560


	//   ....[54]....
        /*0228*/ 	.word	0x00005590


	//   ....[55]....
        /*022c*/ 	.word	0x000055b0


	//   ....[56]....
        /*0230*/ 	.word	0x00005730


	//   ....[57]....
        /*0234*/ 	.word	0x00005760


	//   ....[58]....
        /*0238*/ 	.word	0x00005790


	//   ....[59]....
        /*023c*/ 	.word	0x000057b0


	//----- nvinfo : EIATTR_VRC_CTA_INIT_COUNT
	.align		4
.L_204:
        /*0240*/ 	.byte	0x02, 0x4a
	.zero		1
	.zero		1


	//----- nvinfo : EIATTR_EXIT_INSTR_OFFSETS
	.align		4
        /*0244*/ 	.byte	0x04, 0x1c
        /*0246*/ 	.short	(.L_206 - .L_205)


	//   ....[0]....
.L_205:
        /*0248*/ 	.word	0x00000040


	//   ....[1]....
        /*024c*/ 	.word	0x00006450


	//   ....[2]....
        /*0250*/ 	.word	0x00006490


	//----- nvinfo : EIATTR_MAX_THREADS
	.align		4
.L_206:
        /*0254*/ 	.byte	0x04, 0x05
        /*0256*/ 	.short	(.L_208 - .L_207)
.L_207:
        /*0258*/ 	.word	0x00000100
        /*025c*/ 	.word	0x00000001
        /*0260*/ 	.word	0x00000001


	//----- nvinfo : EIATTR_CRS_STACK_SIZE
	.align		4
.L_208:
        /*0264*/ 	.byte	0x04, 0x1e
        /*0266*/ 	.short	(.L_210 - .L_209)
.L_209:
        /*0268*/ 	.word	0x00000000


	//----- nvinfo : EIATTR_CBANK_PARAM_SIZE
	.align		4
.L_210:
        /*026c*/ 	.byte	0x03, 0x19
        /*026e*/ 	.short	0x0021


	//----- nvinfo : EIATTR_PARAM_CBANK
	.align		4
        /*0270*/ 	.byte	0x04, 0x0a
        /*0272*/ 	.short	(.L_212 - .L_211)
	.align		4
.L_211:
        /*0274*/ 	.word	index@(.nv.constant0._ZN6thrust24THRUST_300001_SM_1000_NS8cuda_cub4core6detail13_kernel_agentINS1_8__reduce11ReduceAgentINS0_12zip_iteratorIN4cuda3std3__45tupleIJNS0_10device_ptrIdEENS0_17counting_iteratorIlNS0_11use_defaultESF_SF_EEEEEEEPNSB_IJdlEEESJ_lNS1_9__extrema9arg_max_fIdl10comparatorEEEEJSI_SK_lSO_EEEvDpT0_)
        /*0278*/ 	.short	0x0380
        /*027a*/ 	.short	0x0021


	//----- nvinfo : EIATTR_SW_WAR
	.align		4
.L_212:
        /*027c*/ 	.byte	0x04, 0x36
        /*027e*/ 	.short	(.L_214 - .L_213)
.L_213:
        /*0280*/ 	.word	0x00000008
.L_214:


//--------------------- .nv.info._ZN6thrust24THRUST_300001_SM_1000_NS8cuda_cub4core6detail13_kernel_agentINS1_8__reduce11ReduceAgentIPN4cuda3std3__45tupleIJdlEEESC_SB_iNS1_9__extrema9arg_max_fIdl10comparatorEEEEJSC_SC_iSG_EEEvDpT0_ --------------------------
	.section	.nv.info._ZN6thrust24THRUST_300001_SM_1000_NS8cuda_cub4core6detail13_kernel_agentINS1_8__reduce11ReduceAgentIPN4cuda3std3__45tupleIJdlEEESC_SB_iNS1_9__extrema9arg_max_fIdl10comparatorEEEEJSC_SC_iSG_EEEvDpT0_,"",@"SHT_CUDA_INFO"
	.sectionflags	@""
	.align	4


	//----- nvinfo : EIATTR_CUDA_API_VERSION
	.align		4
        /*0000*/ 	.byte	0x04, 0x37
        /*0002*/ 	.short	(.L_216 - .L_215)
.L_215:
        /*0004*/ 	.word	0x00000082


	//----- nvinfo : EIATTR_KPARAM_INFO
	.align		4
.L_216:
        /*0008*/ 	.byte	0x04, 0x17
        /*000a*/ 	.short	(.L_218 - .L_217)
.L_217:
        /*000c*/ 	.word	0x00000000
        /*0010*/ 	.short	0x0003
        /*0012*/ 	.short	0x0014
        /*0014*/ 	.byte	0x00, 0xf0, 0x05, 0x00


	//----- nvinfo : EIATTR_KPARAM_INFO
	.align		4
.L_218:
        /*0018*/ 	.byte	0x04, 0x17
        /*001a*/ 	.short	(.L_220 - .L_219)
.L_219:
        /*001c*/ 	.word	0x00000000
        /*0020*/ 	.short	0x0002
        /*0022*/ 	.short	0x0010
        /*0024*/ 	.byte	0x00, 0xf0, 0x11, 0x00


	//----- nvinfo : EIATTR_KPARAM_INFO
	.align		4
.L_220:
        /*0028*/ 	.byte	0x04, 0x17
        /*002a*/ 	.short	(.L_222 - .L_221)
.L_221:
        /*002c*/ 	.word	0x00000000
        /*0030*/ 	.short	0x0001
        /*0032*/ 	.short	0x0008
        /*0034*/ 	.byte	0x00, 0xf5, 0x21, 0x00


	//----- nvinfo : EIATTR_KPARAM_INFO
	.align		4
.L_222:
        /*0038*/ 	.byte	0x04, 0x17
        /*003a*/ 	.short	(.L_224 - .L_223)
.L_223:
        /*003c*/ 	.word	0x00000000
        /*0040*/ 	.short	0x0000
        /*0042*/ 	.short	0x0000
        /*0044*/ 	.byte	0x00, 0xf5, 0x21, 0x00


	//----- nvinfo : EIATTR_SPARSE_MMA_MASK
	.align		4
.L_224:
        /*0048*/ 	.byte	0x03, 0x50
        /*004a*/ 	.short	0x0000


	//----- nvinfo : EIATTR_MAXREG_COUNT
	.align		4
        /*004c*/ 	.byte	0x03, 0x1b
        /*004e*/ 	.short	0x00ff


	//----- nvinfo : EIATTR_NUM_BARRIERS
	.align		4
        /*0050*/ 	.byte	0x02, 0x4c
        /*0052*/ 	.byte	0x01
	.zero		1


	//----- nvinfo : EIATTR_MERCURY_ISA_VERSION
	.align		4
        /*0054*/ 	.byte	0x03, 0x5f
        /*0056*/ 	.short	0x0101


	//----- nvinfo : EIATTR_COOP_GROUP_MASK_REGIDS
	.align		4
        /*0058*/ 	.byte	0x04, 0x29
        /*005a*/ 	.short	(.L_226 - .L_225)


	//   ....[0]....
.L_225:
        /*005c*/ 	.word	0xffffffff


	//   ....[1]....
        /*0060*/ 	.word	0xffffffff


	//   ....[2]....
        /*0064*/ 	.word	0xffffffff


	//   ....[3]....
        /*0068*/ 	.word	0xffffffff


	//   ....[4]....
        /*006c*/ 	.word	0xffffffff


	//   ....[5]....
        /*0070*/ 	.word	0xffffffff


	//   ....[6]....
        /*0074*/ 	.word	0xffffffff


	//   ....[7]....
        /*0078*/ 	.word	0xffffffff


	//   ....[8]....
        /*007c*/ 	.word	0xffffffff


	//   ....[9]....
        /*0080*/ 	.word	0xffffffff


	//   ....[10]....
        /*0084*/ 	.word	0xffffffff


	//   ....[11]....
        /*0088*/ 	.word	0xffffffff


	//   ....[12]....
        /*008c*/ 	.word	0xffffffff


	//   ....[13]....
        /*0090*/ 	.word	0xffffffff


	//   ....[14]....
        /*0094*/ 	.word	0xffffffff


	//   ....[15]....
        /*0098*/ 	.word	0xffffffff


	//   ....[16]....
        /*009c*/ 	.word	0xffffffff


	//   ....[17]....
        /*00a0*/ 	.word	0xffffffff


	//   ....[18]....
        /*00a4*/ 	.word	0xffffffff


	//   ....[19]....
        /*00a8*/ 	.word	0xffffffff


	//   ....[20]....
        /*00ac*/ 	.word	0xffffffff


	//   ....[21]....
        /*00b0*/ 	.word	0xffffffff


	//   ....[22]....
        /*00b4*/ 	.word	0xffffffff


	//   ....[23]....
        /*00b8*/ 	.word	0xffffffff


	//   ....[24]....
        /*00bc*/ 	.word	0xffffffff


	//   ....[25]....
        /*00c0*/ 	.word	0xffffffff


	//   ....[26]....
        /*00c4*/ 	.word	0xffffffff


	//   ....[27]....
        /*00c8*/ 	.word	0xffffffff


	//   ....[28]....
        /*00cc*/ 	.word	0xffffffff


	//   ....[29]....
        /*00d0*/ 	.word	0xffffffff


	//   ....[30]....
        /*00d4*/ 	.word	0xffffffff


	//   ....[31]....
        /*00d8*/ 	.word	0xffffffff


	//   ....[32]....
        /*00dc*/ 	.word	0xffffffff


	//   ....[33]....
        /*00e0*/ 	.word	0xffffffff


	//   ....[34]....
        /*00e4*/ 	.word	0xffffffff


	//   ....[35]....
        /*00e8*/ 	.word	0xffffffff


	//   ....[36]....
        /*00ec*/ 	.word	0xffffffff


	//   ....[37]....
        /*00f0*/ 	.word	0xffffffff


	//   ....[38]....
        /*00f4*/ 	.word	0xffffffff


	//   ....[39]....
        /*00f8*/ 	.word	0xffffffff


	//   ....[40]....
        /*00fc*/ 	.word	0xffffffff


	//   ....[41]....
        /*0100*/ 	.word	0xffffffff


	//   ....[42]....
        /*0104*/ 	.word	0xffffffff


	//   ....[43]....
        /*0108*/ 	.word	0xffffffff


	//   ....[44]....
        /*010c*/ 	.word	0xffffffff


	//   ....[45]....
        /*0110*/ 	.word	0xffffffff


	//   ....[46]....
        /*0114*/ 	.word	0xffffffff


	//   ....[47]....
        /*0118*/ 	.word	0xffffffff


	//   ....[48]....
        /*011c*/ 	.word	0xffffffff


	//   ....[49]....
        /*0120*/ 	.word	0xffffffff


	//   ....[50]....
        /*0124*/ 	.word	0xffffffff


	//   ....[51]....
        /*0128*/ 	.word	0xffffffff


	//   ....[52]....
        /*012c*/ 	.word	0xffffffff


	//   ....[53]....
        /*0130*/ 	.word	0xffffffff


	//   ....[54]....
        /*0134*/ 	.word	0xffffffff


	//   ....[55]....
        /*0138*/ 	.word	0xffffffff


	//   ....[56]....
        /*013c*/ 	.word	0xffffffff


	//   ....[57]....
        /*0140*/ 	.word	0xffffffff


	//   ....[58]....
        /*0144*/ 	.word	0xffffffff


	//   ....[59]....
        /*0148*/ 	.word	0xffffffff


	//----- nvinfo : EIATTR_COOP_GROUP_INSTR_OFFSETS
	.align		4
.L_226:
        /*014c*/ 	.byte	0x04, 0x28
        /*014e*/ 	.short	(.L_228 - .L_227)


	//   ....[0]....
.L_227:
        /*0150*/ 	.word	0x00000b70


	//   ....[1]....
        /*0154*/ 	.word	0x00000ba0


	//   ....[2]....
        /*0158*/ 	.word	0x00000bc0


	//   ....[3]....
        /*015c*/ 	.word	0x00000bd0


	//   ....[4]....
        /*0160*/ 	.word	0x00000d60


	//   ....[5]....
        /*0164*/ 	.word	0x00000d90


	//   ....[6]....
        /*0168*/ 	.word	0x00000dc0


	//   ....[7]....
        /*016c*/ 	.word	0x00000de0


	//   ....[8]....
        /*0170*/ 	.word	0x00000f60


	//   ....[9]....
        /*0174*/ 	.word	0x00000f90


	//   ....[10]....
        /*0178*/ 	.word	0x00000fc0


	//   ....[11]....
        /*017c*/ 	.word	0x00000fe0


	//   ....[12]....
        /*0180*/ 	.word	0x00001160


	//   ....[13]....
        /*0184*/ 	.word	0x00001190


	//   ....[14]....
        /*0188*/ 	.word	0x000011c0


	//   ....[15]....
        /*018c*/ 	.word	0x000011e0


	//   ....[16]....
        /*0190*/ 	.word	0x00001360


	//   ....[17]....
        /*0194*/ 	.word	0x000013a0


	//   ....[18]....
        /*0198*/ 	.word	0x000013d0


	//   ....[19]....
        /*019c*/ 	.word	0x000013e0


	//   ....[20]....
        /*01a0*/ 	.word	0x00002140


	//   ....[21]....
        /*01a4*/ 	.word	0x00002150


	//   ....[22]....
        /*01a8*/ 	.word	0x00002160


	//   ....[23]....
        /*01ac*/ 	.word	0x00002180


	//   ....[24]....
        /*01b0*/ 	.word	0x00002300


	//   ....[25]....
        /*01b4*/ 	.word	0x00002340


	//   ....[26]....
        /*01b8*/ 	.word	0x00002370


	//   ....[27]....
        /*01bc*/ 	.word	0x00002390


	//   ....[28]....
        /*01c0*/ 	.word	0x00002510


	//   ....[29]....
        /*01c4*/ 	.word	0x00002550


	//   ....[30]....
        /*01c8*/ 	.word	0x00002580


	//   ....[31]....
        /*01cc*/ 	.word	0x000025a0


	//   ....[32]....
        /*01d0*/ 	.word	0x00002720


	//   ....[33]....
        /*01d4*/ 	.word	0x00002760


	//   ....[34]....
        /*01d8*/ 	.word	0x00002790


	//   ....[35]....
        /*01dc*/ 	.word	0x000027b0


	//   ....[36]....
        /*01e0*/ 	.word	0x00002930


	//   ....[37]....
        /*01e4*/ 	.word	0x00002970


	//   ....[38]....
        /*01e8*/ 	.word	0x000029b0


	//   ....[39]....
        /*01ec*/ 	.word	0x000029c0


	//   ....[40]....
        /*01f0*/ 	.word	0x00004d80


	//   ....[41]....
        /*01f4*/ 	.word	0x00004db0


	//   ....[42]....
        /*01f8*/ 	.word	0x00004dd0


	//   ....[43]....
        /*01fc*/ 	.word	0x00004de0


	//   ....[44]....
        /*0200*/ 	.word	0x00004f70


	//   ....[45]....
        /*0204*/ 	.word	0x00004fa0


	//   ....[46]....
        /*0208*/ 	.word	0x00004fd0


	//   ....[47]....
        /*020c*/ 	.word	0x00004ff0


	//   ....[48]....
        /*0210*/ 	.word	0x00005170


	//   ....[49]....
        /*0214*/ 	.word	0x000051a0


	//   ....[50]....
        /*0218*/ 	.word	0x000051d0


	//   ....[51]....
        /*021c*/ 	.word	0x000051f0


	//   ....[52]....
        /*0220*/ 	.word	0x00005370


	//   ....[53]....
        /*0224*/ 	.word	0x000053a0


	//   ....[54]....
        /*0228*/ 	.word	0x000053d0


	//   ....[55]....
        /*022c*/ 	.word	0x000053f0


	//   ....[56]....
        /*0230*/ 	.word	0x00005570


	//   ....[57]....
        /*0234*/ 	.word	0x000055a0


	//   ....[58]....
        /*0238*/ 	.word	0x000055d0


	//   ....[59]....
        /*023c*/ 	.word	0x000055f0


	//----- nvinfo : EIATTR_VRC_CTA_INIT_COUNT
	.align		4
.L_228:
        /*0240*/ 	.byte	0x02, 0x4a
	.zero		1
	.zero		1


	//----- nvinfo : EIATTR_EXIT_INSTR_OFFSETS
	.align		4
        /*0244*/ 	.byte	0x04, 0x1c
        /*0246*/ 	.short	(.L_230 - .L_229)


	//   ....[0]....
.L_229:
        /*0248*/ 	.word	0x00000030


	//   ....[1]....
        /*024c*/ 	.word	0x00006290


	//   ....[2]....
        /*0250*/ 	.word	0x000062d0


	//----- nvinfo : EIATTR_MAX_THREADS
	.align		4
.L_230:
        /*0254*/ 	.byte	0x04, 0x05
        /*0256*/ 	.short	(.L_232 - .L_231)
.L_231:
        /*0258*/ 	.word	0x00000100
        /*025c*/ 	.word	0x00000001
        /*0260*/ 	.word	0x00000001


	//----- nvinfo : EIATTR_CRS_STACK_SIZE
	.align		4
.L_232:
        /*0264*/ 	.byte	0x04, 0x1e
        /*0266*/ 	.short	(.L_234 - .L_233)
.L_233:
        /*0268*/ 	.word	0x00000000


	//----- nvinfo : EIATTR_CBANK_PARAM_SIZE
	.align		4
.L_234:
        /*026c*/ 	.byte	0x03, 0x19
        /*026e*/ 	.short	0x0015


	//----- nvinfo : EIATTR_PARAM_CBANK
	.align		4
        /*0270*/ 	.byte	0x04, 0x0a
        /*0272*/ 	.short	(.L_236 - .L_235)
	.align		4
.L_235:
        /*0274*/ 	.word	index@(.nv.constant0._ZN6thrust24THRUST_300001_SM_1000_NS8cuda_cub4core6detail13_kernel_agentINS1_8__reduce11ReduceAgentIPN4cuda3std3__45tupleIJdlEEESC_SB_iNS1_9__extrema9arg_max_fIdl10comparatorEEEEJSC_SC_iSG_EEEvDpT0_)
        /*0278*/ 	.short	0x0380
        /*027a*/ 	.short	0x0015


	//----- nvinfo : EIATTR_SW_WAR
	.align		4
.L_236:
        /*027c*/ 	.byte	0x04, 0x36
        /*027e*/ 	.short	(.L_238 - .L_237)
.L_237:
        /*0280*/ 	.word	0x00000008
.L_238:


//--------------------- .nv.info._ZN6thrust24THRUST_300001_SM_1000_NS8cuda_cub4core6detail13_kernel_agentINS1_8__reduce10DrainAgentIiEEJN3cub18CUB_300001_SM_10009GridQueueIjEEiEEEvDpT0_ --------------------------
	.section	.nv.info._ZN6thrust24THRUST_300001_SM_1000_NS8cuda_cub4core6detail13_kernel_agentINS1_8__reduce10DrainAgentIiEEJN3cub18CUB_300001_SM_10009GridQueueIjEEiEEEvDpT0_,"",@"SHT_CUDA_INFO"
	.sectionflags	@""
	.align	4


	//----- nvinfo : EIATTR_CUDA_API_VERSION
	.align		4
        /*0000*/ 	.byte	0x04, 0x37
        /*0002*/ 	.short	(.L_240 - .L_239)
.L_239:
        /*0004*/ 	.word	0x00000082


	//----- nvinfo : EIATTR_KPARAM_INFO
	.align		4
.L_240:
        /*0008*/ 	.byte	0x04, 0x17
        /*000a*/ 	.short	(.L_242 - .L_241)
.L_241:
        /*000c*/ 	.word	0x00000000
        /*0010*/ 	.short	0x0001
        /*0012*/ 	.short	0x0008
        /*0014*/ 	.byte	0x00, 0xf0, 0x11, 0x00


	//----- nvinfo : EIATTR_KPARAM_INFO
	.align		4
.L_242:
        /*0018*/ 	.byte	0x04, 0x17
        /*001a*/ 	.short	(.L_244 - .L_243)
.L_243:
        /*001c*/ 	.word	0x00000000
        /*0020*/ 	.short	0x0000
        /*0022*/ 	.short	0x0000
        /*0024*/ 	.byte	0x00, 0xf0, 0x21, 0x00


	//----- nvinfo : EIATTR_SPARSE_MMA_MASK
	.align		4
.L_244:
        /*0028*/ 	.byte	0x03, 0x50
        /*002a*/ 	.short	0x0000


	//----- nvinfo : EIATTR_MAXREG_COUNT
	.align		4
        /*002c*/ 	.byte	0x03, 0x1b
        /*002e*/ 	.short	0x00ff


	//----- nvinfo : EIATTR_MERCURY_ISA_VERSION
	.align		4
        /*0030*/ 	.byte	0x03, 0x5f
        /*0032*/ 	.short	0x0101


	//----- nvinfo : EIATTR_VRC_CTA_INIT_COUNT
	.align		4
        /*0034*/ 	.byte	0x02, 0x4a
	.zero		1
	.zero		1


	//----- nvinfo : EIATTR_EXIT_INSTR_OFFSETS
	.align		4
        /*0038*/ 	.byte	0x04, 0x1c
        /*003a*/ 	.short	(.L_246 - .L_245)


	//   ....[0]....
.L_245:
        /*003c*/ 	.word	0x00000060


	//----- nvinfo : EIATTR_MAX_THREADS
	.align		4
.L_246:
        /*0040*/ 	.byte	0x04, 0x05
        /*0042*/ 	.short	(.L_248 - .L_247)
.L_247:
        /*0044*/ 	.word	0x00000001
        /*0048*/ 	.word	0x00000001
        /*004c*/ 	.word	0x00000001


	//----- nvinfo : EIATTR_CBANK_PARAM_SIZE
	.align		4
.L_248:
        /*0050*/ 	.byte	0x03, 0x19
        /*0052*/ 	.short	0x000c


	//----- nvinfo : EIATTR_PARAM_CBANK
	.align		4
        /*0054*/ 	.byte	0x04, 0x0a
        /*0056*/ 	.short	(.L_250 - .L_249)
	.align		4
.L_249:
        /*0058*/ 	.word	index@(.nv.constant0._ZN6thrust24THRUST_300001_SM_1000_NS8cuda_cub4core6detail13_kernel_agentINS1_8__reduce10DrainAgentIiEEJN3cub18CUB_300001_SM_10009GridQueueIjEEiEEEvDpT0_)
        /*005c*/ 	.short	0x0380
        /*005e*/ 	.short	0x000c


	//----- nvinfo : EIATTR_SW_WAR
	.align		4
.L_250:
        /*0060*/ 	.byte	0x04, 0x36
        /*0062*/ 	.short	(.L_252 - .L_251)
.L_251:
        /*0064*/ 	.word	0x00000008
.L_252:


//--------------------- .nv.info._ZN6thrust24THRUST_300001_SM_1000_NS8cuda_cub4core6detail13_kernel_agentINS1_8__reduce11ReduceAgentINS0_12zip_iteratorIN4cuda3std3__45tupleIJNS0_10device_ptrIdEENS0_17counting_iteratorIlNS0_11use_defaultESF_SF_EEEEEEEPNSB_IJdlEEESJ_iNS1_9__extrema9arg_max_fIdl10comparatorEEEEJSI_SK_iN3cub18CUB_300001_SM_100013GridEvenShareIiEENSR_9GridQueueIjEESO_EEEvDpT0_ --------------------------
	.section	.nv.info._ZN6thrust24THRUST_300001_SM_1000_NS8cuda_cub4core6detail13_kernel_agentINS1_8__reduce11ReduceAgentINS0_12zip_iteratorIN4cuda3std3__45tupleIJNS0_10device_ptrIdEENS0_17counting_iteratorIlNS0_11use_defaultESF_SF_EEEEEEEPNSB_IJdlEEESJ_iNS1_9__extrema9arg_max_fIdl10comparatorEEEEJSI_SK_iN3cub18CUB_300001_SM_100013GridEvenShareIiEENSR_9GridQueueIjEESO_EEEvDpT0_,"",@"SHT_CUDA_INFO"
	.sectionflags	@""
	.align	4


	//----- nvinfo : EIATTR_CUDA_API_VERSION
	.align		4
        /*0000*/ 	.byte	0x04, 0x37
        /*0002*/ 	.short	(.L_254 - .L_253)
.L_253:
        /*0004*/ 	.word	0x00000082


	//----- nvinfo : EIATTR_KPARAM_INFO
	.align		4
.L_254:
        /*0008*/ 	.byte	0x04, 0x17
        /*000a*/ 	.short	(.L_256 - .L_255)
.L_255:
        /*000c*/ 	.word	0x00000000
        /*0010*/ 	.short	0x0005
        /*0012*/ 	.short	0x0050
        /*0014*/ 	.byte	0x00, 0xf0, 0x05, 0x00


	//----- nvinfo : EIATTR_KPARAM_INFO
	.align		4
.L_256:
        /*0018*/ 	.byte	0x04, 0x17
        /*001a*/ 	.short	(.L_258 - .L_257)
.L_257:
        /*001c*/ 	.word	0x00000000
        /*0020*/ 	.short	0x0004
        /*0022*/ 	.short	0x0048
        /*0024*/ 	.byte	0x00, 0xf0, 0x21, 0x00


	//----- nvinfo : EIATTR_KPARAM_INFO
	.align		4
.L_258:
        /*0028*/ 	.byte	0x04, 0x17
        /*002a*/ 	.short	(.L_260 - .L_259)
.L_259:
        /*002c*/ 	.word	0x00000000
        /*0030*/ 	.short	0x0003
        /*0032*/ 	.short	0x001c
        /*0034*/ 	.byte	0x00, 0xf0, 0xa1, 0x00


	//----- nvinfo : EIATTR_KPARAM_INFO
	.align		4
.L_260:
        /*0038*/ 	.byte	0x04, 0x17
        /*003a*/ 	.short	(.L_262 - .L_261)
.L_261:
        /*003c*/ 	.word	0x00000000
        /*0040*/ 	.short	0x0002
        /*0042*/ 	.short	0x0018
        /*0044*/ 	.byte	0x00, 0xf0, 0x11, 0x00


	//----- nvinfo : EIATTR_KPARAM_INFO
	.align		4
.L_262:
        /*0048*/ 	.byte	0x04, 0x17
        /*004a*/ 	.short	(.L_264 - .L_263)
.L_263:
        /*004c*/ 	.word	0x00000000
        /*0050*/ 	.short	0x0001
        /*0052*/ 	.short	0x0010
        /*0054*/ 	.byte	0x00, 0xf5, 0x21, 0x00


	//----- nvinfo : EIATTR_KPARAM_INFO
	.align		4
.L_264:
        /*0058*/ 	.byte	0x04, 0x17
        /*005a*/ 	.short	(.L_266 - .L_265)
.L_265:
        /*005c*/ 	.word	0x00000000
        /*0060*/ 	.short	0x0000
        /*0062*/ 	.short	0x0000
        /*0064*/ 	.byte	0x00, 0xf0, 0x41, 0x00


	//----- nvinfo : EIATTR_SPARSE_MMA_MASK
	.align		4
.L_266:
        /*0068*/ 	.byte	0x03, 0x50
        /*006a*/ 	.short	0x0000


	//----- nvinfo : EIATTR_MAXREG_COUNT
	.align		4
        /*006c*/ 	.byte	0x03, 0x1b
        /*006e*/ 	.short	0x00ff


	//----- nvinfo : EIATTR_NUM_BARRIERS
	.align		4
        /*0070*/ 	.byte	0x02, 0x4c
        /*0072*/ 	.byte	0x01
	.zero		1


	//----- nvinfo : EIATTR_MERCURY_ISA_VERSION
	.align		4
        /*0074*/ 	.byte	0x03, 0x5f
        /*0076*/ 	.short	0x0101


	//----- nvinfo : EIATTR_COOP_GROUP_MASK_REGIDS
	.align		4
        /*0078*/ 	.byte	0x04, 0x29
        /*007a*/ 	.short	(.L_268 - .L_267)


	//   ....[0]....
.L_267:
        /*007c*/ 	.word	0xffffffff


	//   ....[1]....
        /*0080*/ 	.word	0xffffffff


	//   ....[2]....
        /*0084*/ 	.word	0xffffffff


	//   ....[3]....
        /*0088*/ 	.word	0xffffffff


	//   ....[4]....
        /*008c*/ 	.word	0xffffffff


	//   ....[5]....
        /*0090*/ 	.word	0xffffffff


	//   ....[6]....
        /*0094*/ 	.word	0xffffffff


	//   ....[7]....
        /*0098*/ 	.word	0xffffffff


	//   ....[8]....
        /*009c*/ 	.word	0xffffffff


	//   ....[9]....
        /*00a0*/ 	.word	0xffffffff


	//   ....[10]....
        /*00a4*/ 	.word	0xffffffff


	//   ....[11]....
        /*00a8*/ 	.word	0xffffffff


	//   ....[12]....
        /*00ac*/ 	.word	0xffffffff


	//   ....[13]....
        /*00b0*/ 	.word	0xffffffff


	//   ....[14]....
        /*00b4*/ 	.word	0xffffffff


	//   ....[15]....
        /*00b8*/ 	.word	0xffffffff


	//   ....[16]....
        /*00bc*/ 	.word	0xffffffff


	//   ....[17]....
        /*00c0*/ 	.word	0xffffffff


	//   ....[18]....
        /*00c4*/ 	.word	0xffffffff


	//   ....[19]....
        /*00c8*/ 	.word	0xffffffff


	//   ....[20]....
        /*00cc*/ 	.word	0xffffffff


	//   ....[21]....
        /*00d0*/ 	.word	0xffffffff


	//   ....[22]....
        /*00d4*/ 	.word	0xffffffff


	//   ....[23]....
        /*00d8*/ 	.word	0xffffffff


	//   ....[24]....
        /*00dc*/ 	.word	0xffffffff


	//   ....[25]....
        /*00e0*/ 	.word	0xffffffff


	//   ....[26]....
        /*00e4*/ 	.word	0xffffffff


	//   ....[27]....
        /*00e8*/ 	.word	0xffffffff


	//   ....[28]....
        /*00ec*/ 	.word	0xffffffff


	//   ....[29]....
        /*00f0*/ 	.word	0xffffffff


	//   ....[30]....
        /*00f4*/ 	.word	0xffffffff


	//   ....[31]....
        /*00f8*/ 	.word	0xffffffff


	//   ....[32]....
        /*00fc*/ 	.word	0xffffffff


	//   ....[33]....
        /*0100*/ 	.word	0xffffffff


	//   ....[34]....
        /*0104*/ 	.word	0xffffffff


	//   ....[35]....
        /*0108*/ 	.word	0xffffffff


	//   ....[36]....
        /*010c*/ 	.word	0xffffffff


	//   ....[37]....
        /*0110*/ 	.word	0xffffffff


	//   ....[38]....
        /*0114*/ 	.word	0xffffffff


	//   ....[39]....
        /*0118*/ 	.word	0xffffffff


	//   ....[40]....
        /*011c*/ 	.word	0xffffffff


	//   ....[41]....
        /*0120*/ 	.word	0xffffffff


	//   ....[42]....
        /*0124*/ 	.word	0xffffffff


	//   ....[43]....
        /*0128*/ 	.word	0xffffffff


	//   ....[44]....
        /*012c*/ 	.word	0xffffffff


	//   ....[45]....
        /*0130*/ 	.word	0xffffffff


	//   ....[46]....
        /*0134*/ 	.word	0xffffffff


	//   ....[47]....
        /*0138*/ 	.word	0xffffffff


	//   ....[48]....
        /*013c*/ 	.word	0xffffffff


	//   ....[49]....
        /*0140*/ 	.word	0xffffffff


	//   ....[50]....
        /*0144*/ 	.word	0xffffffff


	//   ....[51]....
        /*0148*/ 	.word	0xffffffff


	//   ....[52]....
        /*014c*/ 	.word	0xffffffff


	//   ....[53]....
        /*0150*/ 	.word	0xffffffff


	//   ....[54]....
        /*0154*/ 	.word	0xffffffff


	//   ....[55]....
        /*0158*/ 	.word	0xffffffff


	//   ....[56]....
        /*015c*/ 	.word	0xffffffff


	//   ....[57]....
        /*0160*/ 	.word	0xffffffff


	//   ....[58]....
        /*0164*/ 	.word	0xffffffff


	//   ....[59]....
        /*0168*/ 	.word	0xffffffff


	//----- nvinfo : EIATTR_COOP_GROUP_INSTR_OFFSETS
	.align		4
.L_268:
        /*016c*/ 	.byte	0x04, 0x28
        /*016e*/ 	.short	(.L_270 - .L_269)


	//   ....[0]....
.L_269:
        /*0170*/ 	.word	0x00000cd0


	//   ....[1]....
        /*0174*/ 	.word	0x00000d00


	//   ....[2]....
        /*0178*/ 	.word	0x00000d20


	//   ....[3]....
        /*017c*/ 	.word	0x00000d30


	//   ....[4]....
        /*0180*/ 	.word	0x00000ec0


	//   ....[5]....
        /*0184*/ 	.word	0x00000ef0


	//   ....[6]....
        /*0188*/ 	.word	0x00000f20


	//   ....[7]....
        /*018c*/ 	.word	0x00000f40


	//   ....[8]....
        /*0190*/ 	.word	0x000010c0


	//   ....[9]....
        /*0194*/ 	.word	0x00001100


	//   ....[10]....
        /*0198*/ 	.word	0x00001130


	//   ....[11]....
        /*019c*/ 	.word	0x00001140


	//   ....[12]....
        /*01a0*/ 	.word	0x000012c0


	//   ....[13]....
        /*01a4*/ 	.word	0x000012f0


	//   ....[14]....
        /*01a8*/ 	.word	0x00001320


	//   ....[15]....
        /*01ac*/ 	.word	0x00001340


	//   ....[16]....
        /*01b0*/ 	.word	0x000014c0


	//   ....[17]....
        /*01b4*/ 	.word	0x000014f0


	//   ....[18]....
        /*01b8*/ 	.word	0x00001520


	//   ....[19]....
        /*01bc*/ 	.word	0x00001540


	//   ....[20]....
        /*01c0*/ 	.word	0x000022b0


	//   ....[21]....
        /*01c4*/ 	.word	0x000022c0


	//   ....[22]....
        /*01c8*/ 	.word	0x000022d0


	//   ....[23]....
        /*01cc*/ 	.word	0x000022f0


	//   ....[24]....
        /*01d0*/ 	.word	0x00002470


	//   ....[25]....
        /*01d4*/ 	.word	0x000024b0


	//   ....[26]....
        /*01d8*/ 	.word	0x000024e0


	//   ....[27]....
        /*01dc*/ 	.word	0x00002500


	//   ....[28]....
        /*01e0*/ 	.word	0x00002680


	//   ....[29]....
        /*01e4*/ 	.word	0x000026c0


	//   ....[30]....
        /*01e8*/ 	.word	0x000026f0


	//   ....[31]....
        /*01ec*/ 	.word	0x00002710


	//   ....[32]....
        /*01f0*/ 	.word	0x00002890


	//   ....[33]....
        /*01f4*/ 	.word	0x000028d0


	//   ....[34]....
        /*01f8*/ 	.word	0x00002900


	//   ....[35]....
        /*01fc*/ 	.word	0x00002920


	//   ....[36]....
        /*0200*/ 	.word	0x00002aa0


	//   ....[37]....
        /*0204*/ 	.word	0x00002ae0


	//   ....[38]....
        /*0208*/ 	.word	0x00002b10


	//   ....[39]....
        /*020c*/ 	.word	0x00002b30


	//   ....[40]....
        /*0210*/ 	.word	0x000051f0


	//   ....[41]....
        /*0214*/ 	.word	0x00005220


	//   ....[42]....
        /*0218*/ 	.word	0x00005240


	//   ....[43]....
        /*021c*/ 	.word	0x00005250


	//   ....[44]....
        /*0220*/ 	.word	0x000053e0


	//   ....[45]....
        /*0224*/ 	.word	0x00005410


	//   ....[46]....
        /*0228*/ 	.word	0x00005440


	//   ....[47]....
        /*022c*/ 	.word	0x00005460


	//   ....[48]....
        /*0230*/ 	.word	0x000055e0


	//   ....[49]....
        /*0234*/ 	.word	0x00005610


	//   ....[50]....
        /*0238*/ 	.word	0x00005640


	//   ....[51]....
        /*023c*/ 	.word	0x00005660


	//   ....[52]....
        /*0240*/ 	.word	0x000057e0


	//   ....[53]....
        /*0244*/ 	.word	0x00005810


	//   ....[54]....
        /*0248*/ 	.word	0x00005840


	//   ....[55]....
        /*024c*/ 	.word	0x00005860


	//   ....[56]....
        /*0250*/ 	.word	0x000059e0


	//   ....[57]....
        /*0254*/ 	.word	0x00005a10


	//   ....[58]....
        /*0258*/ 	.word	0x00005a40


	//   ....[59]....
        /*025c*/ 	.word	0x00005a60


	//----- nvinfo : EIATTR_VRC_CTA_INIT_COUNT
	.align		4
.L_270:
        /*0260*/ 	.byte	0x02, 0x4a
	.zero		1
	.zero		1


	//----- nvinfo : EIATTR_EXIT_INSTR_OFFSETS
	.align		4
        /*0264*/ 	.byte	0x04, 0x1c
        /*0266*/ 	.short	(.L_272 - .L_271)


	//   ....[0]....
.L_271:
        /*0268*/ 	.word	0x00006710


	//   ....[1]....
        /*026c*/ 	.word	0x00006770


	//----- nvinfo : EIATTR_MAX_THREADS
	.align		4
.L_272:
        /*0270*/ 	.byte	0x04, 0x05
        /*0272*/ 	.short	(.L_274 - .L_273)
.L_273:
        /*0274*/ 	.word	0x00000100
        /*0278*/ 	.word	0x00000001
        /*027c*/ 	.word	0x00000001


	//----- nvinfo : EIATTR_CRS_STACK_SIZE
	.align		4
.L_274:
        /*0280*/ 	.byte	0x04, 0x1e
        /*0282*/ 	.short	(.L_276 - .L_275)
.L_275:
        /*0284*/ 	.word	0x00000000


	//----- nvinfo : EIATTR_CBANK_PARAM_SIZE
	.align		4
.L_276:
        /*0288*/ 	.byte	0x03, 0x19
        /*028a*/ 	.short	0x0051


	//----- nvinfo : EIATTR_PARAM_CBANK
	.align		4
        /*028c*/ 	.byte	0x04, 0x0a
        /*028e*/ 	.short	(.L_278 - .L_277)
	.align		4
.L_277:
        /*0290*/ 	.word	index@(.nv.constant0._ZN6thrust24THRUST_300001_SM_1000_NS8cuda_cub4core6detail13_kernel_agentINS1_8__reduce11ReduceAgentINS0_12zip_iteratorIN4cuda3std3__45tupleIJNS0_10device_ptrIdEENS0_17counting_iteratorIlNS0_11use_defaultESF_SF_EEEEEEEPNSB_IJdlEEESJ_iNS1_9__extrema9arg_max_fIdl10comparatorEEEEJSI_SK_iN3cub18CUB_300001_SM_100013GridEvenShareIiEENSR_9GridQueueIjEESO_EEEvDpT0_)
        /*0294*/ 	.short	0x0380
        /*0296*/ 	.short	0x0051


	//----- nvinfo : EIATTR_SW_WAR
	.align		4
.L_278:
        /*0298*/ 	.byte	0x04, 0x36
        /*029a*/ 	.short	(.L_280 - .L_279)
.L_279:
        /*029c*/ 	.word	0x00000008
.L_280:


//--------------------- .nv.info._ZN6thrust24THRUST_300001_SM_1000_NS8cuda_cub4core6detail13_kernel_agentINS1_8__reduce11ReduceAgentINS0_12zip_iteratorIN4cuda3std3__45tupleIJNS0_10device_ptrIdEENS0_17counting_iteratorIlNS0_11use_defaultESF_SF_EEEEEEEPNSB_IJdlEEESJ_iNS1_9__extrema9arg_max_fIdl10comparatorEEEEJSI_SK_iSO_EEEvDpT0_ --------------------------
	.section	.nv.info._ZN6thrust24THRUST_300001_SM_1000_NS8cuda_cub4core6detail13_kernel_agentINS1_8__reduce11ReduceAgentINS0_12zip_iteratorIN4cuda3std3__45tupleIJNS0_10device_ptrIdEENS0_17counting_iteratorIlNS0_11use_defaultESF_SF_EEEEEEEPNSB_IJdlEEESJ_iNS1_9__extrema9arg_max_fIdl10comparatorEEEEJSI_SK_iSO_EEEvDpT0_,"",@"SHT_CUDA_INFO"
	.sectionflags	@""
	.align	4


	//----- nvinfo : EIATTR_CUDA_API_VERSION
	.align		4
        /*0000*/ 	.byte	0x04, 0x37
        /*0002*/ 	.short	(.L_282 - .L_281)
.L_281:
        /*0004*/ 	.word	0x00000082


	//----- nvinfo : EIATTR_KPARAM_INFO
	.align		4
.L_282:
        /*0008*/ 	.byte	0x04, 0x17
        /*000a*/ 	.short	(.L_284 - .L_283)
.L_283:
        /*000c*/ 	.word	0x00000000
        /*0010*/ 	.short	0x0003
        /*0012*/ 	.short	0x001c
        /*0014*/ 	.byte	0x00, 0xf0, 0x05, 0x00


	//----- nvinfo : EIATTR_KPARAM_INFO
	.align		4
.L_284:
        /*0018*/ 	.byte	0x04, 0x17
        /*001a*/ 	.short	(.L_286 - .L_285)
.L_285:
        /*001c*/ 	.word	0x00000000
        /*0020*/ 	.short	0x0002
        /*0022*/ 	.short	0x0018
        /*0024*/ 	.byte	0x00, 0xf0, 0x11, 0x00


	//----- nvinfo : EIATTR_KPARAM_INFO
	.align		4
.L_286:
        /*0028*/ 	.byte	0x04, 0x17
        /*002a*/ 	.short	(.L_288 - .L_287)
.L_287:
        /*002c*/ 	.word	0x00000000
        /*0030*/ 	.short	0x0001
        /*0032*/ 	.short	0x0010
        /*0034*/ 	.byte	0x00, 0xf5, 0x21, 0x00


	//----- nvinfo : EIATTR_KPARAM_INFO
	.align		4
.L_288:
        /*0038*/ 	.byte	0x04, 0x17
        /*003a*/ 	.short	(.L_290 - .L_289)
.L_289:
        /*003c*/ 	.word	0x00000000
        /*0040*/ 	.short	0x0000
        /*0042*/ 	.short	0x0000
        /*0044*/ 	.byte	0x00, 0xf0, 0x41, 0x00


	//----- nvinfo : EIATTR_SPARSE_MMA_MASK
	.align		4
.L_290:
        /*0048*/ 	.byte	0x03, 0x50
        /*004a*/ 	.short	0x0000


	//----- nvinfo : EIATTR_MAXREG_COUNT
	.align		4
        /*004c*/ 	.byte	0x03, 0x1b
        /*004e*/ 	.short	0x00ff


	//----- nvinfo : EIATTR_NUM_BARRIERS
	.align		4
        /*0050*/ 	.byte	0x02, 0x4c
        /*0052*/ 	.byte	0x01
	.zero		1


	//----- nvinfo : EIATTR_MERCURY_ISA_VERSION
	.align		4
        /*0054*/ 	.byte	0x03, 0x5f
        /*0056*/ 	.short	0x0101


	//----- nvinfo : EIATTR_COOP_GROUP_MASK_REGIDS
	.align		4
        /*0058*/ 	.byte	0x04, 0x29
        /*005a*/ 	.short	(.L_292 - .L_291)


	//   ....[0]....
.L_291:
        /*005c*/ 	.word	0xffffffff


	//   ....[1]....
        /*0060*/ 	.word	0xffffffff


	//   ....[2]....
        /*0064*/ 	.word	0xffffffff


	//   ....[3]....
        /*0068*/ 	.word	0xffffffff


	//   ....[4]....
        /*006c*/ 	.word	0xffffffff


	//   ....[5]....
        /*0070*/ 	.word	0xffffffff


	//   ....[6]....
        /*0074*/ 	.word	0xffffffff


	//   ....[7]....
        /*0078*/ 	.word	0xffffffff


	//   ....[8]....
        /*007c*/ 	.word	0xffffffff


	//   ....[9]....
        /*0080*/ 	.word	0xffffffff


	//   ....[10]....
        /*0084*/ 	.word	0xffffffff


	//   ....[11]....
        /*0088*/ 	.word	0xffffffff


	//   ....[12]....
        /*008c*/ 	.word	0xffffffff


	//   ....[13]....
        /*0090*/ 	.word	0xffffffff


	//   ....[14]....
        /*0094*/ 	.word	0xffffffff


	//   ....[15]....
        /*0098*/ 	.word	0xffffffff


	//   ....[16]....
        /*009c*/ 	.word	0xffffffff


	//   ....[17]....
        /*00a0*/ 	.word	0xffffffff


	//   ....[18]....
        /*00a4*/ 	.word	0xffffffff


	//   ....[19]....
        /*00a8*/ 	.word	0xffffffff


	//   ....[20]....
        /*00ac*/ 	.word	0xffffffff


	//   ....[21]....
        /*00b0*/ 	.word	0xffffffff


	//   ....[22]....
        /*00b4*/ 	.word	0xffffffff


	//   ....[23]....
        /*00b8*/ 	.word	0xffffffff


	//   ....[24]....
        /*00bc*/ 	.word	0xffffffff


	//   ....[25]....
        /*00c0*/ 	.word	0xffffffff


	//   ....[26]....
        /*00c4*/ 	.word	0xffffffff


	//   ....[27]....
        /*00c8*/ 	.word	0xffffffff


	//   ....[28]....
        /*00cc*/ 	.word	0xffffffff


	//   ....[29]....
        /*00d0*/ 	.word	0xffffffff


	//   ....[30]....
        /*00d4*/ 	.word	0xffffffff


	//   ....[31]....
        /*00d8*/ 	.word	0xffffffff


	//   ....[32]....
        /*00dc*/ 	.word	0xffffffff


	//   ....[33]....
        /*00e0*/ 	.word	0xffffffff


	//   ....[34]....
        /*00e4*/ 	.word	0xffffffff


	//   ....[35]....
        /*00e8*/ 	.word	0xffffffff


	//   ....[36]....
        /*00ec*/ 	.word	0xffffffff


	//   ....[37]....
        /*00f0*/ 	.word	0xffffffff


	//   ....[38]....
        /*00f4*/ 	.word	0xffffffff


	//   ....[39]....
        /*00f8*/ 	.word	0xffffffff


	//   ....[40]....
        /*00fc*/ 	.word	0xffffffff


	//   ....[41]....
        /*0100*/ 	.word	0xffffffff


	//   ....[42]....
        /*0104*/ 	.word	0xffffffff


	//   ....[43]....
        /*0108*/ 	.word	0xffffffff


	//   ....[44]....
        /*010c*/ 	.word	0xffffffff


	//   ....[45]....
        /*0110*/ 	.word	0xffffffff


	//   ....[46]....
        /*0114*/ 	.word	0xffffffff


	//   ....[47]....
        /*0118*/ 	.word	0xffffffff


	//   ....[48]....
        /*011c*/ 	.word	0xffffffff


	//   ....[49]....
        /*0120*/ 	.word	0xffffffff


	//   ....[50]....
        /*0124*/ 	.word	0xffffffff


	//   ....[51]....
        /*0128*/ 	.word	0xffffffff


	//   ....[52]....
        /*012c*/ 	.word	0xffffffff


	//   ....[53]....
        /*0130*/ 	.word	0xffffffff


	//   ....[54]....
        /*0134*/ 	.word	0xffffffff


	//   ....[55]....
        /*0138*/ 	.word	0xffffffff


	//   ....[56]....
        /*013c*/ 	.word	0xffffffff


	//   ....[57]....
        /*0140*/ 	.word	0xffffffff


	//   ....[58]....
        /*0144*/ 	.word	0xffffffff


	//   ....[59]....
        /*0148*/ 	.word	0xffffffff


	//----- nvinfo : EIATTR_COOP_GROUP_INSTR_OFFSETS
	.align		4
.L_292:
        /*014c*/ 	.byte	0x04, 0x28
        /*014e*/ 	.short	(.L_294 - .L_293)


	//   ....[0]....
.L_293:
        /*0150*/ 	.word	0x00000c90


	//   ....[1]....
        /*0154*/ 	.word	0x00000cc0


	//   ....[2]....
        /*0158*/ 	.word	0x00000ce0


	//   ....[3]....
        /*015c*/ 	.word	0x00000cf0


	//   ....[4]....
        /*0160*/ 	.word	0x00000e80


	//   ....[5]....
        /*0164*/ 	.word	0x00000eb0


	//   ....[6]....
        /*0168*/ 	.word	0x00000ee0


	//   ....[7]....
        /*016c*/ 	.word	0x00000f00


	//   ....[8]....
        /*0170*/ 	.word	0x00001080


	//   ....[9]....
        /*0174*/ 	.word	0x000010b0


	//   ....[10]....
        /*0178*/ 	.word	0x000010e0


	//   ....[11]....
        /*017c*/ 	.word	0x00001100


	//   ....[12]....
        /*0180*/ 	.word	0x00001280


	//   ....[13]....
        /*0184*/ 	.word	0x000012b0


	//   ....[14]....
        /*0188*/ 	.word	0x000012e0


	//   ....[15]....
        /*018c*/ 	.word	0x00001300


	//   ....[16]....
        /*0190*/ 	.word	0x00001480


	//   ....[17]....
        /*0194*/ 	.word	0x000014b0


	//   ....[18]....
        /*0198*/ 	.word	0x000014e0


	//   ....[19]....
        /*019c*/ 	.word	0x00001500


	//   ....[20]....
        /*01a0*/ 	.word	0x00002260


	//   ....[21]....
        /*01a4*/ 	.word	0x00002270


	//   ....[22]....
        /*01a8*/ 	.word	0x00002280


	//   ....[23]....
        /*01ac*/ 	.word	0x000022a0


	//   ....[24]....
        /*01b0*/ 	.word	0x00002420


	//   ....[25]....
        /*01b4*/ 	.word	0x00002460


	//   ....[26]....
        /*01b8*/ 	.word	0x00002490


	//   ....[27]....
        /*01bc*/ 	.word	0x000024b0


	//   ....[28]....
        /*01c0*/ 	.word	0x00002630


	//   ....[29]....
        /*01c4*/ 	.word	0x00002670


	//   ....[30]....
        /*01c8*/ 	.word	0x000026a0


	//   ....[31]....
        /*01cc*/ 	.word	0x000026c0


	//   ....[32]....
        /*01d0*/ 	.word	0x00002840


	//   ....[33]....
        /*01d4*/ 	.word	0x00002880


	//   ....[34]....
        /*01d8*/ 	.word	0x000028b0


	//   ....[35]....
        /*01dc*/ 	.word	0x000028d0


	//   ....[36]....
        /*01e0*/ 	.word	0x00002a50


	//   ....[37]....
        /*01e4*/ 	.word	0x00002a90


	//   ....[38]....
        /*01e8*/ 	.word	0x00002ac0


	//   ....[39]....
        /*01ec*/ 	.word	0x00002ae0


	//   ....[40]....
        /*01f0*/ 	.word	0x00004f90


	//   ....[41]....
        /*01f4*/ 	.word	0x00004fc0


	//   ....[42]....
        /*01f8*/ 	.word	0x00004fe0


	//   ....[43]....
        /*01fc*/ 	.word	0x00004ff0


	//   ....[44]....
        /*0200*/ 	.word	0x00005180


	//   ....[45]....
        /*0204*/ 	.word	0x000051b0


	//   ....[46]....
        /*0208*/ 	.word	0x000051e0


	//   ....[47]....
        /*020c*/ 	.word	0x00005200


	//   ....[48]....
        /*0210*/ 	.word	0x00005380


	//   ....[49]....
        /*0214*/ 	.word	0x000053b0


	//   ....[50]....
        /*0218*/ 	.word	0x000053e0


	//   ....[51]....
        /*021c*/ 	.word	0x00005400


	//   ....[52]....
        /*0220*/ 	.word	0x00005580


	//   ....[53]....
        /*0224*/ 	.word	0x000055c0


	//   ....[54]....
        /*0228*/ 	.word	0x000055f0


	//   ....[55]....
        /*022c*/ 	.word	0x00005600


	//   ....[56]....
        /*0230*/ 	.word	0x00005780


	//   ....[57]....
        /*0234*/ 	.word	0x000057b0


	//   ....[58]....
        /*0238*/ 	.word	0x000057e0


	//   ....[59]....
        /*023c*/ 	.word	0x00005800


	//----- nvinfo : EIATTR_VRC_CTA_INIT_COUNT
	.align		4
.L_294:
        /*0240*/ 	.byte	0x02, 0x4a
	.zero		1
	.zero		1


	//----- nvinfo : EIATTR_EXIT_INSTR_OFFSETS
	.align		4
        /*0244*/ 	.byte	0x04, 0x1c
        /*0246*/ 	.short	(.L_296 - .L_295)


	//   ....[0]....
.L_295:
        /*0248*/ 	.word	0x00000030


	//   ....[1]....
        /*024c*/ 	.word	0x000064a0


	//   ....[2]....
        /*0250*/ 	.word	0x000064e0


	//----- nvinfo : EIATTR_MAX_THREADS
	.align		4
.L_296:
        /*0254*/ 	.byte	0x04, 0x05
        /*0256*/ 	.short	(.L_298 - .L_297)
.L_297:
        /*0258*/ 	.word	0x00000100
        /*025c*/ 	.word	0x00000001
        /*0260*/ 	.word	0x00000001


	//----- nvinfo : EIATTR_CRS_STACK_SIZE
	.align		4
.L_298:
        /*0264*/ 	.byte	0x04, 0x1e
        /*0266*/ 	.short	(.L_300 - .L_299)
.L_299:
        /*0268*/ 	.word	0x00000000


	//----- nvinfo : EIATTR_CBANK_PARAM_SIZE
	.align		4
.L_300:
        /*026c*/ 	.byte	0x03, 0x19
        /*026e*/ 	.short	0x001d


	//----- nvinfo : EIATTR_PARAM_CBANK
	.align		4
        /*0270*/ 	.byte	0x04, 0x0a
        /*0272*/ 	.short	(.L_302 - .L_301)
	.align		4
.L_301:
        /*0274*/ 	.word	index@(.nv.constant0._ZN6thrust24THRUST_300001_SM_1000_NS8cuda_cub4core6detail13_kernel_agentINS1_8__reduce11ReduceAgentINS0_12zip_iteratorIN4cuda3std3__45tupleIJNS0_10device_ptrIdEENS0_17counting_iteratorIlNS0_11use_defaultESF_SF_EEEEEEEPNSB_IJdlEEESJ_iNS1_9__extrema9arg_max_fIdl10comparatorEEEEJSI_SK_iSO_EEEvDpT0_)
        /*0278*/ 	.short	0x0380
        /*027a*/ 	.short	0x001d


	//----- nvinfo : EIATTR_SW_WAR
	.align		4
.L_302:
        /*027c*/ 	.byte	0x04, 0x36
        /*027e*/ 	.short	(.L_304 - .L_303)
.L_303:
        /*0280*/ 	.word	0x00000008
.L_304:


//--------------------- .nv.info._Z6kernelPdiiii  --------------------------
	.section	.nv.info._Z6kernelPdiiii,"",@"SHT_CUDA_INFO"
	.sectionflags	@""
	.align	4


	//----- nvinfo : EIATTR_CUDA_API_VERSION
	.align		4
        /*0000*/ 	.byte	0x04, 0x37
        /*0002*/ 	.short	(.L_306 - .L_305)
.L_305:
        /*0004*/ 	.word	0x00000082


	//----- nvinfo : EIATTR_KPARAM_INFO
	.align		4
.L_306:
        /*0008*/ 	.byte	0x04, 0x17
        /*000a*/ 	.short	(.L_308 - .L_307)
.L_307:
        /*000c*/ 	.word	0x00000000
        /*0010*/ 	.short	0x0004
        /*0012*/ 	.short	0x0014
        /*0014*/ 	.byte	0x00, 0xf0, 0x11, 0x00


	//----- nvinfo : EIATTR_KPARAM_INFO
	.align		4
.L_308:
        /*0018*/ 	.byte	0x04, 0x17
        /*001a*/ 	.short	(.L_310 - .L_309)
.L_309:
        /*001c*/ 	.word	0x00000000
        /*0020*/ 	.short	0x0003
        /*0022*/ 	.short	0x0010
        /*0024*/ 	.byte	0x00, 0xf0, 0x11, 0x00


	//----- nvinfo : EIATTR_KPARAM_INFO
	.align		4
.L_310:
        /*0028*/ 	.byte	0x04, 0x17
        /*002a*/ 	.short	(.L_312 - .L_311)
.L_311:
        /*002c*/ 	.word	0x00000000
        /*0030*/ 	.short	0x0002
        /*0032*/ 	.short	0x000c
        /*0034*/ 	.byte	0x00, 0xf0, 0x11, 0x00


	//----- nvinfo : EIATTR_KPARAM_INFO
	.align		4
.L_312:
        /*0038*/ 	.byte	0x04, 0x17
        /*003a*/ 	.short	(.L_314 - .L_313)
.L_313:
        /*003c*/ 	.word	0x00000000
        /*0040*/ 	.short	0x0001
        /*0042*/ 	.short	0x0008
        /*0044*/ 	.byte	0x00, 0xf0, 0x11, 0x00


	//----- nvinfo : EIATTR_KPARAM_INFO
	.align		4
.L_314:
        /*0048*/ 	.byte	0x04, 0x17
        /*004a*/ 	.short	(.L_316 - .L_315)
.L_315:
        /*004c*/ 	.word	0x00000000
        /*0050*/ 	.short	0x0000
        /*0052*/ 	.short	0x0000
        /*0054*/ 	.byte	0x00, 0xf5, 0x21, 0x00


	//----- nvinfo : EIATTR_SPARSE_MMA_MASK
	.align		4
.L_316:
        /*0058*/ 	.byte	0x03, 0x50
        /*005a*/ 	.short	0x0000


	//----- nvinfo : EIATTR_MAXREG_COUNT
	.align		4
        /*005c*/ 	.byte	0x03, 0x1b
        /*005e*/ 	.short	0x00ff


	//----- nvinfo : EIATTR_MERCURY_ISA_VERSION
	.align		4
        /*0060*/ 	.byte	0x03, 0x5f
        /*0062*/ 	.short	0x0101


	//----- nvinfo : EIATTR_VRC_CTA_INIT_COUNT
	.align		4
        /*0064*/ 	.byte	0x02, 0x4a
	.zero		1
	.zero		1


	//----- nvinfo : EIATTR_EXIT_INSTR_OFFSETS
	.align		4
        /*0068*/ 	.byte	0x04, 0x1c
        /*006a*/ 	.short	(.L_318 - .L_317)


	//   ....[0]....
.L_317:
        /*006c*/ 	.word	0x000000a0


	//   ....[1]....
        /*0070*/ 	.word	0x00000360


	//----- nvinfo : EIATTR_CRS_STACK_SIZE
	.align		4
.L_318:
        /*0074*/ 	.byte	0x04, 0x1e
        /*0076*/ 	.short	(.L_320 - .L_319)
.L_319:
        /*0078*/ 	.word	0x00000000


	//----- nvinfo : EIATTR_CBANK_PARAM_SIZE
	.align		4
.L_320:
        /*007c*/ 	.byte	0x03, 0x19
        /*007e*/ 	.short	0x0018


	//----- nvinfo : EIATTR_PARAM_CBANK
	.align		4
        /*0080*/ 	.byte	0x04, 0x0a
        /*0082*/ 	.short	(.L_322 - .L_321)
	.align		4
.L_321:
        /*0084*/ 	.word	index@(.nv.constant0._Z6kernelPdiiii)
        /*0088*/ 	.short	0x0380
        /*008a*/ 	.short	0x0018


	//----- nvinfo : EIATTR_SW_WAR
	.align		4
.L_322:
        /*008c*/ 	.byte	0x04, 0x36
        /*008e*/ 	.short	(.L_324 - .L_323)
.L_323:
        /*0090*/ 	.word	0x00000008
.L_324:


//--------------------- .nv.info._Z18preparation_kernelPdiiii --------------------------
	.section	.nv.info._Z18preparation_kernelPdiiii,"",@"SHT_CUDA_INFO"
	.sectionflags	@""
	.align	4


	//----- nvinfo : EIATTR_CUDA_API_VERSION
	.align		4
        /*0000*/ 	.byte	0x04, 0x37
        /*0002*/ 	.short	(.L_326 - .L_325)
.L_325:
        /*0004*/ 	.word	0x00000082


	//----- nvinfo : EIATTR_KPARAM_INFO
	.align		4
.L_326:
        /*0008*/ 	.byte	0x04, 0x17
        /*000a*/ 	.short	(.L_328 - .L_327)
.L_327:
        /*000c*/ 	.word	0x00000000
        /*0010*/ 	.short	0x0004
        /*0012*/ 	.short	0x0014
        /*0014*/ 	.byte	0x00, 0xf0, 0x11, 0x00


	//----- nvinfo : EIATTR_KPARAM_INFO
	.align		4
.L_328:
        /*0018*/ 	.byte	0x04, 0x17
        /*001a*/ 	.short	(.L_330 - .L_329)
.L_329:
        /*001c*/ 	.word	0x00000000
        /*0020*/ 	.short	0x0003
        /*0022*/ 	.short	0x0010
        /*0024*/ 	.byte	0x00, 0xf0, 0x11, 0x00


	//----- nvinfo : EIATTR_KPARAM_INFO
	.align		4
.L_330:
        /*0028*/ 	.byte	0x04, 0x17
        /*002a*/ 	.short	(.L_332 - .L_331)
.L_331:
        /*002c*/ 	.word	0x00000000
        /*0030*/ 	.short	0x0002
        /*0032*/ 	.short	0x000c
        /*0034*/ 	.byte	0x00, 0xf0, 0x11, 0x00


	//----- nvinfo : EIATTR_KPARAM_INFO
	.align		4
.L_332:
        /*0038*/ 	.byte	0x04, 0x17
        /*003a*/ 	.short	(.L_334 - .L_333)
.L_333:
        /*003c*/ 	.word	0x00000000
        /*0040*/ 	.short	0x0001
        /*0042*/ 	.short	0x0008
        /*0044*/ 	.byte	0x00, 0xf0, 0x11, 0x00


	//----- nvinfo : EIATTR_KPARAM_INFO
	.align		4
.L_334:
        /*0048*/ 	.byte	0x04, 0x17
        /*004a*/ 	.short	(.L_336 - .L_335)
.L_335:
        /*004c*/ 	.word	0x00000000
        /*0050*/ 	.short	0x0000
        /*0052*/ 	.short	0x0000
        /*0054*/ 	.byte	0x00, 0xf5, 0x21, 0x00


	//----- nvinfo : EIATTR_SPARSE_MMA_MASK
	.align		4
.L_336:
        /*0058*/ 	.byte	0x03, 0x50
        /*005a*/ 	.short	0x0000


	//----- nvinfo : EIATTR_MAXREG_COUNT
	.align		4
        /*005c*/ 	.byte	0x03, 0x1b
        /*005e*/ 	.short	0x00ff


	//----- nvinfo : EIATTR_MERCURY_ISA_VERSION
	.align		4
        /*0060*/ 	.byte	0x03, 0x5f
        /*0062*/ 	.short	0x0101


	//----- nvinfo : EIATTR_VRC_CTA_INIT_COUNT
	.align		4
        /*0064*/ 	.byte	0x02, 0x4a
	.zero		1
	.zero		1


	//----- nvinfo : EIATTR_EXIT_INSTR_OFFSETS
	.align		4
        /*0068*/ 	.byte	0x04, 0x1c
        /*006a*/ 	.short	(.L_338 - .L_337)


	//   ....[0]....
.L_337:
        /*006c*/ 	.word	0x000000a0


	//   ....[1]....
        /*0070*/ 	.word	0x00000330


	//----- nvinfo : EIATTR_CRS_STACK_SIZE
	.align		4
.L_338:
        /*0074*/ 	.byte	0x04, 0x1e
        /*0076*/ 	.short	(.L_340 - .L_339)
.L_339:
        /*0078*/ 	.word	0x00000000


	//----- nvinfo : EIATTR_CBANK_PARAM_SIZE
	.align		4
.L_340:
        /*007c*/ 	.byte	0x03, 0x19
        /*007e*/ 	.short	0x0018


	//----- nvinfo : EIATTR_PARAM_CBANK
	.align		4
        /*0080*/ 	.byte	0x04, 0x0a
        /*0082*/ 	.short	(.L_342 - .L_341)
	.align		4
.L_341:
        /*0084*/ 	.word	index@(.nv.constant0._Z18preparation_kernelPdiiii)
        /*0088*/ 	.short	0x0380
        /*008a*/ 	.short	0x0018


	//----- nvinfo : EIATTR_SW_WAR
	.align		4
.L_342:
        /*008c*/ 	.byte	0x04, 0x36
        /*008e*/ 	.short	(.L_344 - .L_343)
.L_343:
        /*0090*/ 	.word	0x00000008
.L_344:


//--------------------- .nv.info._Z11swap_kernelPdiiiii --------------------------
	.section	.nv.info._Z11swap_kernelPdiiiii,"",@"SHT_CUDA_INFO"
	.sectionflags	@""
	.align	4


	//----- nvinfo : EIATTR_CUDA_API_VERSION
	.align		4
        /*0000*/ 	.byte	0x04, 0x37
        /*0002*/ 	.short	(.L_346 - .L_345)
.L_345:
        /*0004*/ 	.word	0x00000082


	//----- nvinfo : EIATTR_KPARAM_INFO
	.align		4
.L_346:
        /*0008*/ 	.byte	0x04, 0x17
        /*000a*/ 	.short	(.L_348 - .L_347)
.L_347:
        /*000c*/ 	.word	0x00000000
        /*0010*/ 	.short	0x0005
        /*0012*/ 	.short	0x0018
        /*0014*/ 	.byte	0x00, 0xf0, 0x11, 0x00


	//----- nvinfo : EIATTR_KPARAM_INFO
	.align		4
.L_348:
        /*0018*/ 	.byte	0x04, 0x17
        /*001a*/ 	.short	(.L_350 - .L_349)
.L_349:
        /*001c*/ 	.word	0x00000000
        /*0020*/ 	.short	0x0004
        /*0022*/ 	.short	0x0014
        /*0024*/ 	.byte	0x00, 0xf0, 0x11, 0x00


	//----- nvinfo : EIATTR_KPARAM_INFO
	.align		4
.L_350:
        /*0028*/ 	.byte	0x04, 0x17
        /*002a*/ 	.short	(.L_352 - .L_351)
.L_351:
        /*002c*/ 	.word	0x00000000
        /*0030*/ 	.short	0x0003
        /*0032*/ 	.short	0x0010
        /*0034*/ 	.byte	0x00, 0xf0, 0x11, 0x00


	//----- nvinfo : EIATTR_KPARAM_INFO
	.align		4
.L_352:
        /*0038*/ 	.byte	0x04, 0x17
        /*003a*/ 	.short	(.L_354 - .L_353)
.L_353:
        /*003c*/ 	.word	0x00000000
        /*0040*/ 	.short	0x0002
        /*0042*/ 	.short	0x000c
        /*0044*/ 	.byte	0x00, 0xf0, 0x11, 0x00


	//----- nvinfo : EIATTR_KPARAM_INFO
	.align		4
.L_354:
        /*0048*/ 	.byte	0x04, 0x17
        /*004a*/ 	.short	(.L_356 - .L_355)
.L_355:
        /*004c*/ 	.word	0x00000000
        /*0050*/ 	.short	0x0001
        /*0052*/ 	.short	0x0008
        /*0054*/ 	.byte	0x00, 0xf0, 0x11, 0x00


	//----- nvinfo : EIATTR_KPARAM_INFO
	.align		4
.L_356:
        /*0058*/ 	.byte	0x04, 0x17
        /*005a*/ 	.short	(.L_358 - .L_357)
.L_357:
        /*005c*/ 	.word	0x00000000
        /*0060*/ 	.short	0x0000
        /*0062*/ 	.short	0x0000
        /*0064*/ 	.byte	0x00, 0xf5, 0x21, 0x00


	//----- nvinfo : EIATTR_SPARSE_MMA_MASK
	.align		4
.L_358:
        /*0068*/ 	.byte	0x03, 0x50
        /*006a*/ 	.short	0x0000


	//----- nvinfo : EIATTR_MAXREG_COUNT
	.align		4
        /*006c*/ 	.byte	0x03, 0x1b
        /*006e*/ 	.short	0x00ff


	//----- nvinfo : EIATTR_MERCURY_ISA_VERSION
	.align		4
        /*0070*/ 	.byte	0x03, 0x5f
        /*0072*/ 	.short	0x0101


	//----- nvinfo : EIATTR_VRC_CTA_INIT_COUNT
	.align		4
        /*0074*/ 	.byte	0x02, 0x4a
	.zero		1
	.zero		1


	//----- nvinfo : EIATTR_EXIT_INSTR_OFFSETS
	.align		4
        /*0078*/ 	.byte	0x04, 0x1c
        /*007a*/ 	.short	(.L_360 - .L_359)


	//   ....[0]....
.L_359:
        /*007c*/ 	.word	0x00000090


	//   ....[1]....
        /*0080*/ 	.word	0x000001e0


	//----- nvinfo : EIATTR_CRS_STACK_SIZE
	.align		4
.L_360:
        /*0084*/ 	.byte	0x04, 0x1e
        /*0086*/ 	.short	(.L_362 - .L_361)
.L_361:
        /*0088*/ 	.word	0x00000000


	//----- nvinfo : EIATTR_CBANK_PARAM_SIZE
	.align		4
.L_362:
        /*008c*/ 	.byte	0x03, 0x19
        /*008e*/ 	.short	0x001c


	//----- nvinfo : EIATTR_PARAM_CBANK
	.align		4
        /*0090*/ 	.byte	0x04, 0x0a
        /*0092*/ 	.short	(.L_364 - .L_363)
	.align		4
.L_363:
        /*0094*/ 	.word	index@(.nv.constant0._Z11swap_kernelPdiiiii)
        /*0098*/ 	.short	0x0380
        /*009a*/ 	.short	0x001c


	//----- nvinfo : EIATTR_SW_WAR
	.align		4
.L_364:
        /*009c*/ 	.byte	0x04, 0x36
        /*009e*/ 	.short	(.L_366 - .L_365)
.L_365:
        /*00a0*/ 	.word	0x00000008
.L_366:


//--------------------- .nv.callgraph             --------------------------
	.section	.nv.callgraph,"",@"SHT_CUDA_CALLGRAPH"
	.align	4
	.sectionentsize	8
	.align		4
        /*0000*/ 	.word	0x00000000
	.align		4
        /*0004*/ 	.word	0xffffffff
	.align		4
        /*0008*/ 	.word	0x00000000
	.align		4
        /*000c*/ 	.word	0xfffffffe
	.align		4
        /*0010*/ 	.word	0x00000000
	.align		4
        /*0014*/ 	.word	0xfffffffd
	.align		4
        /*0018*/ 	.word	0x00000000
	.align		4
        /*001c*/ 	.word	0xfffffffc


//--------------------- .nv.constant4             --------------------------
	.section	.nv.constant4,"a",@progbits
	.align	8
	.align		8
.nv.constant4:
        /*0000*/ 	.dword	_ZN34_INTERNAL_3a5a03d6_4_k_cu_9792f8254cuda3std3__45__cpo5beginE
	.align		8
        /*0008*/ 	.dword	_ZN34_INTERNAL_3a5a03d6_4_k_cu_9792f8254cuda3std3__45__cpo3endE
	.align		8
        /*0010*/ 	.dword	_ZN34_INTERNAL_3a5a03d6_4_k_cu_9792f8254cuda3std3__45__cpo6cbeginE
	.align		8
        /*0018*/ 	.dword	_ZN34_INTERNAL_3a5a03d6_4_k_cu_9792f8254cuda3std3__45__cpo4cendE
	.align		8
        /*0020*/ 	.dword	_ZN34_INTERNAL_3a5a03d6_4_k_cu_9792f8254cuda3std3__45__cpo6rbeginE
	.align		8
        /*0028*/ 	.dword	_ZN34_INTERNAL_3a5a03d6_4_k_cu_9792f8254cuda3std3__45__cpo4rendE
	.align		8
        /*0030*/ 	.dword	_ZN34_INTERNAL_3a5a03d6_4_k_cu_9792f8254cuda3std3__45__cpo7crbeginE
	.align		8
        /*0038*/ 	.dword	_ZN34_INTERNAL_3a5a03d6_4_k_cu_9792f8254cuda3std3__45__cpo5crendE
	.align		8
        /*0040*/ 	.dword	_ZN34_INTERNAL_3a5a03d6_4_k_cu_9792f8254cuda3std3__436_GLOBAL__N__3a5a03d6_4_k_cu_9792f8256ignoreE
	.align		8
        /*0048*/ 	.dword	_ZN34_INTERNAL_3a5a03d6_4_k_cu_9792f8254cuda3std3__419piecewise_constructE
	.align		8
        /*0050*/ 	.dword	_ZN34_INTERNAL_3a5a03d6_4_k_cu_9792f8254cuda3std3__48in_placeE
	.align		8
        /*0058*/ 	.dword	_ZN34_INTERNAL_3a5a03d6_4_k_cu_9792f8254cuda3std3__420unreachable_sentinelE
	.align		8
        /*0060*/ 	.dword	_ZN34_INTERNAL_3a5a03d6_4_k_cu_9792f8254cuda3std3__47nulloptE
	.align		8
        /*0068*/ 	.dword	_ZN34_INTERNAL_3a5a03d6_4_k_cu_9792f8254cuda3std3__48unexpectE
	.align		8
        /*0070*/ 	.dword	_ZN34_INTERNAL_3a5a03d6_4_k_cu_9792f8254cuda3std6ranges3__45__cpo4swapE
	.align		8
        /*0078*/ 	.dword	_ZN34_INTERNAL_3a5a03d6_4_k_cu_9792f8254cuda3std6ranges3__45__cpo9iter_moveE
	.align		8
        /*0080*/ 	.dword	_ZN34_INTERNAL_3a5a03d6_4_k_cu_9792f8254cuda3std6ranges3__45__cpo5beginE
	.align		8
        /*0088*/ 	.dword	_ZN34_INTERNAL_3a5a03d6_4_k_cu_9792f8254cuda3std6ranges3__45__cpo3endE
	.align		8
        /*0090*/ 	.dword	_ZN34_INTERNAL_3a5a03d6_4_k_cu_9792f8254cuda3std6ranges3__45__cpo6cbeginE
	.align		8
        /*0098*/ 	.dword	_ZN34_INTERNAL_3a5a03d6_4_k_cu_9792f8254cuda3std6ranges3__45__cpo4cendE
	.align		8
        /*00a0*/ 	.dword	_ZN34_INTERNAL_3a5a03d6_4_k_cu_9792f8254cuda3std6ranges3__45__cpo7advanceE
	.align		8
        /*00a8*/ 	.dword	_ZN34_INTERNAL_3a5a03d6_4_k_cu_9792f8254cuda3std6ranges3__45__cpo9iter_swapE
	.align		8
        /*00b0*/ 	.dword	_ZN34_INTERNAL_3a5a03d6_4_k_cu_9792f8254cuda3std6ranges3__45__cpo4nextE
	.align		8
        /*00b8*/ 	.dword	_ZN34_INTERNAL_3a5a03d6_4_k_cu_9792f8254cuda3std6ranges3__45__cpo4prevE
	.align		8
        /*00c0*/ 	.dword	_ZN34_INTERNAL_3a5a03d6_4_k_cu_9792f8254cuda3std6ranges3__45__cpo4dataE
	.align		8
        /*00c8*/ 	.dword	_ZN34_INTERNAL_3a5a03d6_4_k_cu_9792f8254cuda3std6ranges3__45__cpo5cdataE
	.align		8
        /*00d0*/ 	.dword	_ZN34_INTERNAL_3a5a03d6_4_k_cu_9792f8254cuda3std6ranges3__45__cpo4sizeE
	.align		8
        /*00d8*/ 	.dword	_ZN34_INTERNAL_3a5a03d6_4_k_cu_9792f8254cuda3std6ranges3__45__cpo5ssizeE
	.align		8
        /*00e0*/ 	.dword	_ZN34_INTERNAL_3a5a03d6_4_k_cu_9792f8254cuda3std6ranges3__45__cpo8distanceE
	.align		8
        /*00e8*/ 	.dword	_ZN34_INTERNAL_3a5a03d6_4_k_cu_9792f8256thrust24THRUST_300001_SM_1000_NS8cuda_cub3parE
	.align		8
        /*00f0*/ 	.dword	_ZN34_INTERNAL_3a5a03d6_4_k_cu_9792f8256thrust24THRUST_300001_SM_1000_NS8cuda_cub10par_nosyncE
	.align		8
        /*00f8*/ 	.dword	_ZN34_INTERNAL_3a5a03d6_4_k_cu_9792f8256thrust24THRUST_300001_SM_1000_NS6system6detail10sequential3seqE
	.align		8
        /*0100*/ 	.dword	_ZN34_INTERNAL_3a5a03d6_4_k_cu_9792f8256thrust24THRUST_300001_SM_1000_NS6system3cpp3parE
	.align		8
        /*0108*/ 	.dword	_ZN34_INTERNAL_3a5a03d6_4_k_cu_9792f8256thrust24THRUST_300001_SM_1000_NS12placeholders2_1E
	.align		8
        /*0110*/ 	.dword	_ZN34_INTERNAL_3a5a03d6_4_k_cu_9792f8256thrust24THRUST_300001_SM_1000_NS12placeholders2_2E
	.align		8
        /*0118*/ 	.dword	_ZN34_INTERNAL_3a5a03d6_4_k_cu_9792f8256thrust24THRUST_300001_SM_1000_NS12placeholders2_3E
	.align		8
        /*0120*/ 	.dword	_ZN34_INTERNAL_3a5a03d6_4_k_cu_9792f8256thrust24THRUST_300001_SM_1000_NS12placeholders2_4E
	.align		8
        /*0128*/ 	.dword	_ZN34_INTERNAL_3a5a03d6_4_k_cu_9792f8256thrust24THRUST_300001_SM_1000_NS12placeholders2_5E
	.align		8
        /*0130*/ 	.dword	_ZN34_INTERNAL_3a5a03d6_4_k_cu_9792f8256thrust24THRUST_300001_SM_1000_NS12placeholders2_6E
	.align		8
        /*0138*/ 	.dword	_ZN34_INTERNAL_3a5a03d6_4_k_cu_9792f8256thrust24THRUST_300001_SM_1000_NS12placeholders2_7E
	.align		8
        /*0140*/ 	.dword	_ZN34_INTERNAL_3a5a03d6_4_k_cu_9792f8256thrust24THRUST_300001_SM_1000_NS12placeholders2_8E
	.align		8
        /*0148*/ 	.dword	_ZN34_INTERNAL_3a5a03d6_4_k_cu_9792f8256thrust24THRUST_300001_SM_1000_NS12placeholders2_9E
	.align		8
        /*0150*/ 	.dword	_ZN34_INTERNAL_3a5a03d6_4_k_cu_9792f8256thrust24THRUST_300001_SM_1000_NS12placeholders3_10E
	.align		8
        /*0158*/ 	.dword	_ZN34_INTERNAL_3a5a03d6_4_k_cu_9792f8256thrust24THRUST_300001_SM_1000_NS3seqE
	.align		8
        /*0160*/ 	.dword	_ZN34_INTERNAL_3a5a03d6_4_k_cu_9792f8256thrust24THRUST_300001_SM_1000_NS6deviceE


//--------------------- .text._ZN3cub18CUB_300001_SM_10006detail11EmptyKernelIvEEvv --------------------------
	.section	.text._ZN3cub18CUB_300001_SM_10006detail11EmptyKernelIvEEvv,"ax",@progbits
	.align	128
        .global         _ZN3cub18CUB_300001_SM_10006detail11EmptyKernelIvEEvv
        .type           _ZN3cub18CUB_300001_SM_10006detail11EmptyKernelIvEEvv,@function
        .size           _ZN3cub18CUB_300001_SM_10006detail11EmptyKernelIvEEvv,(.L_x_715 - _ZN3cub18CUB_300001_SM_10006detail11EmptyKernelIvEEvv)
        .other          _ZN3cub18CUB_300001_SM_10006detail11EmptyKernelIvEEvv,@"STO_CUDA_ENTRY STV_DEFAULT"
_ZN3cub18CUB_300001_SM_10006detail11EmptyKernelIvEEvv:
.text._ZN3cub18CUB_300001_SM_10006detail11EmptyKernelIvEEvv:
[----:B------:R-:W-:Y:S01]  /*0000*/  LDC R1, c[0x0][0x37c] ;  /* 0x0000df00ff017b82 */ /* 0x000fe20000000800 */
[----:B------:R-:W-:Y:S05]  /*0010*/  EXIT ;  /* 0x000000000000794d */ /* 0x000fea0003800000 */
.L_x_0:
[----:B------:R-:W-:-:S00]  /*0020*/  BRA `(.L_x_0) ;  /* 0xfffffffc00fc7947 */ /* 0x000fc0000383ffff */
[----:B------:R-:W-:-:S00]  /*0030*/  NOP ;  /* 0x0000000000007918 */ /* 0x000fc00000000000 */
        /* <DEDUP_REMOVED lines=12> */
.L_x_715:


//--------------------- .text._ZN6thrust24THRUST_300001_SM_1000_NS8cuda_cub4core6detail13_kernel_agentINS1_8__reduce11ReduceAgentIPN4cuda3std3__45tupleIJdlEEESC_SB_lNS1_9__extrema9arg_max_fIdl10comparatorEEEEJSC_SC_iSG_EEEvDpT0_ --------------------------
	.section	.text._ZN6thrust24THRUST_300001_SM_1000_NS8cuda_cub4core6detail13_kernel_agentINS1_8__reduce11ReduceAgentIPN4cuda3std3__45tupleIJdlEEESC_SB_lNS1_9__extrema9arg_max_fIdl10comparatorEEEEJSC_SC_iSG_EEEvDpT0_,"ax",@progbits
	.align	128
        .global         _ZN6thrust24THRUST_300001_SM_1000_NS8cuda_cub4core6detail13_kernel_agentINS1_8__reduce11ReduceAgentIPN4cuda3std3__45tupleIJdlEEESC_SB_lNS1_9__extrema9arg_max_fIdl10comparatorEEEEJSC_SC_iSG_EEEvDpT0_
        .type           _ZN6thrust24THRUST_300001_SM_1000_NS8cuda_cub4core6detail13_kernel_agentINS1_8__reduce11ReduceAgentIPN4cuda3std3__45tupleIJdlEEESC_SB_lNS1_9__extrema9arg_max_fIdl10comparatorEEEEJSC_SC_iSG_EEEvDpT0_,@function
        .size           _ZN6thrust24THRUST_300001_SM_1000_NS8cuda_cub4core6detail13_kernel_agentINS1_8__reduce11ReduceAgentIPN4cuda3std3__45tupleIJdlEEESC_SB_lNS1_9__extrema9arg_max_fIdl10comparatorEEEEJSC_SC_iSG_EEEvDpT0_,(.L_x_716 - _ZN6thrust24THRUST_300001_SM_1000_NS8cuda_cub4core6detail13_kernel_agentINS1_8__reduce11ReduceAgentIPN4cuda3std3__45tupleIJdlEEESC_SB_lNS1_9__extrema9arg_max_fIdl10comparatorEEEEJSC_SC_iSG_EEEvDpT0_)
        .other          _ZN6thrust24THRUST_300001_SM_1000_NS8cuda_cub4core6detail13_kernel_agentINS1_8__reduce11ReduceAgentIPN4cuda3std3__45tupleIJdlEEESC_SB_lNS1_9__extrema9arg_max_fIdl10comparatorEEEEJSC_SC_iSG_EEEvDpT0_,@"STO_CUDA_ENTRY STV_DEFAULT"
_ZN6thrust24THRUST_300001_SM_1000_NS8cuda_cub4core6detail13_kernel_agentINS1_8__reduce11ReduceAgentIPN4cuda3std3__45tupleIJdlEEESC_SB_lNS1_9__extrema9arg_max_fIdl10comparatorEEEEJSC_SC_iSG_EEEvDpT0_:
.text._ZN6thrust24THRUST_300001_SM_1000_NS8cuda_cub4core6detail13_kernel_agentINS1_8__reduce11ReduceAgentIPN4cuda3std3__45tupleIJdlEEESC_SB_lNS1_9__extrema9arg_max_fIdl10comparatorEEEEJSC_SC_iSG_EEEvDpT0_:
[----:B------:R-:W-:Y:S01]  /*0000*/  LDC R1, c[0x0][0x37c] ;  /* 0x0000df00ff017b82 */ /* 0x000fe20000000800 */
[----:B------:R-:W0:Y:S02]  /*0010*/  LDCU UR8, c[0x0][0x390] ;  /* 0x00007200ff0877ac */ /* 0x000e240008000800 */
[----:B0-----:R-:W-:-:S13]  /*0020*/  ISETP.NE.AND P0, PT, RZ, UR8, PT ;  /* 0x00000008ff007c0c */ /* 0x001fda000bf05270 */
[----:B------:R-:W-:Y:S05]  /*0030*/  @!P0 EXIT ;  /* 0x000000000000894d */ /* 0x000fea0003800000 */
[----:B------:R-:W-:Y:S01]  /*0040*/  UISETP.GT.AND UP0, UPT, UR8, 0x4ff, UPT ;  /* 0x000004ff0800788c */ /* 0x000fe2000bf04270 */
[----:B------:R-:W-:Y:S01]  /*0050*/  BSSY.RECONVERGENT B0, `(.L_x_1) ;  /* 0x00006c1000007945 */ /* 0x000fe20003800200 */
[----:B------:R-:W0:Y:S07]  /*0060*/  LDCU.64 UR10, c[0x0][0x358] ;  /* 0x00006b00ff0a77ac */ /* 0x000e2e0008000a00 */
[----:B------:R-:W-:Y:S05]  /*0070*/  BRA.U UP0, `(.L_x_2) ;  /* 0x0000003900807547 */ /* 0x000fea000b800000 */
[----:B------:R-:W1:Y:S01]  /*0080*/  S2R R0, SR_TID.X ;  /* 0x0000000000007919 */ /* 0x000e620000002100 */
[----:B------:R-:W2:Y:S01]  /*0090*/  LDCU UR4, c[0x0][0x390] ;  /* 0x00007200ff0477ac */ /* 0x000ea20008000800 */
[----:B------:R-:W-:Y:S01]  /*00a0*/  BSSY.RECONVERGENT B1, `(.L_x_3) ;  /* 0x000000b000017945 */ /* 0x000fe20003800200 */
[----:B------:R-:W-:Y:S02]  /*00b0*/  CS2R R14, SRZ ;  /* 0x00000000000e7805 */ /* 0x000fe4000001ff00 */
[----:B------:R-:W-:Y:S02]  /*00c0*/  CS2R R12, SRZ ;  /* 0x00000000000c7805 */ /* 0x000fe4000001ff00 */
[----:B-1----:R-:W-:Y:S01]  /*00d0*/  ISETP.GE.AND P0, PT, R0, UR8, PT ;  /* 0x0000000800007c0c */ /* 0x002fe2000bf06270 */
[----:B------:R-:W-:-:S12]  /*00e0*/  IMAD.MOV.U32 R19, RZ, RZ, R0 ;  /* 0x000000ffff137224 */ /* 0x000fd800078e0000 */
[----:B--2---:R-:W-:Y:S05]  /*00f0*/  @P0 BRA `(.L_x_4) ;  /* 0x0000000000140947 */ /* 0x004fea0003800000 */
[----:B------:R-:W1:Y:S02]  /*0100*/  LDC.64 R2, c[0x0][0x380] ;  /* 0x0000e000ff027b82 */ /* 0x000e640000000a00 */
[----:B-1----:R-:W-:-:S05]  /*0110*/  IMAD.WIDE.U32 R2, R0, 0x10, R2 ;  /* 0x0000001000027825 */ /* 0x002fca00078e0002 */
[----:B0-----:R1:W5:Y:S04]  /*0120*/  LDG.E.64.CONSTANT R14, desc[UR10][R2.64] ;  /* 0x0000000a020e7981 */ /* 0x001368000c1e9b00 */
[----:B------:R1:W5:Y:S01]  /*0130*/  LDG.E.64.CONSTANT R12, desc[UR10][R2.64+0x8] ;  /* 0x0000080a020c7981 */ /* 0x000362000c1e9b00 */
[----:B------:R-:W-:-:S07]  /*0140*/  VIADD R19, R0, 0x100 ;  /* 0x0000010000137836 */ /* 0x000fce0000000000 */
.L_x_4:
[----:B0-----:R-:W-:Y:S05]  /*0150*/  BSYNC.RECONVERGENT B1 ;  /* 0x0000000000017941 */ /* 0x001fea0003800200 */
.L_x_3:
[----:B------:R-:W-:Y:S01]  /*0160*/  ISETP.GE.AND P0, PT, R19, UR8, PT ;  /* 0x0000000813007c0c */ /* 0x000fe2000bf06270 */
[----:B------:R-:W-:-:S12]  /*0170*/  BSSY.RECONVERGENT B1, `(.L_x_5) ;  /* 0x0000099000017945 */ /* 0x000fd80003800200 */
[----:B------:R-:W-:Y:S05]  /*0180*/  @P0 BRA `(.L_x_6) ;  /* 0x00000008005c0947 */ /* 0x000fea0003800000 */
[----:B------:R-:W-:Y:S01]  /*0190*/  LOP3.LUT R4, RZ, R19, RZ, 0x33, !PT ;  /* 0x00000013ff047212 */ /* 0x000fe200078e33ff */
[----:B------:R-:W-:Y:S04]  /*01a0*/  BSSY.RECONVERGENT B2, `(.L_x_7) ;  /* 0x000002e000027945 */ /* 0x000fe80003800200 */
[----:B------:R-:W-:-:S05]  /*01b0*/  VIADD R4, R4, UR8 ;  /* 0x0000000804047c36 */ /* 0x000fca0008000000 */
[----:B-1----:R-:W-:-:S04]  /*01c0*/  LOP3.LUT R2, R4, 0x300, RZ, 0xc0, !PT ;  /* 0x0000030004027812 */ /* 0x002fc800078ec0ff */
[----:B------:R-:W-:-:S13]  /*01d0*/  ISETP.NE.AND P0, PT, R2, 0x300, PT ;  /* 0x000003000200780c */ /* 0x000fda0003f05270 */
[----:B------:R-:W-:Y:S05]  /*01e0*/  @!P0 BRA `(.L_x_8) ;  /* 0x0000000000a48947 */ /* 0x000fea0003800000 */
[----:B------:R-:W0:Y:S01]  /*01f0*/  LDC.64 R2, c[0x0][0x380] ;  /* 0x0000e000ff027b82 */ /* 0x000e220000000a00 */
[----:B------:R-:W-:-:S04]  /*0200*/  LEA.HI R5, R4, 0x1, RZ, 0x18 ;  /* 0x0000000104057811 */ /* 0x000fc800078fc0ff */
[----:B------:R-:W-:-:S05]  /*0210*/  LOP3.LUT R5, R5, 0x3, RZ, 0xc0, !PT ;  /* 0x0000000305057812 */ /* 0x000fca00078ec0ff */
[----:B------:R-:W-:Y:S02]  /*0220*/  IMAD.MOV R5, RZ, RZ, -R5 ;  /* 0x000000ffff057224 */ /* 0x000fe400078e0a05 */
[----:B0-----:R-:W-:-:S04]  /*0230*/  IMAD.WIDE.U32 R2, R19, 0x10, R2 ;  /* 0x0000001013027825 */ /* 0x001fc800078e0002 */
[----:B------:R-:W-:-:S07]  /*0240*/  IMAD.MOV.U32 R16, RZ, RZ, R2 ;  /* 0x000000ffff107224 */ /* 0x000fce00078e0002 */
.L_x_11:
[----:B------:R-:W-:-:S05]  /*0250*/  IMAD.MOV.U32 R2, RZ, RZ, R16 ;  /* 0x000000ffff027224 */ /* 0x000fca00078e0010 */
[----:B------:R-:W2:Y:S04]  /*0260*/  LDG.E.64.CONSTANT R8, desc[UR10][R2.64] ;  /* 0x0000000a02087981 */ /* 0x000ea8000c1e9b00 */
[----:B------:R-:W3:Y:S01]  /*0270*/  LDG.E.64.CONSTANT R10, desc[UR10][R2.64+0x8] ;  /* 0x0000080a020a7981 */ /* 0x000ee2000c1e9b00 */
[----:B------:R-:W-:Y:S01]  /*0280*/  VIADD R5, R5, 0x1 ;  /* 0x0000000105057836 */ /* 0x000fe20000000000 */
[----:B------:R-:W-:Y:S01]  /*0290*/  BSSY.RECONVERGENT B3, `(.L_x_9) ;  /* 0x000001b000037945 */ /* 0x000fe20003800200 */
[----:B-----5:R-:W-:Y:S01]  /*02a0*/  IMAD.MOV.U32 R21, RZ, RZ, R13 ;  /* 0x000000ffff157224 */ /* 0x020fe200078e000d */
[----:B------:R-:W-:Y:S01]  /*02b0*/  IADD3 R16, P3, PT, R2, 0x1000, RZ ;  /* 0x0000100002107810 */ /* 0x000fe20007f7e0ff */
[----:B------:R-:W-:Y:S01]  /*02c0*/  IMAD.MOV.U32 R17, RZ, RZ, R12 ;  /* 0x000000ffff117224 */ /* 0x000fe200078e000c */
[----:B------:R-:W-:Y:S01]  /*02d0*/  ISETP.NE.AND P2, PT, R5, RZ, PT ;  /* 0x000000ff0500720c */ /* 0x000fe20003f45270 */
[----:B------:R-:W-:-:S02]  /*02e0*/  IMAD.MOV.U32 R6, RZ, RZ, R14 ;  /* 0x000000ffff067224 */ /* 0x000fc400078e000e */
[----:B------:R-:W-:Y:S01]  /*02f0*/  IMAD.MOV.U32 R7, RZ, RZ, R15 ;  /* 0x000000ffff077224 */ /* 0x000fe200078e000f */
[----:B--2---:R-:W-:Y:S01]  /*0300*/  DSETP.GEU.AND P0, PT, |R14|, |R8|, PT ;  /* 0x400000080e00722a */ /* 0x004fe20003f0e200 */
[----:B------:R-:W-:Y:S02]  /*0310*/  IMAD.MOV.U32 R14, RZ, RZ, R8 ;  /* 0x000000ffff0e7224 */ /* 0x000fe400078e0008 */
[----:B---3--:R-:W-:Y:S02]  /*0320*/  IMAD.MOV.U32 R12, RZ, RZ, R10 ;  /* 0x000000ffff0c7224 */ /* 0x008fe400078e000a */
[----:B------:R-:W-:Y:S02]  /*0330*/  IMAD.MOV.U32 R13, RZ, RZ, R11 ;  /* 0x000000ffff0d7224 */ /* 0x000fe400078e000b */
[----:B------:R-:W-:-:S07]  /*0340*/  IMAD.MOV.U32 R15, RZ, RZ, R9 ;  /* 0x000000ffff0f7224 */ /* 0x000fce00078e0009 */
[----:B------:R-:W-:Y:S05]  /*0350*/  @!P0 BRA `(.L_x_10) ;  /* 0x0000000000388947 */ /* 0x000fea0003800000 */
[----:B------:R-:W-:Y:S01]  /*0360*/  DSETP.GEU.AND P0, PT, |R8|, |R6|, PT ;  /* 0x400000060800722a */ /* 0x000fe20003f0e200 */
[----:B------:R-:W-:Y:S02]  /*0370*/  IMAD.MOV.U32 R14, RZ, RZ, R6 ;  /* 0x000000ffff0e7224 */ /* 0x000fe400078e0006 */
[----:B------:R-:W-:Y:S02]  /*0380*/  IMAD.MOV.U32 R15, RZ, RZ, R7 ;  /* 0x000000ffff0f7224 */ /* 0x000fe400078e0007 */
[----:B------:R-:W-:Y:S02]  /*0390*/  IMAD.MOV.U32 R12, RZ, RZ, R17 ;  /* 0x000000ffff0c7224 */ /* 0x000fe400078e0011 */
[----:B------:R-:W-:-:S07]  /*03a0*/  IMAD.MOV.U32 R13, RZ, RZ, R21 ;  /* 0x000000ffff0d7224 */ /* 0x000fce00078e0015 */
[----:B------:R-:W-:Y:S05]  /*03b0*/  @!P0 BRA `(.L_x_10) ;  /* 0x0000000000208947 */ /* 0x000fea0003800000 */
[CC--:B------:R-:W-:Y:S02]  /*03c0*/  ISETP.GE.U32.AND P1, PT, R17.reuse, R10.reuse, PT ;  /* 0x0000000a1100720c */ /* 0x0c0fe40003f26070 */
[----:B------:R-:W-:Y:S02]  /*03d0*/  ISETP.LT.U32.AND P0, PT, R17, R10, PT ;  /* 0x0000000a1100720c */ /* 0x000fe40003f01070 */
[CC--:B------:R-:W-:Y:S02]  /*03e0*/  ISETP.GE.AND.EX P1, PT, R21.reuse, R11.reuse, PT, P1 ;  /* 0x0000000b1500720c */ /* 0x0c0fe40003f26310 */
[----:B------:R-:W-:Y:S02]  /*03f0*/  ISETP.LT.AND.EX P0, PT, R21, R11, PT, P0 ;  /* 0x0000000b1500720c */ /* 0x000fe40003f01300 */
[----:B------:R-:W-:Y:S02]  /*0400*/  FSEL R14, R6, R8, !P1 ;  /* 0x00000008060e7208 */ /* 0x000fe40004800000 */
[----:B------:R-:W-:-:S02]  /*0410*/  FSEL R15, R7, R9, !P1 ;  /* 0x00000009070f7208 */ /* 0x000fc40004800000 */
[----:B------:R-:W-:Y:S02]  /*0420*/  SEL R12, R17, R10, P0 ;  /* 0x0000000a110c7207 */ /* 0x000fe40000000000 */
[----:B------:R-:W-:-:S07]  /*0430*/  SEL R13, R21, R11, P0 ;  /* 0x0000000b150d7207 */ /* 0x000fce0000000000 */
.L_x_10:
[----:B------:R-:W-:Y:S05]  /*0440*/  BSYNC.RECONVERGENT B3 ;  /* 0x0000000000037941 */ /* 0x000fea0003800200 */
.L_x_9:
[----:B------:R-:W-:Y:S02]  /*0450*/  IMAD.X R3, RZ, RZ, R3, P3 ;  /* 0x000000ffff037224 */ /* 0x000fe400018e0603 */
[----:B------:R-:W-:Y:S01]  /*0460*/  VIADD R19, R19, 0x100 ;  /* 0x0000010013137836 */ /* 0x000fe20000000000 */
[----:B------:R-:W-:Y:S06]  /*0470*/  @P2 BRA `(.L_x_11) ;  /* 0xfffffffc00742947 */ /* 0x000fec000383ffff */
.L_x_8:
[----:B------:R-:W-:Y:S05]  /*0480*/  BSYNC.RECONVERGENT B2 ;  /* 0x0000000000027941 */ /* 0x000fea0003800200 */
.L_x_7:
[----:B------:R-:W0:Y:S01]  /*0490*/  LDC.64 R8, c[0x0][0x380] ;  /* 0x0000e000ff087b82 */ /* 0x000e220000000a00 */
[----:B------:R-:W-:-:S13]  /*04a0*/  ISETP.GE.U32.AND P0, PT, R4, 0x300, PT ;  /* 0x000003000400780c */ /* 0x000fda0003f06070 */
[----:B------:R-:W-:Y:S05]  /*04b0*/  @!P0 BRA `(.L_x_6) ;  /* 0x0000000400908947 */ /* 0x000fea0003800000 */
.L_x_20:
[----:B0-----:R-:W-:-:S05]  /*04c0*/  IMAD.WIDE R20, R19, 0x10, R8 ;  /* 0x0000001013147825 */ /* 0x001fca00078e0208 */
[----:B------:R-:W2:Y:S04]  /*04d0*/  LDG.E.64.CONSTANT R10, desc[UR10][R20.64] ;  /* 0x0000000a140a7981 */ /* 0x000ea8000c1e9b00 */
[----:B------:R-:W3:Y:S04]  /*04e0*/  LDG.E.64.CONSTANT R16, desc[UR10][R20.64+0x8] ;  /* 0x0000080a14107981 */ /* 0x000ee8000c1e9b00 */
[----:B-----5:R0:W5:Y:S04]  /*04f0*/  LDG.E.64.CONSTANT R6, desc[UR10][R20.64+0x1000] ;  /* 0x0010000a14067981 */ /* 0x020168000c1e9b00 */
[----:B------:R0:W5:Y:S01]  /*0500*/  LDG.E.64.CONSTANT R4, desc[UR10][R20.64+0x1008] ;  /* 0x0010080a14047981 */ /* 0x000162000c1e9b00 */
[----:B------:R-:W-:Y:S01]  /*0510*/  BSSY.RECONVERGENT B2, `(.L_x_12) ;  /* 0x0000015000027945 */ /* 0x000fe20003800200 */
[----:B--2---:R-:W-:Y:S01]  /*0520*/  DSETP.GEU.AND P0, PT, |R14|, |R10|, PT ;  /* 0x4000000a0e00722a */ /* 0x004fe20003f0e200 */
[----:B------:R-:W-:-:S02]  /*0530*/  IMAD.MOV.U32 R2, RZ, RZ, R10 ;  /* 0x000000ffff027224 */ /* 0x000fc400078e000a */
[----:B------:R-:W-:Y:S02]  /*0540*/  IMAD.MOV.U32 R3, RZ, RZ, R11 ;  /* 0x000000ffff037224 */ /* 0x000fe400078e000b */
[----:B---3--:R-:W-:Y:S02]  /*0550*/  IMAD.MOV.U32 R23, RZ, RZ, R16 ;  /* 0x000000ffff177224 */ /* 0x008fe400078e0010 */
[----:B------:R-:W-:-:S07]  /*0560*/  IMAD.MOV.U32 R25, RZ, RZ, R17 ;  /* 0x000000ffff197224 */ /* 0x000fce00078e0011 */
[----:B0-----:R-:W-:Y:S05]  /*0570*/  @!P0 BRA `(.L_x_13) ;  /* 0x0000000000388947 */ /* 0x001fea0003800000 */
[----:B------:R-:W-:Y:S01]  /*0580*/  DSETP.GEU.AND P0, PT, |R10|, |R14|, PT ;  /* 0x4000000e0a00722a */ /* 0x000fe20003f0e200 */
[----:B------:R-:W-:Y:S02]  /*0590*/  IMAD.MOV.U32 R23, RZ, RZ, R12 ;  /* 0x000000ffff177224 */ /* 0x000fe400078e000c */
[----:B------:R-:W-:Y:S02]  /*05a0*/  IMAD.MOV.U32 R25, RZ, RZ, R13 ;  /* 0x000000ffff197224 */ /* 0x000fe400078e000d */
[----:B------:R-:W-:Y:S02]  /*05b0*/  IMAD.MOV.U32 R2, RZ, RZ, R14 ;  /* 0x000000ffff027224 */ /* 0x000fe400078e000e */
[----:B------:R-:W-:-:S07]  /*05c0*/  IMAD.MOV.U32 R3, RZ, RZ, R15 ;  /* 0x000000ffff037224 */ /* 0x000fce00078e000f */
[----:B------:R-:W-:Y:S05]  /*05d0*/  @!P0 BRA `(.L_x_13) ;  /* 0x0000000000208947 */ /* 0x000fea0003800000 */
[CC--:B------:R-:W-:Y:S02]  /*05e0*/  ISETP.LT.U32.AND P1, PT, R12.reuse, R16.reuse, PT ;  /* 0x000000100c00720c */ /* 0x0c0fe40003f21070 */
[CC--:B------:R-:W-:Y:S02]  /*05f0*/  ISETP.GE.U32.AND P0, PT, R12.reuse, R16.reuse, PT ;  /* 0x000000100c00720c */ /* 0x0c0fe40003f06070 */
[CC--:B------:R-:W-:Y:S02]  /*0600*/  ISETP.LT.AND.EX P1, PT, R13.reuse, R17.reuse, PT, P1 ;  /* 0x000000110d00720c */ /* 0x0c0fe40003f21310 */
[CC--:B------:R-:W-:Y:S02]  /*0610*/  ISETP.GE.AND.EX P0, PT, R13.reuse, R17.reuse, PT, P0 ;  /* 0x000000110d00720c */ /* 0x0c0fe40003f06300 */
[----:B------:R-:W-:Y:S02]  /*0620*/  SEL R23, R12, R16, P1 ;  /* 0x000000100c177207 */ /* 0x000fe40000800000 */
[----:B------:R-:W-:-:S02]  /*0630*/  SEL R25, R13, R17, P1 ;  /* 0x000000110d197207 */ /* 0x000fc40000800000 */
[----:B------:R-:W-:Y:S02]  /*0640*/  FSEL R2, R14, R10, !P0 ;  /* 0x0000000a0e027208 */ /* 0x000fe40004000000 */
[----:B------:R-:W-:-:S07]  /*0650*/  FSEL R3, R15, R11, !P0 ;  /* 0x0000000b0f037208 */ /* 0x000fce0004000000 */
.L_x_13:
[----:B------:R-:W-:Y:S05]  /*0660*/  BSYNC.RECONVERGENT B2 ;  /* 0x0000000000027941 */ /* 0x000fea0003800200 */
.L_x_12:
[----:B------:R0:W5:Y:S04]  /*0670*/  LDG.E.64.CONSTANT R14, desc[UR10][R20.64+0x2000] ;  /* 0x0020000a140e7981 */ /* 0x000168000c1e9b00 */
[----:B------:R0:W5:Y:S04]  /*0680*/  LDG.E.64.CONSTANT R12, desc[UR10][R20.64+0x2008] ;  /* 0x0020080a140c7981 */ /* 0x000168000c1e9b00 */
[----:B------:R0:W5:Y:S04]  /*0690*/  LDG.E.64.CONSTANT R10, desc[UR10][R20.64+0x3000] ;  /* 0x0030000a140a7981 */ /* 0x000168000c1e9b00 */
[----:B------:R0:W5:Y:S02]  /*06a0*/  LDG.E.64.CONSTANT R16, desc[UR10][R20.64+0x3008] ;  /* 0x0030080a14107981 */ /* 0x000164000c1e9b00 */
[----:B-----5:R-:W-:Y:S01]  /*06b0*/  DSETP.GEU.AND P0, PT, |R2|, |R6|, PT ;  /* 0x400000060200722a */ /* 0x020fe20003f0e200 */
[----:B------:R-:W-:Y:S01]  /*06c0*/  BSSY.RECONVERGENT B2, `(.L_x_14) ;  /* 0x0000014000027945 */ /* 0x000fe20003800200 */
[----:B------:R-:W-:-:S02]  /*06d0*/  IMAD.MOV.U32 R26, RZ, RZ, R6 ;  /* 0x000000ffff1a7224 */ /* 0x000fc400078e0006 */
[----:B------:R-:W-:Y:S02]  /*06e0*/  IMAD.MOV.U32 R27, RZ, RZ, R7 ;  /* 0x000000ffff1b7224 */ /* 0x000fe400078e0007 */
[----:B------:R-:W-:Y:S02]  /*06f0*/  IMAD.MOV.U32 R29, RZ, RZ, R4 ;  /* 0x000000ffff1d7224 */ /* 0x000fe400078e0004 */
[----:B------:R-:W-:-:S06]  /*0700*/  IMAD.MOV.U32 R18, RZ, RZ, R5 ;  /* 0x000000ffff127224 */ /* 0x000fcc00078e0005 */
[----:B0-----:R-:W-:Y:S05]  /*0710*/  @!P0 BRA `(.L_x_15) ;  /* 0x0000000000388947 */ /* 0x001fea0003800000 */
        /* <DEDUP_REMOVED lines=14> */
.L_x_15:
[----:B------:R-:W-:Y:S05]  /*0800*/  BSYNC.RECONVERGENT B2 ;  /* 0x0000000000027941 */ /* 0x000fea0003800200 */
.L_x_14:
[----:B------:R-:W-:Y:S01]  /*0810*/  DSETP.GEU.AND P0, PT, |R26|, |R14|, PT ;  /* 0x4000000e1a00722a */ /* 0x000fe20003f0e200 */
[----:B------:R-:W-:Y:S01]  /*0820*/  BSSY.RECONVERGENT B2, `(.L_x_16) ;  /* 0x0000014000027945 */ /* 0x000fe20003800200 */
[----:B------:R-:W-:Y:S02]  /*0830*/  IMAD.MOV.U32 R2, RZ, RZ, R14 ;  /* 0x000000ffff027224 */ /* 0x000fe400078e000e */
[----:B------:R-:W-:Y:S02]  /*0840*/  IMAD.MOV.U32 R3, RZ, RZ, R15 ;  /* 0x000000ffff037224 */ /* 0x000fe400078e000f */
[----:B------:R-:W-:Y:S02]  /*0850*/  IMAD.MOV.U32 R5, RZ, RZ, R12 ;  /* 0x000000ffff057224 */ /* 0x000fe400078e000c */
[----:B------:R-:W-:-:S06]  /*0860*/  IMAD.MOV.U32 R7, RZ, RZ, R13 ;  /* 0x000000ffff077224 */ /* 0x000fcc00078e000d */
        /* <DEDUP_REMOVED lines=15> */
.L_x_17:
[----:B------:R-:W-:Y:S05]  /*0960*/  BSYNC.RECONVERGENT B2 ;  /* 0x0000000000027941 */ /* 0x000fea0003800200 */
.L_x_16:
        /* <DEDUP_REMOVED lines=21> */
.L_x_19:
[----:B------:R-:W-:Y:S05]  /*0ac0*/  BSYNC.RECONVERGENT B2 ;  /* 0x0000000000027941 */ /* 0x000fea0003800200 */
.L_x_18:
[----:B------:R-:W-:-:S05]  /*0ad0*/  VIADD R19, R19, 0x400 ;  /* 0x0000040013137836 */ /* 0x000fca0000000000 */
[----:B------:R-:W-:-:S13]  /*0ae0*/  ISETP.GE.AND P0, PT, R19, UR4, PT ;  /* 0x0000000413007c0c */ /* 0x000fda000bf06270 */
[----:B------:R-:W-:Y:S05]  /*0af0*/  @!P0 BRA `(.L_x_20) ;  /* 0xfffffff800708947 */ /* 0x000fea000383ffff */
.L_x_6:
[----:B------:R-:W-:Y:S05]  /*0b00*/  BSYNC.RECONVERGENT B1 ;  /* 0x0000000000017941 */ /* 0x000fea0003800200 */
.L_x_5:
[----:B------:R-:W2:Y:S02]  /*0b10*/  LDCU UR6, c[0x0][0x390] ;  /* 0x00007200ff0677ac */ /* 0x000ea40008000800 */
[----:B--2---:R-:W-:-:S09]  /*0b20*/  UISETP.GE.AND UP0, UPT, UR6, 0x100, UPT ;  /* 0x000001000600788c */ /* 0x004fd2000bf06270 */
[----:B------:R-:W-:Y:S05]  /*0b30*/  BRA.U !UP0, `(.L_x_21) ;  /* 0x0000001508507547 */ /* 0x000fea000b800000 */
[----:B0-----:R-:W0:Y:S01]  /*0b40*/  S2R R9, SR_LANEID ;  /* 0x0000000000097919 */ /* 0x001e220000000000 */
[----:B------:R-:W-:Y:S01]  /*0b50*/  BSSY.RECONVERGENT B1, `(.L_x_22) ;  /* 0x000001f000017945 */ /* 0x000fe20003800200 */
[----:B-----5:R-:W-:Y:S01]  /*0b60*/  IMAD.MOV.U32 R11, RZ, RZ, R12 ;  /* 0x000000ffff0b7224 */ /* 0x020fe200078e000c */
[----:B------:R2:W3:Y:S01]  /*0b70*/  SHFL.DOWN PT, R4, R14, 0x1, 0x1f ;  /* 0x08201f000e047f89 */ /* 0x0004e200000e0000 */
[----:B------:R-:W-:Y:S02]  /*0b80*/  IMAD.MOV.U32 R16, RZ, RZ, R13 ;  /* 0x000000ffff107224 */ /* 0x000fe400078e000d */
[----:B-1----:R-:W-:Y:S01]  /*0b90*/  IMAD.MOV.U32 R2, RZ, RZ, R14 ;  /* 0x000000ffff027224 */ /* 0x002fe200078e000e */
[----:B------:R2:W1:Y:S01]  /*0ba0*/  SHFL.DOWN PT, R5, R15, 0x1, 0x1f ;  /* 0x08201f000f057f89 */ /* 0x00046200000e0000 */
[----:B------:R-:W-:-:S03]  /*0bb0*/  IMAD.MOV.U32 R3, RZ, RZ, R15 ;  /* 0x000000ffff037224 */ /* 0x000fc600078e000f */
[----:B------:R2:W4:Y:S04]  /*0bc0*/  SHFL.DOWN PT, R7, R12, 0x1, 0x1f ;  /* 0x08201f000c077f89 */ /* 0x00052800000e0000 */
[----:B------:R2:W1:Y:S01]  /*0bd0*/  SHFL.DOWN PT, R17, R13, 0x1, 0x1f ;  /* 0x08201f000d117f89 */ /* 0x00046200000e0000 */
[----:B0-----:R-:W-:-:S13]  /*0be0*/  ISETP.GT.AND P0, PT, R9, 0x1e, PT ;  /* 0x0000001e0900780c */ /* 0x001fda0003f04270 */
[----:B-1234-:R-:W-:Y:S05]  /*0bf0*/  @P0 BRA `(.L_x_23) ;  /* 0x0000000000500947 */ /* 0x01efea0003800000 */
[----:B------:R-:W-:Y:S01]  /*0c00*/  DSETP.GEU.AND P0, PT, |R14|, |R4|, PT ;  /* 0x400000040e00722a */ /* 0x000fe20003f0e200 */
[----:B------:R-:W-:Y:S02]  /*0c10*/  IMAD.MOV.U32 R11, RZ, RZ, R7 ;  /* 0x000000ffff0b7224 */ /* 0x000fe400078e0007 */
[----:B------:R-:W-:Y:S02]  /*0c20*/  IMAD.MOV.U32 R16, RZ, RZ, R17 ;  /* 0x000000ffff107224 */ /* 0x000fe400078e0011 */
        /* <DEDUP_REMOVED lines=9> */
[CC--:B------:R-:W-:Y:S02]  /*0cc0*/  ISETP.LT.U32.AND P1, PT, R12.reuse, R7.reuse, PT ;  /* 0x000000070c00720c */ /* 0x0c0fe40003f21070 */
[C---:B------:R-:W-:Y:S02]  /*0cd0*/  ISETP.GE.U32.AND P0, PT, R12.reuse, R7, PT ;  /* 0x000000070c00720c */ /* 0x040fe40003f06070 */
[CC--:B------:R-:W-:Y:S02]  /*0ce0*/  ISETP.LT.AND.EX P1, PT, R13.reuse, R17.reuse, PT, P1 ;  /* 0x000000110d00720c */ /* 0x0c0fe40003f21310 */
[C---:B------:R-:W-:Y:S02]  /*0cf0*/  ISETP.GE.AND.EX P0, PT, R13.reuse, R17, PT, P0 ;  /* 0x000000110d00720c */ /* 0x040fe40003f06300 */
[----:B------:R-:W-:Y:S02]  /*0d00*/  SEL R11, R12, R7, P1 ;  /* 0x000000070c0b7207 */ /* 0x000fe40000800000 */
[----:B------:R-:W-:-:S02]  /*0d10*/  SEL R16, R13, R17, P1 ;  /* 0x000000110d107207 */ /* 0x000fc40000800000 */
[----:B------:R-:W-:Y:S02]  /*0d20*/  FSEL R2, R14, R4, !P0 ;  /* 0x000000040e027208 */ /* 0x000fe40004000000 */
[----:B------:R-:W-:-:S07]  /*0d30*/  FSEL R3, R15, R5, !P0 ;  /* 0x000000050f037208 */ /* 0x000fce0004000000 */
.L_x_23:
[----:B------:R-:W-:Y:S05]  /*0d40*/  BSYNC.RECONVERGENT B1 ;  /* 0x0000000000017941 */ /* 0x000fea0003800200 */
.L_x_22:
[----:B------:R-:W-:Y:S01]  /*0d50*/  ISETP.GT.AND P0, PT, R9, 0x1d, PT ;  /* 0x0000001d0900780c */ /* 0x000fe20003f04270 */
[----:B------:R0:W1:Y:S01]  /*0d60*/  SHFL.DOWN PT, R6, R2, 0x2, 0x1f ;  /* 0x08401f0002067f89 */ /* 0x00006200000e0000 */
[----:B------:R-:W-:Y:S01]  /*0d70*/  BSSY.RECONVERGENT B1, `(.L_x_24) ;  /* 0x000001d000017945 */ /* 0x000fe20003800200 */
[----:B------:R-:W-:Y:S02]  /*0d80*/  IMAD.MOV.U32 R8, RZ, RZ, R11 ;  /* 0x000000ffff087224 */ /* 0x000fe400078e000b */
[----:B------:R0:W2:Y:S01]  /*0d90*/  SHFL.DOWN PT, R7, R3, 0x2, 0x1f ;  /* 0x08401f0003077f89 */ /* 0x0000a200000e0000 */
[----:B------:R-:W-:Y:S02]  /*0da0*/  IMAD.MOV.U32 R10, RZ, RZ, R16 ;  /* 0x000000ffff0a7224 */ /* 0x000fe400078e0010 */
[----:B------:R-:W-:Y:S01]  /*0db0*/  IMAD.MOV.U32 R4, RZ, RZ, R2 ;  /* 0x000000ffff047224 */ /* 0x000fe200078e0002 */
[----:B------:R0:W3:Y:S01]  /*0dc0*/  SHFL.DOWN PT, R12, R11, 0x2, 0x1f ;  /* 0x08401f000b0c7f89 */ /* 0x0000e200000e0000 */
[----:B------:R-:W-:-:S03]  /*0dd0*/  IMAD.MOV.U32 R5, RZ, RZ, R3 ;  /* 0x000000ffff057224 */ /* 0x000fc600078e0003 */
[----:B------:R0:W4:Y:S01]  /*0de0*/  SHFL.DOWN PT, R13, R16, 0x2, 0x1f ;  /* 0x08401f00100d7f89 */ /* 0x00012200000e0000 */
[----:B------:R-:W-:Y:S05]  /*0df0*/  @P0 BRA `(.L_x_25) ;  /* 0x0000000000500947 */ /* 0x000fea0003800000 */
[----:B-12---:R-:W-:Y:S01]  /*0e00*/  DSETP.GEU.AND P0, PT, |R2|, |R6|, PT ;  /* 0x400000060200722a */ /* 0x006fe20003f0e200 */
[----:B---3--:R-:W-:Y:S02]  /*0e10*/  IMAD.MOV.U32 R8, RZ, RZ, R12 ;  /* 0x000000ffff087224 */ /* 0x008fe400078e000c */
[----:B----4-:R-:W-:Y:S02]  /*0e20*/  IMAD.MOV.U32 R10, RZ, RZ, R13 ;  /* 0x000000ffff0a7224 */ /* 0x010fe400078e000d */
        /* <DEDUP_REMOVED lines=17> */
.L_x_25:
[----:B------:R-:W-:Y:S05]  /*0f40*/  BSYNC.RECONVERGENT B1 ;  /* 0x0000000000017941 */ /* 0x000fea0003800200 */
.L_x_24:
[----:B------:R-:W-:Y:S01]  /*0f50*/  ISETP.GT.AND P0, PT, R9, 0x1b, PT ;  /* 0x0000001b0900780c */ /* 0x000fe20003f04270 */
[----:B-1----:R1:W1:Y:S01]  /*0f60*/  SHFL.DOWN PT, R6, R4, 0x4, 0x1f ;  /* 0x08801f0004067f89 */ /* 0x00226200000e0000 */
[----:B------:R-:W-:Y:S01]  /*0f70*/  BSSY.RECONVERGENT B1, `(.L_x_26) ;  /* 0x000001d000017945 */ /* 0x000fe20003800200 */
[----:B0-----:R-:W-:Y:S02]  /*0f80*/  IMAD.MOV.U32 R11, RZ, RZ, R8 ;  /* 0x000000ffff0b7224 */ /* 0x001fe400078e0008 */
[----:B--2---:R0:W2:Y:S01]  /*0f90*/  SHFL.DOWN PT, R7, R5, 0x4, 0x1f ;  /* 0x08801f0005077f89 */ /* 0x0040a200000e0000 */
[----:B---3--:R-:W-:Y:S02]  /*0fa0*/  IMAD.MOV.U32 R12, RZ, RZ, R10 ;  /* 0x000000ffff0c7224 */ /* 0x008fe400078e000a */
[----:B------:R-:W-:Y:S01]  /*0fb0*/  IMAD.MOV.U32 R2, RZ, RZ, R4 ;  /* 0x000000ffff027224 */ /* 0x000fe200078e0004 */
[----:B----4-:R0:W3:Y:S01]  /*0fc0*/  SHFL.DOWN PT, R13, R8, 0x4, 0x1f ;  /* 0x08801f00080d7f89 */ /* 0x0100e200000e0000 */
        /* <DEDUP_REMOVED lines=23> */
.L_x_27:
[----:B------:R-:W-:Y:S05]  /*1140*/  BSYNC.RECONVERGENT B1 ;  /* 0x0000000000017941 */ /* 0x000fea0003800200 */
.L_x_26:
[----:B------:R-:W-:Y:S01]  /*1150*/  ISETP.GT.AND P0, PT, R9, 0x17, PT ;  /* 0x000000170900780c */ /* 0x000fe20003f04270 */
[----:B-1----:R1:W1:Y:S01]  /*1160*/  SHFL.DOWN PT, R6, R2, 0x8, 0x1f ;  /* 0x09001f0002067f89 */ /* 0x00226200000e0000 */
[----:B------:R-:W-:Y:S01]  /*1170*/  BSSY.RECONVERGENT B1, `(.L_x_28) ;  /* 0x000001d000017945 */ /* 0x000fe20003800200 */
[----:B0-----:R-:W-:Y:S02]  /*1180*/  IMAD.MOV.U32 R8, RZ, RZ, R11 ;  /* 0x000000ffff087224 */ /* 0x001fe400078e000b */
[----:B--2---:R0:W2:Y:S01]  /*1190*/  SHFL.DOWN PT, R7, R3, 0x8, 0x1f ;  /* 0x09001f0003077f89 */ /* 0x0040a200000e0000 */
[----:B------:R-:W-:Y:S02]  /*11a0*/  IMAD.MOV.U32 R10, RZ, RZ, R12 ;  /* 0x000000ffff0a7224 */ /* 0x000fe400078e000c */
[----:B------:R-:W-:Y:S01]  /*11b0*/  IMAD.MOV.U32 R4, RZ, RZ, R2 ;  /* 0x000000ffff047224 */ /* 0x000fe200078e0002 */
[----:B------:R0:W0:Y:S01]  /*11c0*/  SHFL.DOWN PT, R14, R11, 0x8, 0x1f ;  /* 0x09001f000b0e7f89 */ /* 0x00002200000e0000 */
[----:B------:R-:W-:-:S03]  /*11d0*/  IMAD.MOV.U32 R5, RZ, RZ, R3 ;  /* 0x000000ffff057224 */ /* 0x000fc600078e0003 */
[----:B---3--:R3:W0:Y:S01]  /*11e0*/  SHFL.DOWN PT, R13, R12, 0x8, 0x1f ;  /* 0x09001f000c0d7f89 */ /* 0x00862200000e0000 */
[----:B------:R-:W-:Y:S05]  /*11f0*/  @P0 BRA `(.L_x_29) ;  /* 0x0000000000500947 */ /* 0x000fea0003800000 */
[----:B-12---:R-:W-:Y:S01]  /*1200*/  DSETP.GEU.AND P0, PT, |R2|, |R6|, PT ;  /* 0x400000060200722a */ /* 0x006fe20003f0e200 */
[----:B0-----:R-:W-:Y:S02]  /*1210*/  IMAD.MOV.U32 R8, RZ, RZ, R14 ;  /* 0x000000ffff087224 */ /* 0x001fe400078e000e */
        /* <DEDUP_REMOVED lines=18> */
.L_x_29:
[----:B------:R-:W-:Y:S05]  /*1340*/  BSYNC.RECONVERGENT B1 ;  /* 0x0000000000017941 */ /* 0x000fea0003800200 */
.L_x_28:
[----:B------:R-:W-:Y:S01]  /*1350*/  ISETP.GT.AND P0, PT, R9, 0xf, PT ;  /* 0x0000000f0900780c */ /* 0x000fe20003f04270 */
[----:B-1----:R1:W1:Y:S01]  /*1360*/  SHFL.DOWN PT, R6, R4, 0x10, 0x1f ;  /* 0x0a001f0004067f89 */ /* 0x00226200000e0000 */
[----:B------:R-:W-:Y:S01]  /*1370*/  BSSY.RECONVERGENT B1, `(.L_x_30) ;  /* 0x000001d000017945 */ /* 0x000fe20003800200 */
[----:B0-----:R-:W-:Y:S02]  /*1380*/  IMAD.MOV.U32 R14, RZ, RZ, R8 ;  /* 0x000000ffff0e7224 */ /* 0x001fe400078e0008 */
[----:B--2---:R0:W2:Y:S01]  /*1390*/  SHFL.DOWN PT, R7, R5, 0x10, 0x1f ;  /* 0x0a001f0005077f89 */ /* 0x0040a200000e0000 */
[----:B----4-:R-:W-:Y:S02]  /*13a0*/  IMAD.MOV.U32 R15, RZ, RZ, R10 ;  /* 0x000000ffff0f7224 */ /* 0x010fe400078e000a */
[----:B------:R-:W-:Y:S01]  /*13b0*/  IMAD.MOV.U32 R2, RZ, RZ, R4 ;  /* 0x000000ffff027224 */ /* 0x000fe200078e0004 */
[----:B------:R0:W4:Y:S01]  /*13c0*/  SHFL.DOWN PT, R11, R8, 0x10, 0x1f ;  /* 0x0a001f00080b7f89 */ /* 0x00012200000e0000 */
[----:B------:R-:W-:-:S03]  /*13d0*/  IMAD.MOV.U32 R3, RZ, RZ, R5 ;  /* 0x000000ffff037224 */ /* 0x000fc600078e0005 */
[----:B------:R0:W0:Y:S01]  /*13e0*/  SHFL.DOWN PT, R13, R10, 0x10, 0x1f ;  /* 0x0a001f000a0d7f89 */ /* 0x00002200000e0000 */
[----:B------:R-:W-:Y:S05]  /*13f0*/  @P0 BRA `(.L_x_31) ;  /* 0x0000000000500947 */ /* 0x000fea0003800000 */
[----:B-12---:R-:W-:Y:S01]  /*1400*/  DSETP.GEU.AND P0, PT, |R4|, |R6|, PT ;  /* 0x400000060400722a */ /* 0x006fe20003f0e200 */
[----:B----4-:R-:W-:Y:S02]  /*1410*/  IMAD.MOV.U32 R14, RZ, RZ, R11 ;  /* 0x000000ffff0e7224 */ /* 0x010fe400078e000b */
[----:B0-----:R-:W-:Y:S02]  /*1420*/  IMAD.MOV.U32 R15, RZ, RZ, R13 ;  /* 0x000000ffff0f7224 */ /* 0x001fe400078e000d */
        /* <DEDUP_REMOVED lines=17> */
.L_x_31:
[----:B------:R-:W-:Y:S05]  /*1540*/  BSYNC.RECONVERGENT B1 ;  /* 0x0000000000017941 */ /* 0x000fea0003800200 */
.L_x_30:
[----:B------:R-:W-:Y:S01]  /*1550*/  ISETP.NE.AND P0, PT, R9, RZ, PT ;  /* 0x000000ff0900720c */ /* 0x000fe20003f05270 */
[----:B------:R-:W-:-:S12]  /*1560*/  BSSY.RECONVERGENT B1, `(.L_x_32) ;  /* 0x000000a000017945 */ /* 0x000fd80003800200 */
[----:B------:R-:W-:Y:S05]  /*1570*/  @P0 BRA `(.L_x_33) ;  /* 0x0000000000200947 */ /* 0x000fea0003800000 */
[----:B-1----:R-:W1:Y:S01]  /*1580*/  S2R R6, SR_CgaCtaId ;  /* 0x0000000000067919 */ /* 0x002e620000008800 */
[----:B0-----:R-:W-:Y:S02]  /*1590*/  MOV R5, 0x400 ;  /* 0x0000040000057802 */ /* 0x001fe40000000f00 */
[----:B------:R-:W-:-:S04]  /*15a0*/  SHF.R.U32.HI R4, RZ, 0x1, R0 ;  /* 0x00000001ff047819 */ /* 0x000fc80000011600 */
[----:B------:R-:W-:Y:S02]  /*15b0*/  LOP3.LUT R4, R4, 0x1f0, RZ, 0xc0, !PT ;  /* 0x000001f004047812 */ /* 0x000fe400078ec0ff */
[----:B-1----:R-:W-:-:S05]  /*15c0*/  LEA R5, R6, R5, 0x18 ;  /* 0x0000000506057211 */ /* 0x002fca00078ec0ff */
[----:B------:R-:W-:-:S05]  /*15d0*/  IMAD.IADD R5, R4, 0x1, R5 ;  /* 0x0000000104057824 */ /* 0x000fca00078e0205 */
[----:B------:R0:W-:Y:S04]  /*15e0*/  STS.64 [R5+0x10], R14 ;  /* 0x0000100e05007388 */ /* 0x0001e80000000a00 */
[----:B------:R0:W-:Y:S02]  /*15f0*/  STS.64 [R5+0x8], R2 ;  /* 0x0000080205007388 */ /* 0x0001e40000000a00 */
.L_x_33:
[----:B------:R-:W-:Y:S05]  /*1600*/  BSYNC.RECONVERGENT B1 ;  /* 0x0000000000017941 */ /* 0x000fea0003800200 */
.L_x_32:
[----:B------:R-:W-:Y:S01]  /*1610*/  BAR.SYNC.DEFER_BLOCKING 0x0 ;  /* 0x0000000000007b1d */ /* 0x000fe20000010000 */
[----:B------:R-:W-:-:S13]  /*1620*/  ISETP.NE.AND P1, PT, R0, RZ, PT ;  /* 0x000000ff0000720c */ /* 0x000fda0003f25270 */
[----:B------:R-:W-:Y:S05]  /*1630*/  @P1 BRA `(.L_x_34) ;  /* 0x0000005400881947 */ /* 0x000fea0003800000 */
[----:B0-----:R-:W0:Y:S01]  /*1640*/  S2R R5, SR_CgaCtaId ;  /* 0x0000000000057919 */ /* 0x001e220000008800 */
[----:B------:R-:W-:Y:S01]  /*1650*/  MOV R0, 0x400 ;  /* 0x0000040000007802 */ /* 0x000fe20000000f00 */
[----:B------:R-:W-:Y:S03]  /*1660*/  BSSY.RECONVERGENT B1, `(.L_x_35) ;  /* 0x000001a000017945 */ /* 0x000fe60003800200 */
[----:B0-----:R-:W-:-:S05]  /*1670*/  LEA R0, R5, R0, 0x18 ;  /* 0x0000000005007211 */ /* 0x001fca00078ec0ff */
[----:B------:R-:W0:Y:S04]  /*1680*/  LDS.64 R16, [R0+0x18] ;  /* 0x0000180000107984 */ /* 0x000e280000000a00 */
[----:B-12---:R-:W1:Y:S04]  /*1690*/  LDS.128 R4, [R0+0x20] ;  /* 0x0000200000047984 */ /* 0x006e680000000c00 */
[----:B---3--:R2:W3:Y:S04]  /*16a0*/  LDS.64 R12, [R0+0x80] ;  /* 0x00008000000c7984 */ /* 0x0084e80000000a00 */
[----:B----4-:R2:W4:Y:S01]  /*16b0*/  LDS.128 R8, [R0+0x30] ;  /* 0x0000300000087984 */ /* 0x0105220000000c00 */
[----:B0-----:R-:W-:Y:S01]  /*16c0*/  DSETP.GEU.AND P0, PT, |R2|, |R16|, PT ;  /* 0x400000100200722a */ /* 0x001fe20003f0e200 */
[----:B------:R-:W-:-:S02]  /*16d0*/  IMAD.MOV.U32 R24, RZ, RZ, R16 ;  /* 0x000000ffff187224 */ /* 0x000fc400078e0010 */
[----:B------:R-:W-:Y:S02]  /*16e0*/  IMAD.MOV.U32 R25, RZ, RZ, R17 ;  /* 0x000000ffff197224 */ /* 0x000fe400078e0011 */
[----:B-1----:R-:W-:Y:S02]  /*16f0*/  IMAD.MOV.U32 R26, RZ, RZ, R4 ;  /* 0x000000ffff1a7224 */ /* 0x002fe400078e0004 */
[----:B------:R-:W-:-:S07]  /*1700*/  IMAD.MOV.U32 R27, RZ, RZ, R5 ;  /* 0x000000ffff1b7224 */ /* 0x000fce00078e0005 */
[----:B--234-:R-:W-:Y:S05]  /*1710*/  @!P0 BRA `(.L_x_36) ;  /* 0x0000000000388947 */ /* 0x01cfea0003800000 */
        /* <DEDUP_REMOVED lines=14> */
.L_x_36:
[----:B------:R-:W-:Y:S05]  /*1800*/  BSYNC.RECONVERGENT B1 ;  /* 0x0000000000017941 */ /* 0x000fea0003800200 */
.L_x_35:
[----:B------:R0:W1:Y:S01]  /*1810*/  LDS.128 R16, [R0+0x40] ;  /* 0x0000400000107984 */ /* 0x0000620000000c00 */
[----:B------:R-:W-:Y:S01]  /*1820*/  DSETP.GEU.AND P0, PT, |R24|, |R6|, PT ;  /* 0x400000061800722a */ /* 0x000fe20003f0e200 */
[----:B------:R-:W-:Y:S01]  /*1830*/  BSSY.RECONVERGENT B1, `(.L_x_37) ;  /* 0x0000015000017945 */ /* 0x000fe20003800200 */
[----:B------:R-:W-:Y:S01]  /*1840*/  IMAD.MOV.U32 R4, RZ, RZ, R6 ;  /* 0x000000ffff047224 */ /* 0x000fe200078e0006 */
[----:B------:R0:W2:Y:S01]  /*1850*/  LDS.128 R20, [R0+0x50] ;  /* 0x0000500000147984 */ /* 0x0000a20000000c00 */
        /* <DEDUP_REMOVED lines=18> */
.L_x_38:
[----:B------:R-:W-:Y:S05]  /*1980*/  BSYNC.RECONVERGENT B1 ;  /* 0x0000000000017941 */ /* 0x000fea0003800200 */
.L_x_37:
[----:B------:R-:W-:Y:S01]  /*1990*/  DSETP.GEU.AND P0, PT, |R4|, |R10|, PT ;  /* 0x4000000a0400722a */ /* 0x000fe20003f0e200 */
[----:B------:R-:W-:Y:S01]  /*19a0*/  BSSY.RECONVERGENT B1, `(.L_x_39) ;  /* 0x0000014000017945 */ /* 0x000fe20003800200 */
[----:B------:R-:W-:Y:S02]  /*19b0*/  IMAD.MOV.U32 R2, RZ, RZ, R10 ;  /* 0x000000ffff027224 */ /* 0x000fe400078e000a */
[----:B------:R-:W-:Y:S02]  /*19c0*/  IMAD.MOV.U32 R3, RZ, RZ, R11 ;  /* 0x000000ffff037224 */ /* 0x000fe400078e000b */
[----:B-1----:R-:W-:Y:S02]  /*19d0*/  IMAD.MOV.U32 R27, RZ, RZ, R16 ;  /* 0x000000ffff1b7224 */ /* 0x002fe400078e0010 */
        /* <DEDUP_REMOVED lines=16> */
.L_x_40:
[----:B------:R-:W-:Y:S05]  /*1ae0*/  BSYNC.RECONVERGENT B1 ;  /* 0x0000000000017941 */ /* 0x000fea0003800200 */
.L_x_39:
[----:B------:R0:W1:Y:S01]  /*1af0*/  LDS.128 R8, [R0+0x60] ;  /* 0x0000600000087984 */ /* 0x0000620000000c00 */
[----:B------:R-:W-:Y:S01]  /*1b00*/  DSETP.GEU.AND P0, PT, |R2|, |R18|, PT ;  /* 0x400000120200722a */ /* 0x000fe20003f0e200 */
[----:B------:R-:W-:Y:S01]  /*1b10*/  BSSY.RECONVERGENT B1, `(.L_x_41) ;  /* 0x0000015000017945 */ /* 0x000fe20003800200 */
[----:B------:R-:W-:Y:S01]  /*1b20*/  IMAD.MOV.U32 R14, RZ, RZ, R18 ;  /* 0x000000ffff0e7224 */ /* 0x000fe200078e0012 */
[----:B------:R0:W3:Y:S01]  /*1b30*/  LDS.128 R4, [R0+0x70] ;  /* 0x0000700000047984 */ /* 0x0000e20000000c00 */
[----:B------:R-:W-:Y:S02]  /*1b40*/  IMAD.MOV.U32 R15, RZ, RZ, R19 ;  /* 0x000000ffff0f7224 */ /* 0x000fe400078e0013 */
[----:B--2---:R-:W-:Y:S02]  /*1b50*/  IMAD.MOV.U32 R17, RZ, RZ, R20 ;  /* 0x000000ffff117224 */ /* 0x004fe400078e0014 */
        /* <DEDUP_REMOVED lines=16> */
.L_x_42:
[----:B------:R-:W-:Y:S05]  /*1c60*/  BSYNC.RECONVERGENT B1 ;  /* 0x0000000000017941 */ /* 0x000fea0003800200 */
.L_x_41:
        /* <DEDUP_REMOVED lines=21> */
.L_x_44:
[----:B------:R-:W-:Y:S05]  /*1dc0*/  BSYNC.RECONVERGENT B1 ;  /* 0x0000000000017941 */ /* 0x000fea0003800200 */
.L_x_43:
[----:B------:R-:W-:Y:S01]  /*1dd0*/  DSETP.GEU.AND P0, PT, |R2|, |R10|, PT ;  /* 0x4000000a0200722a */ /* 0x000fe20003f0e200 */
[----:B------:R-:W-:Y:S01]  /*1de0*/  BSSY.RECONVERGENT B1, `(.L_x_45) ;  /* 0x0000014000017945 */ /* 0x000fe20003800200 */
[----:B------:R-:W-:Y:S02]  /*1df0*/  IMAD.MOV.U32 R8, RZ, RZ, R10 ;  /* 0x000000ffff087224 */ /* 0x000fe400078e000a */
[----:B------:R-:W-:Y:S02]  /*1e00*/  IMAD.MOV.U32 R9, RZ, RZ, R11 ;  /* 0x000000ffff097224 */ /* 0x000fe400078e000b */
[----:B---3--:R-:W-:Y:S02]  /*1e10*/  IMAD.MOV.U32 R17, RZ, RZ, R4 ;  /* 0x000000ffff117224 */ /* 0x008fe400078e0004 */
        /* <DEDUP_REMOVED lines=16> */
.L_x_46:
[----:B------:R-:W-:Y:S05]  /*1f20*/  BSYNC.RECONVERGENT B1 ;  /* 0x0000000000017941 */ /* 0x000fea0003800200 */
.L_x_45:
        /* <DEDUP_REMOVED lines=19> */
[----:B------:R-:W-:Y:S01]  /*2060*/  SEL R15, R0, R13, P2 ;  /* 0x0000000d000f7207 */ /* 0x000fe20001000000 */
[----:B------:R-:W-:Y:S06]  /*2070*/  BRA `(.L_x_34) ;  /* 0x0000004800f87947 */ /* 0x000fec0003800000 */
.L_x_21:
[----:B------:R-:W2:Y:S01]  /*2080*/  S2R R4, SR_LANEID ;  /* 0x0000000000047919 */ /* 0x000ea20000000000 */
[----:B-1----:R-:W-:Y:S01]  /*2090*/  LOP3.LUT R2, R0, 0x3e0, RZ, 0xc0, !PT ;  /* 0x000003e000027812 */ /* 0x002fe200078ec0ff */
[----:B------:R-:W-:Y:S01]  /*20a0*/  BSSY.RECONVERGENT B1, `(.L_x_47) ;  /* 0x0000024000017945 */ /* 0x000fe20003800200 */
[----:B-----5:R-:W-:Y:S02]  /*20b0*/  IMAD.MOV.U32 R16, RZ, RZ, R12 ;  /* 0x000000ffff107224 */ /* 0x020fe400078e000c */
[----:B------:R-:W-:Y:S02]  /*20c0*/  IMAD.MOV.U32 R18, RZ, RZ, R13 ;  /* 0x000000ffff127224 */ /* 0x000fe400078e000d */
[----:B------:R-:W-:Y:S01]  /*20d0*/  VIADD R3, R2, 0x20 ;  /* 0x0000002002037836 */ /* 0x000fe20000000000 */
[----:B------:R-:W-:-:S04]  /*20e0*/  LOP3.LUT R2, RZ, R2, RZ, 0x33, !PT ;  /* 0x00000002ff027212 */ /* 0x000fc800078e33ff */
[----:B------:R-:W-:Y:S01]  /*20f0*/  ISETP.GT.AND P0, PT, R3, UR6, PT ;  /* 0x0000000603007c0c */ /* 0x000fe2000bf04270 */
[----:B------:R-:W-:Y:S02]  /*2100*/  VIADD R2, R2, UR6 ;  /* 0x0000000602027c36 */ /* 0x000fe40008000000 */
[----:B------:R-:W-:-:S03]  /*2110*/  IMAD.MOV.U32 R3, RZ, RZ, R15 ;  /* 0x000000ffff037224 */ /* 0x000fc600078e000f */
[----:B------:R-:W-:Y:S01]  /*2120*/  SEL R5, R2, 0x1f, P0 ;  /* 0x0000001f02057807 */ /* 0x000fe20000000000 */
[----:B------:R-:W-:-:S04]  /*2130*/  IMAD.MOV.U32 R2, RZ, RZ, R14 ;  /* 0x000000ffff027224 */ /* 0x000fc800078e000e */
[----:B------:R1:W3:Y:S04]  /*2140*/  SHFL.DOWN PT, R6, R14, 0x1, R5 ;  /* 0x082000000e067989 */ /* 0x0002e800000e0005 */
[----:B------:R1:W4:Y:S04]  /*2150*/  SHFL.DOWN PT, R7, R15, 0x1, R5 ;  /* 0x082000000f077989 */ /* 0x00032800000e0005 */
[----:B0-----:R1:W0:Y:S01]  /*2160*/  SHFL.DOWN PT, R9, R12, 0x1, R5 ;  /* 0x082000000c097989 */ /* 0x00122200000e0005 */
[----:B--2---:R-:W-:-:S03]  /*2170*/  ISETP.GE.AND P0, PT, R4, R5, PT ;  /* 0x000000050400720c */ /* 0x004fc60003f06270 */
[----:B------:R1:W2:Y:S10]  /*2180*/  SHFL.DOWN PT, R11, R13, 0x1, R5 ;  /* 0x082000000d0b7989 */ /* 0x0002b400000e0005 */
[----:B-1----:R-:W-:Y:S05]  /*2190*/  @P0 BRA `(.L_x_48) ;  /* 0x0000000000500947 */ /* 0x002fea0003800000 */
[----:B---34-:R-:W-:Y:S01]  /*21a0*/  DSETP.GEU.AND P0, PT, |R14|, |R6|, PT ;  /* 0x400000060e00722a */ /* 0x018fe20003f0e200 */
[----:B0-----:R-:W-:Y:S02]  /*21b0*/  IMAD.MOV.U32 R16, RZ, RZ, R9 ;  /* 0x000000ffff107224 */ /* 0x001fe400078e0009 */
[----:B--2---:R-:W-:Y:S02]  /*21c0*/  IMAD.MOV.U32 R18, RZ, RZ, R11 ;  /* 0x000000ffff127224 */ /* 0x004fe400078e000b */
        /* <DEDUP_REMOVED lines=17> */
.L_x_48:
[----:B------:R-:W-:Y:S05]  /*22e0*/  BSYNC.RECONVERGENT B1 ;  /* 0x0000000000017941 */ /* 0x000fea0003800200 */
.L_x_47:
[----:B---3--:R-:W-:Y:S01]  /*22f0*/  VIADD R6, R4, 0x2 ;  /* 0x0000000204067836 */ /* 0x008fe20000000000 */
[----:B------:R1:W3:Y:S01]  /*2300*/  SHFL.DOWN PT, R8, R2, 0x2, R5 ;  /* 0x0840000002087989 */ /* 0x0002e200000e0005 */
[----:B------:R-:W-:Y:S01]  /*2310*/  BSSY.RECONVERGENT B1, `(.L_x_49) ;  /* 0x000001e000017945 */ /* 0x000fe20003800200 */
[----:B------:R-:W-:Y:S02]  /*2320*/  IMAD.MOV.U32 R10, RZ, RZ, R16 ;  /* 0x000000ffff0a7224 */ /* 0x000fe400078e0010 */
[----:B------:R-:W-:Y:S01]  /*2330*/  ISETP.GT.AND P0, PT, R6, R5, PT ;  /* 0x000000050600720c */ /* 0x000fe20003f04270 */
[----:B0-----:R1:W0:Y:S01]  /*2340*/  SHFL.DOWN PT, R9, R3, 0x2, R5 ;  /* 0x0840000003097989 */ /* 0x00122200000e0005 */
[----:B------:R-:W-:Y:S02]  /*2350*/  IMAD.MOV.U32 R12, RZ, RZ, R18 ;  /* 0x000000ffff0c7224 */ /* 0x000fe400078e0012 */
[----:B------:R-:W-:Y:S01]  /*2360*/  IMAD.MOV.U32 R6, RZ, RZ, R2 ;  /* 0x000000ffff067224 */ /* 0x000fe200078e0002 */
[----:B--2---:R1:W2:Y:S01]  /*2370*/  SHFL.DOWN PT, R11, R16, 0x2, R5 ;  /* 0x08400000100b7989 */ /* 0x0042a200000e0005 */
[----:B----4-:R-:W-:-:S03]  /*2380*/  IMAD.MOV.U32 R7, RZ, RZ, R3 ;  /* 0x000000ffff077224 */ /* 0x010fc600078e0003 */
[----:B------:R1:W4:Y:S04]  /*2390*/  SHFL.DOWN PT, R13, R18, 0x2, R5 ;  /* 0x08400000120d7989 */ /* 0x00032800000e0005 */
[----:B------:R-:W-:Y:S05]  /*23a0*/  @P0 BRA `(.L_x_50) ;  /* 0x0000000000500947 */ /* 0x000fea0003800000 */
[----:B0--3--:R-:W-:Y:S01]  /*23b0*/  DSETP.GEU.AND P0, PT, |R2|, |R8|, PT ;  /* 0x400000080200722a */ /* 0x009fe20003f0e200 */
[----:B--2---:R-:W-:Y:S02]  /*23c0*/  IMAD.MOV.U32 R10, RZ, RZ, R11 ;  /* 0x000000ffff0a7224 */ /* 0x004fe400078e000b */
        /* <DEDUP_REMOVED lines=18> */
.L_x_50:
[----:B------:R-:W-:Y:S05]  /*24f0*/  BSYNC.RECONVERGENT B1 ;  /* 0x0000000000017941 */ /* 0x000fea0003800200 */
.L_x_49:
[----:B-1----:R-:W-:Y:S01]  /*2500*/  VIADD R2, R4, 0x4 ;  /* 0x0000000404027836 */ /* 0x002fe20000000000 */
[----:B---3--:R1:W3:Y:S01]  /*2510*/  SHFL.DOWN PT, R8, R6, 0x4, R5 ;  /* 0x0880000006087989 */ /* 0x0082e200000e0005 */
[----:B------:R-:W-:Y:S01]  /*2520*/  BSSY.RECONVERGENT B1, `(.L_x_51) ;  /* 0x000001e000017945 */ /* 0x000fe20003800200 */
[----:B------:R-:W-:Y:S02]  /*2530*/  IMAD.MOV.U32 R14, RZ, RZ, R10 ;  /* 0x000000ffff0e7224 */ /* 0x000fe400078e000a */
[----:B------:R-:W-:Y:S01]  /*2540*/  ISETP.GT.AND P0, PT, R2, R5, PT ;  /* 0x000000050200720c */ /* 0x000fe20003f04270 */
[----:B0-----:R1:W0:Y:S01]  /*2550*/  SHFL.DOWN PT, R9, R7, 0x4, R5 ;  /* 0x0880000007097989 */ /* 0x00122200000e0005 */
[----:B------:R-:W-:Y:S02]  /*2560*/  IMAD.MOV.U32 R16, RZ, RZ, R12 ;  /* 0x000000ffff107224 */ /* 0x000fe400078e000c */
[----:B------:R-:W-:Y:S01]  /*2570*/  IMAD.MOV.U32 R2, RZ, RZ, R6 ;  /* 0x000000ffff027224 */ /* 0x000fe200078e0006 */
[----:B--2---:R1:W2:Y:S01]  /*2580*/  SHFL.DOWN PT, R11, R10, 0x4, R5 ;  /* 0x088000000a0b7989 */ /* 0x0042a200000e0005 */
[----:B------:R-:W-:-:S03]  /*2590*/  IMAD.MOV.U32 R3, RZ, RZ, R7 ;  /* 0x000000ffff037224 */ /* 0x000fc600078e0007 */
[----:B----4-:R1:W4:Y:S04]  /*25a0*/  SHFL.DOWN PT, R13, R12, 0x4, R5 ;  /* 0x088000000c0d7989 */ /* 0x01032800000e0005 */
        /* <DEDUP_REMOVED lines=21> */
.L_x_52:
[----:B------:R-:W-:Y:S05]  /*2700*/  BSYNC.RECONVERGENT B1 ;  /* 0x0000000000017941 */ /* 0x000fea0003800200 */
.L_x_51:
        /* <DEDUP_REMOVED lines=32> */
.L_x_54:
[----:B------:R-:W-:Y:S05]  /*2910*/  BSYNC.RECONVERGENT B1 ;  /* 0x0000000000017941 */ /* 0x000fea0003800200 */
.L_x_53:
        /* <DEDUP_REMOVED lines=32> */
.L_x_56:
[----:B------:R-:W-:Y:S05]  /*2b20*/  BSYNC.RECONVERGENT B1 ;  /* 0x0000000000017941 */ /* 0x000fea0003800200 */
.L_x_55:
[----:B------:R-:W-:Y:S01]  /*2b30*/  ISETP.NE.AND P0, PT, R4, RZ, PT ;  /* 0x000000ff0400720c */ /* 0x000fe20003f05270 */
[----:B------:R-:W-:-:S12]  /*2b40*/  BSSY.RECONVERGENT B1, `(.L_x_57) ;  /* 0x000000a000017945 */ /* 0x000fd80003800200 */
[----:B------:R-:W-:Y:S05]  /*2b50*/  @P0 BRA `(.L_x_58) ;  /* 0x0000000000200947 */ /* 0x000fea0003800000 */
[----:B-1----:R-:W1:Y:S01]  /*2b60*/  S2R R6, SR_CgaCtaId ;  /* 0x0000000000067919 */ /* 0x002e620000008800 */
[----:B------:R-:W-:Y:S02]  /*2b70*/  MOV R5, 0x400 ;  /* 0x0000040000057802 */ /* 0x000fe40000000f00 */
[----:B------:R-:W-:-:S04]  /*2b80*/  SHF.R.U32.HI R4, RZ, 0x1, R0 ;  /* 0x00000001ff047819 */ /* 0x000fc80000011600 */
[----:B------:R-:W-:Y:S02]  /*2b90*/  LOP3.LUT R4, R4, 0x1f0, RZ, 0xc0, !PT ;  /* 0x000001f004047812 */ /* 0x000fe400078ec0ff */
[----:B-1----:R-:W-:-:S05]  /*2ba0*/  LEA R5, R6, R5, 0x18 ;  /* 0x0000000506057211 */ /* 0x002fca00078ec0ff */
[----:B------:R-:W-:-:S05]  /*2bb0*/  IMAD.IADD R5, R4, 0x1, R5 ;  /* 0x0000000104057824 */ /* 0x000fca00078e0205 */
[----:B------:R1:W-:Y:S04]  /*2bc0*/  STS.64 [R5+0x10], R14 ;  /* 0x0000100e05007388 */ /* 0x0003e80000000a00 */
[----:B------:R1:W-:Y:S02]  /*2bd0*/  STS.64 [R5+0x8], R2 ;  /* 0x0000080205007388 */ /* 0x0003e40000000a00 */
.L_x_58:
[----:B------:R-:W-:Y:S05]  /*2be0*/  BSYNC.RECONVERGENT B1 ;  /* 0x0000000000017941 */ /* 0x000fea0003800200 */
.L_x_57:
[----:B------:R-:W-:Y:S01]  /*2bf0*/  BAR.SYNC.DEFER_BLOCKING 0x0 ;  /* 0x0000000000007b1d */ /* 0x000fe20000010000 */
[----:B------:R-:W-:-:S13]  /*2c00*/  ISETP.NE.AND P1, PT, R0, RZ, PT ;  /* 0x000000ff0000720c */ /* 0x000fda0003f25270 */
[----:B------:R-:W-:Y:S05]  /*2c10*/  @P1 BRA `(.L_x_34) ;  /* 0x0000004000101947 */ /* 0x000fea0003800000 */
[----:B------:R-:W-:Y:S01]  /*2c20*/  UISETP.GE.AND UP0, UPT, UR6, 0x21, UPT ;  /* 0x000000210600788c */ /* 0x000fe2000bf06270 */
[----:B--2---:R-:W-:Y:S02]  /*2c30*/  IMAD.MOV.U32 R11, RZ, RZ, R14 ;  /* 0x000000ffff0b7224 */ /* 0x004fe400078e000e */
[----:B---3--:R-:W-:Y:S02]  /*2c40*/  IMAD.MOV.U32 R8, RZ, RZ, R15 ;  /* 0x000000ffff087224 */ /* 0x008fe400078e000f */
[----:B------:R-:W-:Y:S02]  /*2c50*/  IMAD.MOV.U32 R4, RZ, RZ, R2 ;  /* 0x000000ffff047224 */ /* 0x000fe400078e0002 */
[----:B-1----:R-:W-:Y:S02]  /*2c60*/  IMAD.MOV.U32 R5, RZ, RZ, R3 ;  /* 0x000000ffff057224 */ /* 0x002fe400078e0003 */
[----:B------:R-:W-:Y:S05]  /*2c70*/  BRA.U !UP0, `(.L_x_59) ;  /* 0x00000001086c7547 */ /* 0x000fea000b800000 */
[----:B------:R-:W1:Y:S01]  /*2c80*/  S2UR UR5, SR_CgaCtaId ;  /* 0x00000000000579c3 */ /* 0x000e620000008800 */
[----:B------:R-:W-:Y:S01]  /*2c90*/  UMOV UR4, 0x400 ;  /* 0x0000040000047882 */ /* 0x000fe20000000000 */
[----:B------:R-:W-:Y:S01]  /*2ca0*/  BSSY.RECONVERGENT B1, `(.L_x_59) ;  /* 0x0000018000017945 */ /* 0x000fe20003800200 */
[----:B-1----:R-:W-:-:S09]  /*2cb0*/  ULEA UR4, UR5, UR4, 0x18 ;  /* 0x0000000405047291 */ /* 0x002fd2000f8ec0ff */
[----:B------:R-:W1:Y:S04]  /*2cc0*/  LDS.64 R6, [UR4+0x18] ;  /* 0x00001804ff067984 */ /* 0x000e680008000a00 */
[----:B----4-:R-:W2:Y:S01]  /*2cd0*/  LDS.64 R12, [UR4+0x20] ;  /* 0x00002004ff0c7984 */ /* 0x010ea20008000a00 */
[----:B-1----:R-:W-:Y:S01]  /*2ce0*/  DSETP.GEU.AND P0, PT, |R2|, |R6|, PT ;  /* 0x400000060200722a */ /* 0x002fe20003f0e200 */
[----:B------:R-:W-:Y:S02]  /*2cf0*/  IMAD.MOV.U32 R4, RZ, RZ, R6 ;  /* 0x000000ffff047224 */ /* 0x000fe400078e0006 */
[----:B------:R-:W-:Y:S02]  /*2d00*/  IMAD.MOV.U32 R5, RZ, RZ, R7 ;  /* 0x000000ffff057224 */ /* 0x000fe400078e0007 */
[----:B--2---:R-:W-:-:S02]  /*2d10*/  IMAD.MOV.U32 R11, RZ, RZ, R12 ;  /* 0x000000ffff0b7224 */ /* 0x004fc400078e000c */
        /* <DEDUP_REMOVED lines=16> */
.L_x_60:
[----:B------:R-:W-:Y:S05]  /*2e20*/  BSYNC.RECONVERGENT B1 ;  /* 0x0000000000017941 */ /* 0x000fea0003800200 */
.L_x_59:
[----:B------:R-:W-:Y:S01]  /*2e30*/  UISETP.GE.AND UP0, UPT, UR6, 0x41, UPT ;  /* 0x000000410600788c */ /* 0x000fe2000bf06270 */
[----:B0-----:R-:W-:Y:S02]  /*2e40*/  IMAD.MOV.U32 R9, RZ, RZ, R11 ;  /* 0x000000ffff097224 */ /* 0x001fe400078e000b */
[----:B------:R-:W-:Y:S02]  /*2e50*/  IMAD.MOV.U32 R0, RZ, RZ, R8 ;  /* 0x000000ffff007224 */ /* 0x000fe400078e0008 */
[----:B------:R-:W-:Y:S02]  /*2e60*/  IMAD.MOV.U32 R2, RZ, RZ, R4 ;  /* 0x000000ffff027224 */ /* 0x000fe400078e0004 */
[----:B------:R-:W-:Y:S02]  /*2e70*/  IMAD.MOV.U32 R3, RZ, RZ, R5 ;  /* 0x000000ffff037224 */ /* 0x000fe400078e0005 */
[----:B------:R-:W-:Y:S05]  /*2e80*/  BRA.U !UP0, `(.L_x_61) ;  /* 0x00000001086c7547 */ /* 0x000fea000b800000 */
[----:B------:R-:W0:Y:S01]  /*2e90*/  S2UR UR5, SR_CgaCtaId ;  /* 0x00000000000579c3 */ /* 0x000e220000008800 */
[----:B------:R-:W-:Y:S01]  /*2ea0*/  UMOV UR4, 0x400 ;  /* 0x0000040000047882 */ /* 0x000fe20000000000 */
[----:B------:R-:W-:Y:S01]  /*2eb0*/  BSSY.RECONVERGENT B1, `(.L_x_61) ;  /* 0x0000018000017945 */ /* 0x000fe20003800200 */
[----:B0-----:R-:W-:-:S09]  /*2ec0*/  ULEA UR4, UR5, UR4, 0x18 ;  /* 0x0000000405047291 */ /* 0x001fd2000f8ec0ff */
[----:B------:R-:W0:Y:S04]  /*2ed0*/  LDS.64 R6, [UR4+0x28] ;  /* 0x00002804ff067984 */ /* 0x000e280008000a00 */
[----:B----4-:R-:W1:Y:S01]  /*2ee0*/  LDS.64 R12, [UR4+0x30] ;  /* 0x00003004ff0c7984 */ /* 0x010e620008000a00 */
[----:B0-----:R-:W-:Y:S01]  /*2ef0*/  DSETP.GEU.AND P0, PT, |R4|, |R6|, PT ;  /* 0x400000060400722a */ /* 0x001fe20003f0e200 */
[----:B------:R-:W-:Y:S02]  /*2f00*/  IMAD.MOV.U32 R2, RZ, RZ, R6 ;  /* 0x000000ffff027224 */ /* 0x000fe400078e0006 */
[----:B------:R-:W-:Y:S02]  /*2f10*/  IMAD.MOV.U32 R3, RZ, RZ, R7 ;  /* 0x000000ffff037224 */ /* 0x000fe400078e0007 */
[----:B-1----:R-:W-:-:S02]  /*2f20*/  IMAD.MOV.U32 R9, RZ, RZ, R12 ;  /* 0x000000ffff097224 */ /* 0x002fc400078e000c */
        /* <DEDUP_REMOVED lines=16> */
.L_x_62:
[----:B------:R-:W-:Y:S05]  /*3030*/  BSYNC.RECONVERGENT B1 ;  /* 0x0000000000017941 */ /* 0x000fea0003800200 */
.L_x_61:
[----:B------:R-:W-:Y:S01]  /*3040*/  UISETP.GE.AND UP0, UPT, UR6, 0x61, UPT ;  /* 0x000000610600788c */ /* 0x000fe2000bf06270 */
[----:B------:R-:W-:Y:S02]  /*3050*/  IMAD.MOV.U32 R11, RZ, RZ, R9 ;  /* 0x000000ffff0b7224 */ /* 0x000fe400078e0009 */
        /* <DEDUP_REMOVED lines=30> */
.L_x_64:
[----:B------:R-:W-:Y:S05]  /*3240*/  BSYNC.RECONVERGENT B1 ;  /* 0x0000000000017941 */ /* 0x000fea0003800200 */
.L_x_63:
        /* <DEDUP_REMOVED lines=32> */
.L_x_66:
[----:B------:R-:W-:Y:S05]  /*3450*/  BSYNC.RECONVERGENT B1 ;  /* 0x0000000000017941 */ /* 0x000fea0003800200 */
.L_x_65:
        /* <DEDUP_REMOVED lines=32> */
.L_x_68:
[----:B------:R-:W-:Y:S05]  /*3660*/  BSYNC.RECONVERGENT B1 ;  /* 0x0000000000017941 */ /* 0x000fea0003800200 */
.L_x_67:
        /* <DEDUP_REMOVED lines=32> */
.L_x_70:
[----:B------:R-:W-:Y:S05]  /*3870*/  BSYNC.RECONVERGENT B1 ;  /* 0x0000000000017941 */ /* 0x000fea0003800200 */
.L_x_69:
[----:B------:R-:W-:Y:S01]  /*3880*/  UISETP.GE.AND UP0, UPT, UR6, 0xe1, UPT ;  /* 0x000000e10600788c */ /* 0x000fe2000bf06270 */
[----:B------:R-:W-:Y:S02]  /*3890*/  IMAD.MOV.U32 R14, RZ, RZ, R9 ;  /* 0x000000ffff0e7224 */ /* 0x000fe400078e0009 */
[----:B------:R-:W-:Y:S02]  /*38a0*/  IMAD.MOV.U32 R15, RZ, RZ, R0 ;  /* 0x000000ffff0f7224 */ /* 0x000fe400078e0000 */
[----:B------:R-:W-:Y:S02]  /*38b0*/  IMAD.MOV.U32 R2, RZ, RZ, R6 ;  /* 0x000000ffff027224 */ /* 0x000fe400078e0006 */
[----:B------:R-:W-:Y:S02]  /*38c0*/  IMAD.MOV.U32 R3, RZ, RZ, R7 ;  /* 0x000000ffff037224 */ /* 0x000fe400078e0007 */
[----:B------:R-:W-:Y:S05]  /*38d0*/  BRA.U !UP0, `(.L_x_34) ;  /* 0x0000003108e07547 */ /* 0x000fea000b800000 */
[----:B------:R-:W0:Y:S01]  /*38e0*/  S2UR UR5, SR_CgaCtaId ;  /* 0x00000000000579c3 */ /* 0x000e220000008800 */
[----:B------:R-:W-:Y:S02]  /*38f0*/  UMOV UR4, 0x400 ;  /* 0x0000040000047882 */ /* 0x000fe40000000000 */
[----:B0-----:R-:W-:-:S09]  /*3900*/  ULEA UR4, UR5, UR4, 0x18 ;  /* 0x0000000405047291 */ /* 0x001fd2000f8ec0ff */
[----:B------:R-:W0:Y:S04]  /*3910*/  LDS.64 R4, [UR4+0x78] ;  /* 0x00007804ff047984 */ /* 0x000e280008000a00 */
[----:B------:R-:W1:Y:S01]  /*3920*/  LDS.64 R10, [UR4+0x80] ;  /* 0x00008004ff0a7984 */ /* 0x000e620008000a00 */
        /* <DEDUP_REMOVED lines=21> */
.L_x_2:
[----:B------:R-:W1:Y:S01]  /*3a80*/  S2R R0, SR_TID.X ;  /* 0x0000000000007919 */ /* 0x000e620000002100 */
[----:B------:R-:W1:Y:S02]  /*3a90*/  LDC.64 R2, c[0x0][0x380] ;  /* 0x0000e000ff027b82 */ /* 0x000e640000000a00 */
[----:B-1----:R-:W-:-:S05]  /*3aa0*/  IMAD.WIDE.U32 R18, R0, 0x10, R2 ;  /* 0x0000001000127825 */ /* 0x002fca00078e0002 */
[----:B0-----:R-:W2:Y:S04]  /*3ab0*/  LDG.E.64.CONSTANT R20, desc[UR10][R18.64] ;  /* 0x0000000a12147981 */ /* 0x001ea8000c1e9b00 */
[----:B------:R-:W2:Y:S04]  /*3ac0*/  LDG.E.64.CONSTANT R14, desc[UR10][R18.64+0x1000] ;  /* 0x0010000a120e7981 */ /* 0x000ea8000c1e9b00 */
[----:B------:R-:W3:Y:S04]  /*3ad0*/  LDG.E.64.CONSTANT R12, desc[UR10][R18.64+0x8] ;  /* 0x0000080a120c7981 */ /* 0x000ee8000c1e9b00 */
[----:B------:R-:W3:Y:S04]  /*3ae0*/  LDG.E.64.CONSTANT R10, desc[UR10][R18.64+0x1008] ;  /* 0x0010080a120a7981 */ /* 0x000ee8000c1e9b00 */
[----:B------:R-:W4:Y:S04]  /*3af0*/  LDG.E.64.CONSTANT R8, desc[UR10][R18.64+0x2000] ;  /* 0x0020000a12087981 */ /* 0x000f28000c1e9b00 */
[----:B------:R-:W5:Y:S04]  /*3b00*/  LDG.E.64.CONSTANT R6, desc[UR10][R18.64+0x2008] ;  /* 0x0020080a12067981 */ /* 0x000f68000c1e9b00 */
[----:B------:R-:W5:Y:S04]  /*3b10*/  LDG.E.64.CONSTANT R4, desc[UR10][R18.64+0x3000] ;  /* 0x0030000a12047981 */ /* 0x000f68000c1e9b00 */
[----:B------:R-:W5:Y:S04]  /*3b20*/  LDG.E.64.CONSTANT R2, desc[UR10][R18.64+0x3008] ;  /* 0x0030080a12027981 */ /* 0x000f68000c1e9b00 */
[----:B------:R-:W5:Y:S04]  /*3b30*/  LDG.E.64.CONSTANT R16, desc[UR10][R18.64+0x4000] ;  /* 0x0040000a12107981 */ /* 0x000f68000c1e9b00 */
[----:B------:R-:W5:Y:S01]  /*3b40*/  LDG.E.64.CONSTANT R22, desc[UR10][R18.64+0x4008] ;  /* 0x0040080a12167981 */ /* 0x000f62000c1e9b00 */
[----:B------:R-:W-:Y:S01]  /*3b50*/  UISETP.GE.U32.AND UP0, UPT, UR8, 0xa00, UPT ;  /* 0x00000a000800788c */ /* 0x000fe2000bf06070 */
[----:B--2---:R-:W-:-:S14]  /*3b60*/  DSETP.GEU.AND P2, PT, |R20|, |R14|, PT ;  /* 0x4000000e1400722a */ /* 0x004fdc0003f4e200 */
[----:B---3--:R-:W-:-:S04]  /*3b70*/  @P2 ISETP.GE.U32.AND P0, PT, R12, R10, PT ;  /* 0x0000000a0c00220c */ /* 0x008fc80003f06070 */
[----:B------:R-:W-:-:S13]  /*3b80*/  @P2 ISETP.GE.AND.EX P0, PT, R13, R11, PT, P0 ;  /* 0x0000000b0d00220c */ /* 0x000fda0003f06300 */
[----:B------:R-:W-:-:S06]  /*3b90*/  @P2 DSETP.LT.OR P0, PT, |R14|, |R20|, !P0 ;  /* 0x400000140e00222a */ /* 0x000fcc0004701600 */
[----:B------:R-:W-:Y:S02]  /*3ba0*/  @P2 FSEL R20, R20, R14, P0 ;  /* 0x0000000e14142208 */ /* 0x000fe40000000000 */
[----:B------:R-:W-:Y:S02]  /*3bb0*/  @P2 FSEL R21, R21, R15, P0 ;  /* 0x0000000f15152208 */ /* 0x000fe40000000000 */
[----:B------:R-:W-:Y:S01]  /*3bc0*/  @P2 SEL R10, R12, R10, P0 ;  /* 0x0000000a0c0a2207 */ /* 0x000fe20000000000 */
[----:B------:R-:W-:Y:S01]  /*3bd0*/  @P2 IMAD.MOV.U32 R14, RZ, RZ, R20 ;  /* 0x000000ffff0e2224 */ /* 0x000fe200078e0014 */
[----:B------:R-:W-:Y:S01]  /*3be0*/  @P2 SEL R11, R13, R11, P0 ;  /* 0x0000000b0d0b2207 */ /* 0x000fe20000000000 */
[----:B------:R-:W-:-:S06]  /*3bf0*/  @P2 IMAD.MOV.U32 R15, RZ, RZ, R21 ;  /* 0x000000ffff0f2224 */ /* 0x000fcc00078e0015 */
[----:B----4-:R-:W-:-:S14]  /*3c00*/  DSETP.GEU.AND P1, PT, |R14|, |R8|, PT ;  /* 0x400000080e00722a */ /* 0x010fdc0003f2e200 */
[----:B-----5:R-:W-:-:S04]  /*3c10*/  @P1 ISETP.GE.U32.AND P0, PT, R10, R6, PT ;  /* 0x000000060a00120c */ /* 0x020fc80003f06070 */
        /* <DEDUP_REMOVED lines=8> */
[----:B------:R-:W-:-:S14]  /*3ca0*/  DSETP.GEU.AND P2, PT, |R8|, |R4|, PT ;  /* 0x400000040800722a */ /* 0x000fdc0003f4e200 */
[----:B------:R-:W-:-:S04]  /*3cb0*/  @P2 ISETP.GE.U32.AND P0, PT, R6, R2, PT ;  /* 0x000000020600220c */ /* 0x000fc80003f06070 */
        /* <DEDUP_REMOVED lines=15> */
[----:B------:R-:W-:Y:S01]  /*3db0*/  IMAD.MOV.U32 R2, RZ, RZ, RZ ;  /* 0x000000ffff027224 */ /* 0x000fe200078e00ff */
[----:B------:R-:W-:Y:S01]  /*3dc0*/  @P1 SEL R23, R3, R23, P0 ;  /* 0x0000001703171207 */ /* 0x000fe20000000000 */
[----:B------:R-:W-:Y:S02]  /*3dd0*/  IMAD.MOV.U32 R3, RZ, RZ, 0x500 ;  /* 0x00000500ff037424 */ /* 0x000fe400078e00ff */
[----:B------:R-:W-:Y:S02]  /*3de0*/  @P1 IMAD.MOV.U32 R16, RZ, RZ, R4 ;  /* 0x000000ffff101224 */ /* 0x000fe400078e0004 */
[----:B------:R-:W-:Y:S01]  /*3df0*/  @P1 IMAD.MOV.U32 R17, RZ, RZ, R5 ;  /* 0x000000ffff111224 */ /* 0x000fe200078e0005 */
[----:B------:R-:W-:Y:S06]  /*3e00*/  BRA.U !UP0, `(.L_x_71) ;  /* 0x0000000d08987547 */ /* 0x000fec000b800000 */
[----:B------:R-:W-:Y:S01]  /*3e10*/  UIADD3 UR9, UP0, UPT, UR8, -0xa00, URZ ;  /* 0xfffff60008097890 */ /* 0x000fe2000ff1e0ff */
[----:B------:R-:W-:Y:S02]  /*3e20*/  IMAD.MOV.U32 R3, RZ, RZ, 0x500 ;  /* 0x00000500ff037424 */ /* 0x000fe400078e00ff */
[----:B------:R-:W-:Y:S01]  /*3e30*/  IMAD.MOV.U32 R2, RZ, RZ, RZ ;  /* 0x000000ffff027224 */ /* 0x000fe200078e00ff */
[----:B------:R-:W-:Y:S02]  /*3e40*/  ULEA.HI.X.SX32 UR8, UR8, 0xffffffff, 0x1, UP0 ;  /* 0xffffffff08087891 */ /* 0x000fe400080f0eff */
[----:B------:R-:W-:Y:S02]  /*3e50*/  UIMAD.WIDE.U32 UR12, UR9, -0x33333333, URZ ;  /* 0xcccccccd090c78a5 */ /* 0x000fe4000f8e00ff */
[----:B------:R-:W-:Y:S02]  /*3e60*/  UIMAD.WIDE.U32 UR4, UR8, -0x33333333, URZ ;  /* 0xcccccccd080478a5 */ /* 0x000fe4000f8e00ff */
[----:B------:R-:W-:-:S02]  /*3e70*/  UISETP.GE.U32.AND UP1, UPT, UR9, 0x500, UPT ;  /* 0x000005000900788c */ /* 0x000fc4000bf26070 */
[----:B------:R-:W-:Y:S02]  /*3e80*/  UIMAD.WIDE.U32 UR4, UP0, UR9, -0x33333334, UR4 ;  /* 0xcccccccc090478a5 */ /* 0x000fe4000f800004 */
[----:B------:R-:W-:Y:S02]  /*3e90*/  UISETP.GE.U32.AND.EX UP1, UPT, UR8, URZ, UPT, UP1 ;  /* 0x000000ff0800728c */ /* 0x000fe4000bf26110 */
[----:B------:R-:W-:Y:S02]  /*3ea0*/  UIADD3.X UR7, UPT, UPT, URZ, URZ, URZ, UP0, !UPT ;  /* 0x000000ffff077290 */ /* 0x000fe400087fe4ff */
[----:B------:R-:W-:Y:S01]  /*3eb0*/  UIADD3 URZ, UP0, UPT, UR13, UR4, URZ ;  /* 0x000000040dff7290 */ /* 0x000fe2000ff1e0ff */
[----:B------:R-:W-:-:S03]  /*3ec0*/  UMOV UR6, UR5 ;  /* 0x0000000500067c82 */ /* 0x000fc60008000000 */
[----:B------:R-:W-:-:S04]  /*3ed0*/  UIMAD.WIDE.U32.X UR4, UR8, -0x33333334, UR6, UP0 ;  /* 0xcccccccc080478a5 */ /* 0x000fc800080e0406 */
[----:B------:R-:W-:-:S04]  /*3ee0*/  USHF.R.U64 UR6, UR4, 0xa, UR5 ;  /* 0x0000000a04067899 */ /* 0x000fc80008001205 */
[----:B------:R-:W-:-:S04]  /*3ef0*/  ULOP3.LUT UR7, UR6, 0x1, URZ, 0xc0, !UPT ;  /* 0x0000000106077892 */ /* 0x000fc8000f8ec0ff */
[----:B------:R-:W-:-:S04]  /*3f00*/  UISETP.NE.U32.AND UP0, UPT, UR7, 0x1, UPT ;  /* 0x000000010700788c */ /* 0x000fc8000bf05070 */
[----:B------:R-:W-:Y:S01]  /*3f10*/  UISETP.NE.U32.AND.EX UP0, UPT, URZ, URZ, UPT, UP0 ;  /* 0x000000ffff00728c */ /* 0x000fe2000bf05100 */
[----:B------:R-:W-:Y:S10]  /*3f20*/  BRA.U !UP1, `(.L_x_72) ;  /* 0x00000009093c7547 */ /* 0x000ff4000b800000 */
[----:B------:R-:W0:Y:S01]  /*3f30*/  LDCU.64 UR8, c[0x0][0x380] ;  /* 0x00007000ff0877ac */ /* 0x000e220008000a00 */
[----:B------:R-:W-:Y:S02]  /*3f40*/  IMAD.MOV.U32 R3, RZ, RZ, 0x500 ;  /* 0x00000500ff037424 */ /* 0x000fe400078e00ff */
[----:B------:R-:W-:Y:S01]  /*3f50*/  IMAD.MOV.U32 R2, RZ, RZ, RZ ;  /* 0x000000ffff027224 */ /* 0x000fe200078e00ff */
[----:B------:R-:W-:-:S04]  /*3f60*/  UIADD3 UR4, UP1, UPT, UR6, 0x1, URZ ;  /* 0x0000000106047890 */ /* 0x000fc8000ff3e0ff */
[----:B------:R-:W-:Y:S02]  /*3f70*/  ULEA.HI.X UR5, UR5, URZ, URZ, 0x16, UP1 ;  /* 0x000000ff05057291 */ /* 0x000fe400088fb4ff */
[----:B------:R-:W-:Y:S02]  /*3f80*/  ULOP3.LUT UR4, UR4, 0xfffffffe, URZ, 0xc0, !UPT ;  /* 0xfffffffe04047892 */ /* 0x000fe4000f8ec0ff */
[----:B------:R-:W-:Y:S01]  /*3f90*/  ULOP3.LUT UR5, UR5, 0x7fffff, URZ, 0xc0, !UPT ;  /* 0x007fffff05057892 */ /* 0x000fe2000f8ec0ff */
[----:B0-----:R-:W-:-:S04]  /*3fa0*/  LEA R6, P0, R0, UR8, 0x4 ;  /* 0x0000000800067c11 */ /* 0x001fc8000f8020ff */
[----:B------:R-:W-:Y:S02]  /*3fb0*/  IADD3 R6, P1, PT, R6, 0xe008, RZ ;  /* 0x0000e00806067810 */ /* 0x000fe40007f3e0ff */
[----:B------:R-:W-:-:S05]  /*3fc0*/  LEA.HI.X R5, R0, UR9, RZ, 0x4, P0 ;  /* 0x0000000900057c11 */ /* 0x000fca00080f24ff */
[----:B------:R-:W-:-:S07]  /*3fd0*/  IMAD.X R5, RZ, RZ, R5, P1 ;  /* 0x000000ffff057224 */ /* 0x000fce00008e0605 */
.L_x_73:
[----:B------:R-:W-:-:S05]  /*3fe0*/  IMAD.MOV.U32 R4, RZ, RZ, R6 ;  /* 0x000000ffff047224 */ /* 0x000fca00078e0006 */
[----:B------:R-:W2:Y:S04]  /*3ff0*/  LDG.E.64.CONSTANT R12, desc[UR10][R4.64+-0x9008] ;  /* 0xff6ff80a040c7981 */ /* 0x000ea8000c1e9b00 */
[----:B------:R-:W3:Y:S04]  /*4000*/  LDG.E.64.CONSTANT R8, desc[UR10][R4.64+-0x9000] ;  /* 0xff70000a04087981 */ /* 0x000ee8000c1e9b00 */
[----:B------:R-:W4:Y:S04]  /*4010*/  LDG.E.64.CONSTANT R10, desc[UR10][R4.64+-0x8008] ;  /* 0xff7ff80a040a7981 */ /* 0x000f28000c1e9b00 */
[----:B------:R-:W5:Y:S04]  /*4020*/  LDG.E.64.CONSTANT R6, desc[UR10][R4.64+-0x8000] ;  /* 0xff80000a04067981 */ /* 0x000f68000c1e9b00 */
[----:B------:R-:W5:Y:S04]  /*4030*/  LDG.E.64.CONSTANT R26, desc[UR10][R4.64+-0x7008] ;  /* 0xff8ff80a041a7981 */ /* 0x000f68000c1e9b00 */
[----:B------:R-:W5:Y:S04]  /*4040*/  LDG.E.64.CONSTANT R24, desc[UR10][R4.64+-0x7000] ;  /* 0xff90000a04187981 */ /* 0x000f68000c1e9b00 */
[----:B------:R-:W5:Y:S04]  /*4050*/  LDG.E.64.CONSTANT R20, desc[UR10][R4.64+-0x6008] ;  /* 0xff9ff80a04147981 */ /* 0x000f68000c1e9b00 */
[----:B------:R-:W5:Y:S01]  /*4060*/  LDG.E.64.CONSTANT R18, desc[UR10][R4.64+-0x6000] ;  /* 0xffa0000a04127981 */ /* 0x000f62000c1e9b00 */
[----:B--2---:R-:W-:-:S14]  /*4070*/  DSETP.GEU.AND P2, PT, |R16|, |R12|, PT ;  /* 0x4000000c1000722a */ /* 0x004fdc0003f4e200 */
[----:B---3--:R-:W-:-:S04]  /*4080*/  @P2 ISETP.GE.U32.AND P0, PT, R22, R8, PT ;  /* 0x000000081600220c */ /* 0x008fc80003f06070 */
[----:B------:R-:W-:-:S13]  /*4090*/  @P2 ISETP.GE.AND.EX P0, PT, R23, R9, PT, P0 ;  /* 0x000000091700220c */ /* 0x000fda0003f06300 */
[----:B------:R-:W-:-:S06]  /*40a0*/  @P2 DSETP.LT.OR P0, PT, |R12|, |R16|, !P0 ;  /* 0x400000100c00222a */ /* 0x000fcc0004701600 */
[----:B------:R-:W-:Y:S02]  /*40b0*/  @P2 FSEL R17, R17, R13, P0 ;  /* 0x0000000d11112208 */ /* 0x000fe40000000000 */
[----:B------:R-:W-:-:S03]  /*40c0*/  @P2 FSEL R14, R16, R12, P0 ;  /* 0x0000000c100e2208 */ /* 0x000fc60000000000 */
[----:B------:R-:W-:Y:S02]  /*40d0*/  @P2 IMAD.MOV.U32 R13, RZ, RZ, R17 ;  /* 0x000000ffff0d2224 */ /* 0x000fe400078e0011 */
[----:B------:R-:W2:Y:S01]  /*40e0*/  LDG.E.64.CONSTANT R16, desc[UR10][R4.64+-0x5008] ;  /* 0xffaff80a04107981 */ /* 0x000ea2000c1e9b00 */
[----:B------:R-:W-:-:S03]  /*40f0*/  @P2 IMAD.MOV.U32 R12, RZ, RZ, R14 ;  /* 0x000000ffff0c2224 */ /* 0x000fc600078e000e */
[----:B------:R-:W3:Y:S03]  /*4100*/  LDG.E.64.CONSTANT R14, desc[UR10][R4.64+-0x5000] ;  /* 0xffb0000a040e7981 */ /* 0x000ee6000c1e9b00 */
[----:B----4-:R-:W-:Y:S01]  /*4110*/  DSETP.GEU.AND P1, PT, |R12|, |R10|, PT ;  /* 0x4000000a0c00722a */ /* 0x010fe20003f2e200 */
[----:B------:R-:W-:Y:S02]  /*4120*/  @P2 SEL R8, R22, R8, P0 ;  /* 0x0000000816082207 */ /* 0x000fe40000000000 */
[----:B------:R-:W-:Y:S02]  /*4130*/  @P2 SEL R9, R23, R9, P0 ;  /* 0x0000000917092207 */ /* 0x000fe40000000000 */
[----:B------:R-:W4:Y:S09]  /*4140*/  LDG.E.64.CONSTANT R22, desc[UR10][R4.64+-0x4008] ;  /* 0xffbff80a04167981 */ /* 0x000f32000c1e9b00 */
[----:B-----5:R-:W-:-:S04]  /*4150*/  @P1 ISETP.GE.U32.AND P0, PT, R8, R6, PT ;  /* 0x000000060800120c */ /* 0x020fc80003f06070 */
[----:B------:R-:W-:-:S13]  /*4160*/  @P1 ISETP.GE.AND.EX P0, PT, R9, R7, PT, P0 ;  /* 0x000000070900120c */ /* 0x000fda0003f06300 */
[----:B------:R-:W-:-:S06]  /*4170*/  @P1 DSETP.LT.OR P0, PT, |R10|, |R12|, !P0 ;  /* 0x4000000c0a00122a */ /* 0x000fcc0004701600 */
[----:B------:R-:W-:Y:S02]  /*4180*/  @P1 FSEL R12, R12, R10, P0 ;  /* 0x0000000a0c0c1208 */ /* 0x000fe40000000000 */
[----:B------:R-:W-:-:S03]  /*4190*/  @P1 FSEL R13, R13, R11, P0 ;  /* 0x0000000b0d0d1208 */ /* 0x000fc60000000000 */
[----:B------:R-:W-:Y:S02]  /*41a0*/  @P1 IMAD.MOV.U32 R10, RZ, RZ, R12 ;  /* 0x000000ffff0a1224 */ /* 0x000fe400078e000c */
[----:B------:R-:W-:Y:S02]  /*41b0*/  @P1 IMAD.MOV.U32 R11, RZ, RZ, R13 ;  /* 0x000000ffff0b1224 */ /* 0x000fe400078e000d */
[----:B------:R-:W5:Y:S04]  /*41c0*/  LDG.E.64.CONSTANT R12, desc[UR10][R4.64+-0x4000] ;  /* 0xffc0000a040c7981 */ /* 0x000f68000c1e9b00 */
[----:B------:R-:W-:Y:S01]  /*41d0*/  DSETP.GEU.AND P2, PT, |R10|, |R26|, PT ;  /* 0x4000001a0a00722a */ /* 0x000fe20003f4e200 */
[----:B------:R-:W-:Y:S02]  /*41e0*/  @P1 SEL R6, R8, R6, P0 ;  /* 0x0000000608061207 */ /* 0x000fe40000000000 */
[----:B------:R-:W-:-:S11]  /*41f0*/  @P1 SEL R7, R9, R7, P0 ;  /* 0x0000000709071207 */ /* 0x000fd60000000000 */
[----:B------:R-:W-:-:S04]  /*4200*/  @P2 ISETP.GE.U32.AND P0, PT, R6, R24, PT ;  /* 0x000000180600220c */ /* 0x000fc80003f06070 */
[----:B------:R-:W-:-:S13]  /*4210*/  @P2 ISETP.GE.AND.EX P0, PT, R7, R25, PT, P0 ;  /* 0x000000190700220c */ /* 0x000fda0003f06300 */
[----:B------:R-:W-:-:S06]  /*4220*/  @P2 DSETP.LT.OR P0, PT, |R26|, |R10|, !P0 ;  /* 0x4000000a1a00222a */ /* 0x000fcc0004701600 */
[----:B------:R-:W-:Y:S02]  /*4230*/  @P2 FSEL R8, R10, R26, P0 ;  /* 0x0000001a0a082208 */ /* 0x000fe40000000000 */
[----:B------:R-:W-:-:S03]  /*4240*/  @P2 FSEL R11, R11, R27, P0 ;  /* 0x0000001b0b0b2208 */ /* 0x000fc60000000000 */
[----:B------:R-:W-:Y:S02]  /*4250*/  @P2 IMAD.MOV.U32 R26, RZ, RZ, R8 ;  /* 0x000000ffff1a2224 */ /* 0x000fe400078e0008 */
[----:B------:R-:W-:Y:S01]  /*4260*/  @P2 IMAD.MOV.U32 R27, RZ, RZ, R11 ;  /* 0x000000ffff1b2224 */ /* 0x000fe200078e000b */
[----:B------:R-:W5:Y:S04]  /*4270*/  LDG.E.64.CONSTANT R8, desc[UR10][R4.64+-0x3000] ;  /* 0xffd0000a04087981 */ /* 0x000f68000c1e9b00 */
[----:B------:R-:W5:Y:S01]  /*4280*/  LDG.E.64.CONSTANT R10, desc[UR10][R4.64+-0x3008] ;  /* 0xffcff80a040a7981 */ /* 0x000f62000c1e9b00 */
        /* <DEDUP_REMOVED lines=10> */
[----:B------:R-:W5:Y:S01]  /*4330*/  LDG.E.64.CONSTANT R6, desc[UR10][R4.64+-0x2008] ;  /* 0xffdff80a04067981 */ /* 0x000f62000c1e9b00 */
[----:B------:R-:W-:Y:S02]  /*4340*/  @P1 SEL R18, R24, R18, P0 ;  /* 0x0000001218121207 */ /* 0x000fe40000000000 */
[----:B------:R-:W-:Y:S02]  /*4350*/  @P1 SEL R19, R25, R19, P0 ;  /* 0x0000001319131207 */ /* 0x000fe40000000000 */
        /* <DEDUP_REMOVED lines=8> */
[----:B------:R-:W-:Y:S02]  /*43e0*/  @P2 IMAD.MOV.U32 R17, RZ, RZ, R21 ;  /* 0x000000ffff112224 */ /* 0x000fe400078e0015 */
[----:B------:R-:W2:Y:S04]  /*43f0*/  LDG.E.64.CONSTANT R20, desc[UR10][R4.64+-0x1008] ;  /* 0xffeff80a04147981 */ /* 0x000ea8000c1e9b00 */
[----:B----4-:R-:W-:Y:S01]  /*4400*/  DSETP.GEU.AND P1, PT, |R16|, |R22|, PT ;  /* 0x400000161000722a */ /* 0x010fe20003f2e200 */
[----:B------:R-:W-:Y:S02]  /*4410*/  @P2 SEL R14, R18, R14, P0 ;  /* 0x0000000e120e2207 */ /* 0x000fe40000000000 */
[----:B------:R-:W-:-:S02]  /*4420*/  @P2 SEL R15, R19, R15, P0 ;  /* 0x0000000f130f2207 */ /* 0x000fc40000000000 */
[----:B------:R-:W3:Y:S09]  /*4430*/  LDG.E.64.CONSTANT R18, desc[UR10][R4.64+-0x1000] ;  /* 0xfff0000a04127981 */ /* 0x000ef2000c1e9b00 */
[----:B-----5:R-:W-:-:S04]  /*4440*/  @P1 ISETP.GE.U32.AND P0, PT, R14, R12, PT ;  /* 0x0000000c0e00120c */ /* 0x020fc80003f06070 */
[----:B------:R-:W-:Y:S01]  /*4450*/  @P1 ISETP.GE.AND.EX P0, PT, R15, R13, PT, P0 ;  /* 0x0000000d0f00120c */ /* 0x000fe20003f06300 */
[----:B------:R-:W-:Y:S02]  /*4460*/  IMAD.MOV.U32 R26, RZ, RZ, R22 ;  /* 0x000000ffff1a7224 */ /* 0x000fe400078e0016 */
[----:B------:R-:W-:-:S10]  /*4470*/  IMAD.MOV.U32 R27, RZ, RZ, R23 ;  /* 0x000000ffff1b7224 */ /* 0x000fd400078e0017 */
[----:B------:R-:W-:Y:S01]  /*4480*/  @P1 DSETP.LT.OR P0, PT, |R22|, |R16|, !P0 ;  /* 0x400000101600122a */ /* 0x000fe20004701600 */
[----:B------:R-:W4:Y:S05]  /*4490*/  LDG.E.64.CONSTANT R22, desc[UR10][R4.64] ;  /* 0x0000000a04167981 */ /* 0x000f2a000c1e9b00 */
        /* <DEDUP_REMOVED lines=14> */
[----:B------:R-:W-:-:S06]  /*4580*/  @P2 IMAD.MOV.U32 R11, RZ, RZ, R27 ;  /* 0x000000ffff0b2224 */ /* 0x000fcc00078e001b */
        /* <DEDUP_REMOVED lines=10> */
[----:B------:R-:W-:Y:S02]  /*4630*/  @P1 SEL R24, R8, R24, P0 ;  /* 0x0000001808181207 */ /* 0x000fe40000000000 */
[----:B------:R-:W-:Y:S01]  /*4640*/  @P1 SEL R25, R9, R25, P0 ;  /* 0x0000001909191207 */ /* 0x000fe20000000000 */
[----:B------:R-:W-:-:S04]  /*4650*/  UIADD3 UR4, UP1, UPT, UR4, -0x2, URZ ;  /* 0xfffffffe04047890 */ /* 0x000fc8000ff3e0ff */
[----:B------:R-:W-:Y:S02]  /*4660*/  UIADD3.X UR5, UPT, UPT, UR5, -0x1, URZ, UP1, !UPT ;  /* 0xffffffff05057890 */ /* 0x000fe40008ffe4ff */
[----:B------:R-:W-:-:S04]  /*4670*/  UISETP.NE.U32.AND UP1, UPT, UR4, URZ, UPT ;  /* 0x000000ff0400728c */ /* 0x000fc8000bf25070 */
[----:B------:R-:W-:Y:S01]  /*4680*/  UISETP.NE.AND.EX UP1, UPT, UR5, URZ, UPT, UP1 ;  /* 0x000000ff0500728c */ /* 0x000fe2000bf25310 */
[----:B--2---:R-:W-:-:S14]  /*4690*/  DSETP.GEU.AND P2, PT, |R6|, |R20|, PT ;  /* 0x400000140600722a */ /* 0x004fdc0003f4e200 */
[----:B---3--:R-:W-:-:S04]  /*46a0*/  @P2 ISETP.GE.U32.AND P0, PT, R24, R18, PT ;  /* 0x000000121800220c */ /* 0x008fc80003f06070 */
[----:B------:R-:W-:-:S13]  /*46b0*/  @P2 ISETP.GE.AND.EX P0, PT, R25, R19, PT, P0 ;  /* 0x000000131900220c */ /* 0x000fda0003f06300 */
[----:B------:R-:W-:-:S06]  /*46c0*/  @P2 DSETP.LT.OR P0, PT, |R20|, |R6|, !P0 ;  /* 0x400000061400222a */ /* 0x000fcc0004701600 */
[----:B------:R-:W-:Y:S02]  /*46d0*/  @P2 FSEL R6, R6, R20, P0 ;  /* 0x0000001406062208 */ /* 0x000fe40000000000 */
[----:B------:R-:W-:-:S03]  /*46e0*/  @P2 FSEL R7, R7, R21, P0 ;  /* 0x0000001507072208 */ /* 0x000fc60000000000 */
[----:B------:R-:W-:Y:S02]  /*46f0*/  @P2 IMAD.MOV.U32 R20, RZ, RZ, R6 ;  /* 0x000000ffff142224 */ /* 0x000fe400078e0006 */
[----:B------:R-:W-:-:S06]  /*4700*/  @P2 IMAD.MOV.U32 R21, RZ, RZ, R7 ;  /* 0x000000ffff152224 */ /* 0x000fcc00078e0007 */
[----:B-----5:R-:W-:Y:S01]  /*4710*/  DSETP.GEU.AND P1, PT, |R20|, |R16|, PT ;  /* 0x400000101400722a */ /* 0x020fe20003f2e200 */
[----:B------:R-:W-:Y:S02]  /*4720*/  @P2 SEL R18, R24, R18, P0 ;  /* 0x0000001218122207 */ /* 0x000fe40000000000 */
[----:B------:R-:W-:-:S11]  /*4730*/  @P2 SEL R19, R25, R19, P0 ;  /* 0x0000001319132207 */ /* 0x000fd60000000000 */
[----:B----4-:R-:W-:-:S04]  /*4740*/  @P1 ISETP.GE.U32.AND P0, PT, R18, R22, PT ;  /* 0x000000161200120c */ /* 0x010fc80003f06070 */
[----:B------:R-:W-:Y:S02]  /*4750*/  @P1 ISETP.GE.AND.EX P0, PT, R19, R23, PT, P0 ;  /* 0x000000171300120c */ /* 0x000fe40003f06300 */
[----:B------:R-:W-:-:S05]  /*4760*/  IADD3 R6, P2, PT, R4, 0xa000, RZ ;  /* 0x0000a00004067810 */ /* 0x000fca0007f5e0ff */
[----:B------:R-:W-:-:S06]  /*4770*/  IMAD.X R5, RZ, RZ, R5, P2 ;  /* 0x000000ffff057224 */ /* 0x000fcc00010e0605 */
[----:B------:R-:W-:Y:S01]  /*4780*/  @P1 DSETP.LT.OR P0, PT, |R16|, |R20|, !P0 ;  /* 0x400000141000122a */ /* 0x000fe20004701600 */
[----:B------:R-:W-:-:S05]  /*4790*/  IADD3 R3, P2, PT, R3, 0xa00, RZ ;  /* 0x00000a0003037810 */ /* 0x000fca0007f5e0ff */
[----:B------:R-:W-:Y:S02]  /*47a0*/  @P1 FSEL R4, R20, R16, P0 ;  /* 0x0000001014041208 */ /* 0x000fe40000000000 */
[----:B------:R-:W-:Y:S01]  /*47b0*/  @P1 FSEL R21, R21, R17, P0 ;  /* 0x0000001115151208 */ /* 0x000fe20000000000 */
[----:B------:R-:W-:Y:S01]  /*47c0*/  IMAD.X R2, RZ, RZ, R2, P2 ;  /* 0x000000ffff027224 */ /* 0x000fe200010e0602 */
[----:B------:R-:W-:Y:S01]  /*47d0*/  @P1 SEL R22, R18, R22, P0 ;  /* 0x0000001612161207 */ /* 0x000fe20000000000 */
[----:B------:R-:W-:Y:S01]  /*47e0*/  @P1 IMAD.MOV.U32 R16, RZ, RZ, R4 ;  /* 0x000000ffff101224 */ /* 0x000fe200078e0004 */
[----:B------:R-:W-:Y:S01]  /*47f0*/  @P1 SEL R23, R19, R23, P0 ;  /* 0x0000001713171207 */ /* 0x000fe20000000000 */
[----:B------:R-:W-:Y:S01]  /*4800*/  @P1 IMAD.MOV.U32 R17, RZ, RZ, R21 ;  /* 0x000000ffff111224 */ /* 0x000fe200078e0015 */
[----:B------:R-:W-:Y:S06]  /*4810*/  BRA.U UP1, `(.L_x_73) ;  /* 0xfffffff501f07547 */ /* 0x000fec000b83ffff */
.L_x_72:
[----:B------:R-:W-:Y:S05]  /*4820*/  BRA.U !UP0, `(.L_x_71) ;  /* 0x0000000508107547 */ /* 0x000fea000b800000 */
[----:B------:R-:W0:Y:S02]  /*4830*/  LDC.64 R4, c[0x0][0x380] ;  /* 0x0000e000ff047b82 */ /* 0x000e240000000a00 */
[----:B0-----:R-:W-:-:S03]  /*4840*/  IMAD.WIDE.U32 R4, R0, 0x10, R4 ;  /* 0x0000001000047825 */ /* 0x001fc600078e0004 */
[----:B------:R-:W-:-:S04]  /*4850*/  LEA R24, P0, R3, R4, 0x4 ;  /* 0x0000000403187211 */ /* 0x000fc800078020ff */
[----:B------:R-:W-:-:S05]  /*4860*/  LEA.HI.X R25, R3, R5, R2, 0x4, P0 ;  /* 0x0000000503197211 */ /* 0x000fca00000f2402 */
[----:B------:R-:W2:Y:S04]  /*4870*/  LDG.E.64.CONSTANT R20, desc[UR10][R24.64] ;  /* 0x0000000a18147981 */ /* 0x000ea8000c1e9b00 */
[----:B------:R-:W3:Y:S04]  /*4880*/  LDG.E.64.CONSTANT R18, desc[UR10][R24.64+0x8] ;  /* 0x0000080a18127981 */ /* 0x000ee8000c1e9b00 */
[----:B------:R-:W4:Y:S04]  /*4890*/  LDG.E.64.CONSTANT R14, desc[UR10][R24.64+0x1000] ;  /* 0x0010000a180e7981 */ /* 0x000f28000c1e9b00 */
[----:B------:R-:W5:Y:S04]  /*48a0*/  LDG.E.64.CONSTANT R12, desc[UR10][R24.64+0x1008] ;  /* 0x0010080a180c7981 */ /* 0x000f68000c1e9b00 */
        /* <DEDUP_REMOVED lines=16> */
[----:B------:R-:W-:-:S11]  /*49b0*/  @P2 SEL R19, R23, R19, P0 ;  /* 0x0000001317132207 */ /* 0x000fd60000000000 */
[----:B-----5:R-:W-:-:S04]  /*49c0*/  @P1 ISETP.GE.U32.AND P0, PT, R18, R12, PT ;  /* 0x0000000c1200120c */ /* 0x020fc80003f06070 */
        /* <DEDUP_REMOVED lines=27> */
[----:B------:R-:W-:Y:S02]  /*4b80*/  @P1 SEL R5, R9, R5, P0 ;  /* 0x0000000509051207 */ /* 0x000fe40000000000 */
[----:B------:R-:W-:-:S05]  /*4b90*/  IADD3 R3, P1, PT, R3, 0x500, RZ ;  /* 0x0000050003037810 */ /* 0x000fca0007f3e0ff */
[----:B------:R-:W-:Y:S01]  /*4ba0*/  IMAD.X R2, RZ, RZ, R2, P1 ;  /* 0x000000ffff027224 */ /* 0x000fe200008e0602 */
[----:B--2---:R-:W-:-:S14]  /*4bb0*/  DSETP.GEU.AND P2, PT, |R6|, |R16|, PT ;  /* 0x400000100600722a */ /* 0x004fdc0003f4e200 */
[----:B------:R-:W-:-:S04]  /*4bc0*/  @P2 ISETP.GE.U32.AND P0, PT, R4, R26, PT ;  /* 0x0000001a0400220c */ /* 0x000fc80003f06070 */
[----:B------:R-:W-:-:S13]  /*4bd0*/  @P2 ISETP.GE.AND.EX P0, PT, R5, R27, PT, P0 ;  /* 0x0000001b0500220c */ /* 0x000fda0003f06300 */
[----:B------:R-:W-:-:S06]  /*4be0*/  @P2 DSETP.LT.OR P0, PT, |R16|, |R6|, !P0 ;  /* 0x400000061000222a */ /* 0x000fcc0004701600 */
[----:B------:R-:W-:Y:S02]  /*4bf0*/  @P2 FSEL R6, R6, R16, P0 ;  /* 0x0000001006062208 */ /* 0x000fe40000000000 */
[----:B------:R-:W-:Y:S02]  /*4c00*/  @P2 FSEL R7, R7, R17, P0 ;  /* 0x0000001107072208 */ /* 0x000fe40000000000 */
[----:B------:R-:W-:Y:S02]  /*4c10*/  @P2 SEL R26, R4, R26, P0 ;  /* 0x0000001a041a2207 */ /* 0x000fe40000000000 */
[----:B------:R-:W-:Y:S01]  /*4c20*/  @P2 SEL R27, R5, R27, P0 ;  /* 0x0000001b051b2207 */ /* 0x000fe20000000000 */
[----:B------:R-:W-:Y:S02]  /*4c30*/  @P2 IMAD.MOV.U32 R16, RZ, RZ, R6 ;  /* 0x000000ffff102224 */ /* 0x000fe400078e0006 */
[----:B------:R-:W-:Y:S02]  /*4c40*/  @P2 IMAD.MOV.U32 R17, RZ, RZ, R7 ;  /* 0x000000ffff112224 */ /* 0x000fe400078e0007 */
[----:B------:R-:W-:-:S02]  /*4c50*/  IMAD.MOV.U32 R22, RZ, RZ, R26 ;  /* 0x000000ffff167224 */ /* 0x000fc400078e001a */
[----:B------:R-:W-:-:S07]  /*4c60*/  IMAD.MOV.U32 R23, RZ, RZ, R27 ;  /* 0x000000ffff177224 */ /* 0x000fce00078e001b */
.L_x_71:
[----:B------:R-:W0:Y:S02]  /*4c70*/  LDCU UR4, c[0x0][0x390] ;  /* 0x00007200ff0477ac */ /* 0x000e240008000800 */
[----:B0-----:R-:W-:Y:S02]  /*4c80*/  USHF.R.S32.HI UR5, URZ, 0x1f, UR4 ;  /* 0x0000001fff057899 */ /* 0x001fe40008011404 */
[----:B------:R-:W-:-:S04]  /*4c90*/  ISETP.GE.U32.AND P0, PT, R3, UR4, PT ;  /* 0x0000000403007c0c */ /* 0x000fc8000bf06070 */
[----:B------:R-:W-:-:S13]  /*4ca0*/  ISETP.GE.AND.EX P0, PT, R2, UR5, PT, P0 ;  /* 0x0000000502007c0c */ /* 0x000fda000bf06300 */
[----:B------:R-:W-:Y:S05]  /*4cb0*/  @P0 BRA `(.L_x_74) ;  /* 0x00000008009c0947 */ /* 0x000fea0003800000 */
[----:B------:R-:W-:Y:S01]  /*4cc0*/  IADD3 R21, PT, PT, -R3, UR4, RZ ;  /* 0x0000000403157c10 */ /* 0x000fe2000fffe1ff */
[----:B------:R-:W-:Y:S03]  /*4cd0*/  BSSY.RECONVERGENT B1, `(.L_x_74) ;  /* 0x00000a5000017945 */ /* 0x000fe60003800200 */
[----:B------:R-:W-:-:S13]  /*4ce0*/  ISETP.GE.AND P0, PT, R0, R21, PT ;  /* 0x000000150000720c */ /* 0x000fda0003f06270 */
[----:B------:R-:W-:Y:S05]  /*4cf0*/  @P0 BRA `(.L_x_75) ;  /* 0x0000000800880947 */ /* 0x000fea0003800000 */
[----:B------:R-:W-:Y:S01]  /*4d00*/  LOP3.LUT R12, RZ, R0, RZ, 0x33, !PT ;  /* 0x00000000ff0c7212 */ /* 0x000fe200078e33ff */
[----:B------:R-:W-:Y:S01]  /*4d10*/  BSSY.RECONVERGENT B2, `(.L_x_76) ;  /* 0x0000032000027945 */ /* 0x000fe20003800200 */
[----:B------:R-:W-:Y:S02]  /*4d20*/  IMAD.MOV.U32 R20, RZ, RZ, R0 ;  /* 0x000000ffff147224 */ /* 0x000fe400078e0000 */
[----:B------:R-:W-:-:S04]  /*4d30*/  IADD3 R12, PT, PT, -R3, UR4, R12 ;  /* 0x00000004030c7c10 */ /* 0x000fc8000fffe10c */
[----:B------:R-:W-:-:S04]  /*4d40*/  LOP3.LUT R4, R12, 0x300, RZ, 0xc0, !PT ;  /* 0x000003000c047812 */ /* 0x000fc800078ec0ff */
[----:B------:R-:W-:-:S13]  /*4d50*/  ISETP.NE.AND P0, PT, R4, 0x300, PT ;  /* 0x000003000400780c */ /* 0x000fda0003f05270 */
[----:B------:R-:W-:Y:S05]  /*4d60*/  @!P0 BRA `(.L_x_77) ;  /* 0x0000000000b08947 */ /* 0x000fea0003800000 */
[----:B------:R-:W0:Y:S01]  /*4d70*/  LDCU.64 UR6, c[0x0][0x380] ;  /* 0x00007000ff0677ac */ /* 0x000e220008000a00 */
[----:B------:R-:W-:Y:S01]  /*4d80*/  IADD3 R5, P0, PT, R0, R3, RZ ;  /* 0x0000000300057210 */ /* 0x000fe20007f1e0ff */
[----:B------:R-:W-:Y:S01]  /*4d90*/  IMAD.MOV.U32 R20, RZ, RZ, R0 ;  /* 0x000000ffff147224 */ /* 0x000fe200078e0000 */
[----:B------:R-:W-:-:S03]  /*4da0*/  LEA.HI R4, R12, 0x1, RZ, 0x18 ;  /* 0x000000010c047811 */ /* 0x000fc600078fc0ff */
[----:B------:R-:W-:Y:S01]  /*4db0*/  IMAD.X R6, RZ, RZ, R2, P0 ;  /* 0x000000ffff067224 */ /* 0x000fe200000e0602 */
[----:B------:R-:W-:-:S05]  /*4dc0*/  LOP3.LUT R4, R4, 0x3, RZ, 0xc0, !PT ;  /* 0x0000000304047812 */ /* 0x000fca00078ec0ff */
[----:B------:R-:W-:Y:S01]  /*4dd0*/  IMAD.MOV R13, RZ, RZ, -R4 ;  /* 0x000000ffff0d7224 */ /* 0x000fe200078e0a04 */
[----:B0-----:R-:W-:-:S04]  /*4de0*/  LEA R14, P1, R5, UR6, 0x4 ;  /* 0x00000006050e7c11 */ /* 0x001fc8000f8220ff */
[----:B------:R-:W-:-:S09]  /*4df0*/  LEA.HI.X R5, R5, UR7, R6, 0x4, P1 ;  /* 0x0000000705057c11 */ /* 0x000fd200088f2406 */
.L_x_80:
[----:B------:R-:W-:-:S05]  /*4e00*/  IMAD.MOV.U32 R4, RZ, RZ, R14 ;  /* 0x000000ffff047224 */ /* 0x000fca00078e000e */
[----:B------:R-:W2:Y:S04]  /*4e10*/  LDG.E.64.CONSTANT R8, desc[UR10][R4.64] ;  /* 0x0000000a04087981 */ /* 0x000ea8000c1e9b00 */
[----:B------:R-:W3:Y:S01]  /*4e20*/  LDG.E.64.CONSTANT R6, desc[UR10][R4.64+0x8] ;  /* 0x0000080a04067981 */ /* 0x000ee2000c1e9b00 */
[----:B------:R-:W-:Y:S01]  /*4e30*/  VIADD R13, R13, 0x1 ;  /* 0x000000010d0d7836 */ /* 0x000fe20000000000 */
[----:B------:R-:W-:Y:S01]  /*4e40*/  BSSY.RECONVERGENT B3, `(.L_x_78) ;  /* 0x000001b000037945 */ /* 0x000fe20003800200 */
[----:B------:R-:W-:Y:S01]  /*4e50*/  IMAD.MOV.U32 R15, RZ, RZ, R22 ;  /* 0x000000ffff0f7224 */ /* 0x000fe200078e0016 */
        /* <DEDUP_REMOVED lines=25> */
.L_x_79:
[----:B------:R-:W-:Y:S05]  /*4ff0*/  BSYNC.RECONVERGENT B3 ;  /* 0x0000000000037941 */ /* 0x000fea0003800200 */
.L_x_78:
[----:B------:R-:W-:Y:S02]  /*5000*/  IMAD.X R5, RZ, RZ, R5, P3 ;  /* 0x000000ffff057224 */ /* 0x000fe400018e0605 */
[----:B------:R-:W-:Y:S01]  /*5010*/  VIADD R20, R20, 0x100 ;  /* 0x0000010014147836 */ /* 0x000fe20000000000 */
[----:B------:R-:W-:Y:S06]  /*5020*/  @P2 BRA `(.L_x_80) ;  /* 0xfffffffc00742947 */ /* 0x000fec000383ffff */
.L_x_77:
[----:B------:R-:W-:Y:S05]  /*5030*/  BSYNC.RECONVERGENT B2 ;  /* 0x0000000000027941 */ /* 0x000fea0003800200 */
.L_x_76:
[----:B------:R-:W-:-:S13]  /*5040*/  ISETP.GE.U32.AND P0, PT, R12, 0x300, PT ;  /* 0x000003000c00780c */ /* 0x000fda0003f06070 */
[----:B------:R-:W-:Y:S05]  /*5050*/  @!P0 BRA `(.L_x_75) ;  /* 0x0000000400b08947 */ /* 0x000fea0003800000 */
[----:B------:R-:W0:Y:S01]  /*5060*/  LDCU.64 UR6, c[0x0][0x380] ;  /* 0x00007000ff0677ac */ /* 0x000e220008000a00 */
[----:B------:R-:W-:-:S05]  /*5070*/  IADD3 R3, P0, PT, R20, R3, RZ ;  /* 0x0000000314037210 */ /* 0x000fca0007f1e0ff */
[----:B------:R-:W-:Y:S01]  /*5080*/  IMAD.X R2, RZ, RZ, R2, P0 ;  /* 0x000000ffff027224 */ /* 0x000fe200000e0602 */
[----:B0-----:R-:W-:-:S04]  /*5090*/  LEA R8, P1, R3, UR6, 0x4 ;  /* 0x0000000603087c11 */ /* 0x001fc8000f8220ff */
[----:B------:R-:W-:Y:S02]  /*50a0*/  IADD3 R8, P0, PT, R8, 0x3008, RZ ;  /* 0x0000300808087810 */ /* 0x000fe40007f1e0ff */
[----:B------:R-:W-:-:S05]  /*50b0*/  LEA.HI.X R9, R3, UR7, R2, 0x4, P1 ;  /* 0x0000000703097c11 */ /* 0x000fca00088f2402 */
[----:B------:R-:W-:-:S07]  /*50c0*/  IMAD.X R9, RZ, RZ, R9, P0 ;  /* 0x000000ffff097224 */ /* 0x000fce00000e0609 */
.L_x_89:
[----:B------:R-:W2:Y:S04]  /*50d0*/  LDG.E.64.CONSTANT R10, desc[UR10][R8.64+-0x3008] ;  /* 0xffcff80a080a7981 */ /* 0x000ea8000c1e9b00 */
[----:B------:R-:W3:Y:S04]  /*50e0*/  LDG.E.64.CONSTANT R12, desc[UR10][R8.64+-0x3000] ;  /* 0xffd0000a080c7981 */ /* 0x000ee8000c1e9b00 */
[----:B------:R0:W5:Y:S04]  /*50f0*/  LDG.E.64.CONSTANT R6, desc[UR10][R8.64+-0x2008] ;  /* 0xffdff80a08067981 */ /* 0x000168000c1e9b00 */
        /* <DEDUP_REMOVED lines=22> */
.L_x_82:
[----:B------:R-:W-:Y:S05]  /*5260*/  BSYNC.RECONVERGENT B2 ;  /* 0x0000000000027941 */ /* 0x000fea0003800200 */
.L_x_81:
        /* <DEDUP_REMOVED lines=25> */
.L_x_84:
[----:B------:R-:W-:Y:S05]  /*5400*/  BSYNC.RECONVERGENT B2 ;  /* 0x0000000000027941 */ /* 0x000fea0003800200 */
.L_x_83:
        /* <DEDUP_REMOVED lines=21> */
.L_x_86:
[----:B------:R-:W-:Y:S05]  /*5560*/  BSYNC.RECONVERGENT B2 ;  /* 0x0000000000027941 */ /* 0x000fea0003800200 */
.L_x_85:
        /* <DEDUP_REMOVED lines=21> */
.L_x_88:
[----:B------:R-:W-:Y:S05]  /*56c0*/  BSYNC.RECONVERGENT B2 ;  /* 0x0000000000027941 */ /* 0x000fea0003800200 */
.L_x_87:
[----:B------:R-:W-:Y:S01]  /*56d0*/  VIADD R20, R20, 0x400 ;  /* 0x0000040014147836 */ /* 0x000fe20000000000 */
[----:B------:R-:W-:-:S04]  /*56e0*/  IADD3 R8, P1, PT, R8, 0x4000, RZ ;  /* 0x0000400008087810 */ /* 0x000fc80007f3e0ff */
[----:B------:R-:W-:Y:S01]  /*56f0*/  ISETP.GE.AND P0, PT, R20, R21, PT ;  /* 0x000000151400720c */ /* 0x000fe20003f06270 */
[----:B------:R-:W-:-:S12]  /*5700*/  IMAD.X R9, RZ, RZ, R9, P1 ;  /* 0x000000ffff097224 */ /* 0x000fd800008e0609 */
[----:B------:R-:W-:Y:S05]  /*5710*/  @!P0 BRA `(.L_x_89) ;  /* 0xfffffff8006c8947 */ /* 0x000fea000383ffff */
.L_x_75:
[----:B------:R-:W-:Y:S05]  /*5720*/  BSYNC.RECONVERGENT B1 ;  /* 0x0000000000017941 */ /* 0x000fea0003800200 */
.L_x_74:
[----:B------:R-:W0:Y:S01]  /*5730*/  S2R R8, SR_LANEID ;  /* 0x0000000000087919 */ /* 0x000e220000000000 */
[----:B------:R-:W-:Y:S01]  /*5740*/  BSSY.RECONVERGENT B1, `(.L_x_90) ;  /* 0x000001f000017945 */ /* 0x000fe20003800200 */
[----:B------:R-:W-:Y:S01]  /*5750*/  IMAD.MOV.U32 R11, RZ, RZ, R22 ;  /* 0x000000ffff0b7224 */ /* 0x000fe200078e0016 */
[----:B------:R1:W2:Y:S01]  /*5760*/  SHFL.DOWN PT, R4, R16, 0x1, 0x1f ;  /* 0x08201f0010047f89 */ /* 0x0002a200000e0000 */
[----:B------:R-:W-:Y:S02]  /*5770*/  IMAD.MOV.U32 R12, RZ, RZ, R23 ;  /* 0x000000ffff0c7224 */ /* 0x000fe400078e0017 */
[----:B------:R-:W-:Y:S01]  /*5780*/  IMAD.MOV.U32 R2, RZ, RZ, R16 ;  /* 0x000000ffff027224 */ /* 0x000fe200078e0010 */
[----:B------:R1:W3:Y:S01]  /*5790*/  SHFL.DOWN PT, R5, R17, 0x1, 0x1f ;  /* 0x08201f0011057f89 */ /* 0x0002e200000e0000 */
        /* <DEDUP_REMOVED lines=25> */
.L_x_91:
[----:B------:R-:W-:Y:S05]  /*5930*/  BSYNC.RECONVERGENT B1 ;  /* 0x0000000000017941 */ /* 0x000fea0003800200 */
.L_x_90:
        /* <DEDUP_REMOVED lines=31> */
.L_x_93:
[----:B------:R-:W-:Y:S05]  /*5b30*/  BSYNC.RECONVERGENT B1 ;  /* 0x0000000000017941 */ /* 0x000fea0003800200 */
.L_x_92:
[----:B------:R-:W-:Y:S01]  /*5b40*/  ISETP.GT.AND P0, PT, R8, 0x1b, PT ;  /* 0x0000001b0800780c */ /* 0x000fe20003f04270 */
[----:B-1----:R1:W1:Y:S01]  /*5b50*/  SHFL.DOWN PT, R6, R4, 0x4, 0x1f ;  /* 0x08801f0004067f89 */ /* 0x00226200000e0000 */
[----:B------:R-:W-:Y:S01]  /*5b60*/  BSSY.RECONVERGENT B1, `(.L_x_94) ;  /* 0x000001d000017945 */ /* 0x000fe20003800200 */
[----:B0-----:R-:W-:Y:S02]  /*5b70*/  IMAD.MOV.U32 R11, RZ, RZ, R9 ;  /* 0x000000ffff0b7224 */ /* 0x001fe400078e0009 */
[----:B--2---:R0:W2:Y:S01]  /*5b80*/  SHFL.DOWN PT, R7, R5, 0x4, 0x1f ;  /* 0x08801f0005077f89 */ /* 0x0040a200000e0000 */
[----:B------:R-:W-:Y:S02]  /*5b90*/  IMAD.MOV.U32 R12, RZ, RZ, R10 ;  /* 0x000000ffff0c7224 */ /* 0x000fe400078e000a */
[----:B------:R-:W-:Y:S01]  /*5ba0*/  IMAD.MOV.U32 R2, RZ, RZ, R4 ;  /* 0x000000ffff027224 */ /* 0x000fe200078e0004 */
[----:B---3--:R0:W3:Y:S01]  /*5bb0*/  SHFL.DOWN PT, R14, R9, 0x4, 0x1f ;  /* 0x08801f00090e7f89 */ /* 0x0080e200000e0000 */
[----:B------:R-:W-:-:S03]  /*5bc0*/  IMAD.MOV.U32 R3, RZ, RZ, R5 ;  /* 0x000000ffff037224 */ /* 0x000fc600078e0005 */
[----:B----4-:R0:W4:Y:S01]  /*5bd0*/  SHFL.DOWN PT, R13, R10, 0x4, 0x1f ;  /* 0x08801f000a0d7f89 */ /* 0x01012200000e0000 */
        /* <DEDUP_REMOVED lines=21> */
.L_x_95:
[----:B------:R-:W-:Y:S05]  /*5d30*/  BSYNC.RECONVERGENT B1 ;  /* 0x0000000000017941 */ /* 0x000fea0003800200 */
.L_x_94:
        /* <DEDUP_REMOVED lines=31> */
.L_x_97:
[----:B------:R-:W-:Y:S05]  /*5f30*/  BSYNC.RECONVERGENT B1 ;  /* 0x0000000000017941 */ /* 0x000fea0003800200 */
.L_x_96:
[----:B------:R-:W-:Y:S01]  /*5f40*/  ISETP.GT.AND P0, PT, R8, 0xf, PT ;  /* 0x0000000f0800780c */ /* 0x000fe20003f04270 */
[----:B-1----:R1:W1:Y:S01]  /*5f50*/  SHFL.DOWN PT, R6, R4, 0x10, 0x1f ;  /* 0x0a001f0004067f89 */ /* 0x00226200000e0000 */
[----:B------:R-:W-:Y:S01]  /*5f60*/  BSSY.RECONVERGENT B1, `(.L_x_98) ;  /* 0x000001d000017945 */ /* 0x000fe20003800200 */
[----:B---3--:R-:W-:Y:S02]  /*5f70*/  IMAD.MOV.U32 R14, RZ, RZ, R9 ;  /* 0x000000ffff0e7224 */ /* 0x008fe400078e0009 */
[----:B--2---:R2:W3:Y:S01]  /*5f80*/  SHFL.DOWN PT, R7, R5, 0x10, 0x1f ;  /* 0x0a001f0005077f89 */ /* 0x0044e200000e0000 */
[----:B------:R-:W-:Y:S02]  /*5f90*/  IMAD.MOV.U32 R15, RZ, RZ, R10 ;  /* 0x000000ffff0f7224 */ /* 0x000fe400078e000a */
[----:B------:R-:W-:Y:S01]  /*5fa0*/  IMAD.MOV.U32 R2, RZ, RZ, R4 ;  /* 0x000000ffff027224 */ /* 0x000fe200078e0004 */
[----:B0-----:R2:W0:Y:S01]  /*5fb0*/  SHFL.DOWN PT, R12, R9, 0x10, 0x1f ;  /* 0x0a001f00090c7f89 */ /* 0x00142200000e0000 */
[----:B------:R-:W-:-:S03]  /*5fc0*/  IMAD.MOV.U32 R3, RZ, RZ, R5 ;  /* 0x000000ffff037224 */ /* 0x000fc600078e0005 */
[----:B------:R2:W0:Y:S01]  /*5fd0*/  SHFL.DOWN PT, R11, R10, 0x10, 0x1f ;  /* 0x0a001f000a0b7f89 */ /* 0x00042200000e0000 */
[----:B------:R-:W-:Y:S05]  /*5fe0*/  @P0 BRA `(.L_x_99) ;  /* 0x0000000000500947 */ /* 0x000fea0003800000 */
[----:B-1-3--:R-:W-:Y:S01]  /*5ff0*/  DSETP.GEU.AND P0, PT, |R4|, |R6|, PT ;  /* 0x400000060400722a */ /* 0x00afe20003f0e200 */
        /* <DEDUP_REMOVED lines=19> */
.L_x_99:
[----:B------:R-:W-:Y:S05]  /*6130*/  BSYNC.RECONVERGENT B1 ;  /* 0x0000000000017941 */ /* 0x000fea0003800200 */
.L_x_98:
[----:B------:R-:W-:Y:S01]  /*6140*/  ISETP.NE.AND P0, PT, R8, RZ, PT ;  /* 0x000000ff0800720c */ /* 0x000fe20003f05270 */
[----:B------:R-:W-:-:S12]  /*6150*/  BSSY.RECONVERGENT B1, `(.L_x_100) ;  /* 0x000000a000017945 */ /* 0x000fd80003800200 */
[----:B------:R-:W-:Y:S05]  /*6160*/  @P0 BRA `(.L_x_101) ;  /* 0x0000000000200947 */ /* 0x000fea0003800000 */
[----:B-1----:R-:W1:Y:S01]  /*6170*/  S2R R6, SR_CgaCtaId ;  /* 0x0000000000067919 */ /* 0x002e620000008800 */
[----:B--2---:R-:W-:Y:S02]  /*6180*/  MOV R5, 0x400 ;  /* 0x0000040000057802 */ /* 0x004fe40000000f00 */
[----:B------:R-:W-:-:S04]  /*6190*/  SHF.R.U32.HI R4, RZ, 0x1, R0 ;  /* 0x00000001ff047819 */ /* 0x000fc80000011600 */
[----:B------:R-:W-:Y:S02]  /*61a0*/  LOP3.LUT R4, R4, 0x1f0, RZ, 0xc0, !PT ;  /* 0x000001f004047812 */ /* 0x000fe400078ec0ff */
[----:B-1----:R-:W-:-:S05]  /*61b0*/  LEA R5, R6, R5, 0x18 ;  /* 0x0000000506057211 */ /* 0x002fca00078ec0ff */
[----:B------:R-:W-:-:S05]  /*61c0*/  IMAD.IADD R5, R4, 0x1, R5 ;  /* 0x0000000104057824 */ /* 0x000fca00078e0205 */
[----:B------:R1:W-:Y:S04]  /*61d0*/  STS.64 [R5+0x10], R14 ;  /* 0x0000100e05007388 */ /* 0x0003e80000000a00 */
[----:B------:R1:W-:Y:S02]  /*61e0*/  STS.64 [R5+0x8], R2 ;  /* 0x0000080205007388 */ /* 0x0003e40000000a00 */
.L_x_101:
[----:B------:R-:W-:Y:S05]  /*61f0*/  BSYNC.RECONVERGENT B1 ;  /* 0x0000000000017941 */ /* 0x000fea0003800200 */
.L_x_100:
[----:B------:R-:W-:Y:S01]  /*6200*/  BAR.SYNC.DEFER_BLOCKING 0x0 ;  /* 0x0000000000007b1d */ /* 0x000fe20000010000 */
[----:B------:R-:W-:-:S13]  /*6210*/  ISETP.NE.AND P1, PT, R0, RZ, PT ;  /* 0x000000ff0000720c */ /* 0x000fda0003f25270 */
[----:B------:R-:W-:Y:S05]  /*6220*/  @P1 BRA `(.L_x_34) ;  /* 0x00000008008c1947 */ /* 0x000fea0003800000 */
[----:B-12---:R-:W1:Y:S01]  /*6230*/  S2R R5, SR_CgaCtaId ;  /* 0x0000000000057919 */ /* 0x006e620000008800 */
[----:B------:R-:W-:Y:S01]  /*6240*/  MOV R0, 0x400 ;  /* 0x0000040000007802 */ /* 0x000fe20000000f00 */
[----:B------:R-:W-:Y:S03]  /*6250*/  BSSY.RECONVERGENT B1, `(.L_x_102) ;  /* 0x000001a000017945 */ /* 0x000fe60003800200 */
[----:B-1----:R-:W-:-:S05]  /*6260*/  LEA R0, R5, R0, 0x18 ;  /* 0x0000000005007211 */ /* 0x002fca00078ec0ff */
[----:B------:R-:W1:Y:S04]  /*6270*/  LDS.64 R16, [R0+0x18] ;  /* 0x0000180000107984 */ /* 0x000e680000000a00 */
[----:B---3--:R-:W2:Y:S04]  /*6280*/  LDS.128 R4, [R0+0x20] ;  /* 0x0000200000047984 */ /* 0x008ea80000000c00 */
[----:B0---4-:R0:W3:Y:S04]  /*6290*/  LDS.64 R12, [R0+0x80] ;  /* 0x00008000000c7984 */ /* 0x0110e80000000a00 */
[----:B------:R0:W4:Y:S01]  /*62a0*/  LDS.128 R8, [R0+0x30] ;  /* 0x0000300000087984 */ /* 0x0001220000000c00 */
[----:B-1----:R-:W-:Y:S01]  /*62b0*/  DSETP.GEU.AND P0, PT, |R2|, |R16|, PT ;  /* 0x400000100200722a */ /* 0x002fe20003f0e200 */
[----:B------:R-:W-:-:S02]  /*62c0*/  IMAD.MOV.U32 R24, RZ, RZ, R16 ;  /* 0x000000ffff187224 */ /* 0x000fc400078e0010 */
[----:B------:R-:W-:Y:S02]  /*62d0*/  IMAD.MOV.U32 R25, RZ, RZ, R17 ;  /* 0x000000ffff197224 */ /* 0x000fe400078e0011 */
[----:B--2---:R-:W-:Y:S02]  /*62e0*/  IMAD.MOV.U32 R27, RZ, RZ, R4 ;  /* 0x000000ffff1b7224 */ /* 0x004fe400078e0004 */
[----:B------:R-:W-:-:S07]  /*62f0*/  IMAD.MOV.U32 R29, RZ, RZ, R5 ;  /* 0x000000ffff1d7224 */ /* 0x000fce00078e0005 */
[----:B0--34-:R-:W-:Y:S05]  /*6300*/  @!P0 BRA `(.L_x_103) ;  /* 0x0000000000388947 */ /* 0x019fea0003800000 */
        /* <DEDUP_REMOVED lines=14> */
.L_x_103:
[----:B------:R-:W-:Y:S05]  /*63f0*/  BSYNC.RECONVERGENT B1 ;  /* 0x0000000000017941 */ /* 0x000fea0003800200 */
.L_x_102:
        /* <DEDUP_REMOVED lines=23> */
.L_x_105:
[----:B------:R-:W-:Y:S05]  /*6570*/  BSYNC.RECONVERGENT B1 ;  /* 0x0000000000017941 */ /* 0x000fea0003800200 */
.L_x_104:
        /* <DEDUP_REMOVED lines=21> */
.L_x_107:
[----:B------:R-:W-:Y:S05]  /*66d0*/  BSYNC.RECONVERGENT B1 ;  /* 0x0000000000017941 */ /* 0x000fea0003800200 */
.L_x_106:
        /* <DEDUP_REMOVED lines=23> */
.L_x_109:
[----:B------:R-:W-:Y:S05]  /*6850*/  BSYNC.RECONVERGENT B1 ;  /* 0x0000000000017941 */ /* 0x000fea0003800200 */
.L_x_108:
        /* <DEDUP_REMOVED lines=21> */
.L_x_111:
[----:B------:R-:W-:Y:S05]  /*69b0*/  BSYNC.RECONVERGENT B1 ;  /* 0x0000000000017941 */ /* 0x000fea0003800200 */
.L_x_110:
        /* <DEDUP_REMOVED lines=21> */
.L_x_113:
[----:B------:R-:W-:Y:S05]  /*6b10*/  BSYNC.RECONVERGENT B1 ;  /* 0x0000000000017941 */ /* 0x000fea0003800200 */
.L_x_112:
        /* <DEDUP_REMOVED lines=20> */
.L_x_34:
[----:B------:R-:W-:Y:S05]  /*6c60*/  BSYNC.RECONVERGENT B0 ;  /* 0x0000000000007941 */ /* 0x000fea0003800200 */
.L_x_1:
[----:B------:R-:W-:Y:S05]  /*6c70*/  @P1 EXIT ;  /* 0x000000000000194d */ /* 0x000fea0003800000 */
[----:B012---:R-:W0:Y:S02]  /*6c80*/  LDC.64 R4, c[0x0][0x388] ;  /* 0x0000e200ff047b82 */ /* 0x007e240000000a00 */
[----:B0-----:R-:W-:Y:S04]  /*6c90*/  STG.E.64 desc[UR10][R4.64], R2 ;  /* 0x0000000204007986 */ /* 0x001fe8000c101b0a */
[----:B------:R-:W-:Y:S01]  /*6ca0*/  STG.E.64 desc[UR10][R4.64+0x8], R14 ;  /* 0x0000080e04007986 */ /* 0x000fe2000c101b0a */
[----:B------:R-:W-:Y:S05]  /*6cb0*/  EXIT ;  /* 0x000000000000794d */ /* 0x000fea0003800000 */
.L_x_114:
        /* <DEDUP_REMOVED lines=12> */
.L_x_716:


//--------------------- .text._ZN6thrust24THRUST_300001_SM_1000_NS8cuda_cub4core6detail13_kernel_agentINS1_8__reduce10DrainAgentIlEEJN3cub18CUB_300001_SM_10009GridQueueIyEElEEEvDpT0_ --------------------------
	.section	.text._ZN6thrust24THRUST_300001_SM_1000_NS8cuda_cub4core6detail13_kernel_agentINS1_8__reduce10DrainAgentIlEEJN3cub18CUB_300001_SM_10009GridQueueIyEElEEEvDpT0_,"ax",@progbits
	.align	128
        .global         _ZN6thrust24THRUST_300001_SM_1000_NS8cuda_cub4core6detail13_kernel_agentINS1_8__reduce10DrainAgentIlEEJN3cub18CUB_300001_SM_10009GridQueueIyEElEEEvDpT0_
        .type           _ZN6thrust24THRUST_300001_SM_1000_NS8cuda_cub4core6detail13_kernel_agentINS1_8__reduce10DrainAgentIlEEJN3cub18CUB_300001_SM_10009GridQueueIyEElEEEvDpT0_,@function
        .size           _ZN6thrust24THRUST_300001_SM_1000_NS8cuda_cub4core6detail13_kernel_agentINS1_8__reduce10DrainAgentIlEEJN3cub18CUB_300001_SM_10009GridQueueIyEElEEEvDpT0_,(.L_x_717 - _ZN6thrust24THRUST_300001_SM_1000_NS8cuda_cub4core6detail13_kernel_agentINS1_8__reduce10DrainAgentIlEEJN3cub18CUB_300001_SM_10009GridQueueIyEElEEEvDpT0_)
        .other          _ZN6thrust24THRUST_300001_SM_1000_NS8cuda_cub4core6detail13_kernel_agentINS1_8__reduce10DrainAgentIlEEJN3cub18CUB_300001_SM_10009GridQueueIyEElEEEvDpT0_,@"STO_CUDA_ENTRY STV_DEFAULT"
_ZN6thrust24THRUST_300001_SM_1000_NS8cuda_cub4core6detail13_kernel_agentINS1_8__reduce10DrainAgentIlEEJN3cub18CUB_300001_SM_10009GridQueueIyEElEEEvDpT0_:
.text._ZN6thrust24THRUST_300001_SM_1000_NS8cuda_cub4core6detail13_kernel_agentINS1_8__reduce10DrainAgentIlEEJN3cub18CUB_300001_SM_10009GridQueueIyEElEEEvDpT0_:
[----:B------:R-:W-:Y:S08]  /*0000*/  LDC R1, c[0x0][0x37c] ;  /* 0x0000df00ff017b82 */ /* 0x000ff00000000800 */
[----:B------:R-:W0:Y:S01]  /*0010*/  LDC.64 R2, c[0x0][0x380] ;  /* 0x0000e000ff027b82 */ /* 0x000e220000000a00 */
[----:B------:R-:W0:Y:S07]  /*0020*/  LDCU.64 UR4, c[0x0][0x358] ;  /* 0x00006b00ff0477ac */ /* 0x000e2e0008000a00 */
[----:B------:R-:W1:Y:S01]  /*0030*/  LDC.64 R4, c[0x0][0x388] ;  /* 0x0000e200ff047b82 */ /* 0x000e620000000a00 */
[----:B0-----:R-:W-:Y:S04]  /*0040*/  STG.E.64 desc[UR4][R2.64+0x8], RZ ;  /* 0x000008ff02007986 */ /* 0x001fe8000c101b04 */
[----:B-1----:R-:W-:Y:S01]  /*0050*/  STG.E.64 desc[UR4][R2.64], R4 ;  /* 0x0000000402007986 */ /* 0x002fe2000c101b04 */
[----:B------:R-:W-:Y:S05]  /*0060*/  EXIT ;  /* 0x000000000000794d */ /* 0x000fea0003800000 */
.L_x_115:
        /* <DEDUP_REMOVED lines=9> */
.L_x_717:


//--------------------- .text._ZN6thrust24THRUST_300001_SM_1000_NS8cuda_cub4core6detail13_kernel_agentINS1_8__reduce11ReduceAgentINS0_12zip_iteratorIN4cuda3std3__45tupleIJNS0_10device_ptrIdEENS0_17counting_iteratorIlNS0_11use_defaultESF_SF_EEEEEEEPNSB_IJdlEEESJ_lNS1_9__extrema9arg_max_fIdl10comparatorEEEEJSI_SK_lN3cub18CUB_300001_SM_100013GridEvenShareIlEENSR_9GridQueueIyEESO_EEEvDpT0_ --------------------------
	.section	.text._ZN6thrust24THRUST_300001_SM_1000_NS8cuda_cub4core6detail13_kernel_agentINS1_8__reduce11ReduceAgentINS0_12zip_iteratorIN4cuda3std3__45tupleIJNS0_10device_ptrIdEENS0_17counting_iteratorIlNS0_11use_defaultESF_SF_EEEEEEEPNSB_IJdlEEESJ_lNS1_9__extrema9arg_max_fIdl10comparatorEEEEJSI_SK_lN3cub18CUB_300001_SM_100013GridEvenShareIlEENSR_9GridQueueIyEESO_EEEvDpT0_,"ax",@progbits
	.align	128
        .global         _ZN6thrust24THRUST_300001_SM_1000_NS8cuda_cub4core6detail13_kernel_agentINS1_8__reduce11ReduceAgentINS0_12zip_iteratorIN4cuda3std3__45tupleIJNS0_10device_ptrIdEENS0_17counting_iteratorIlNS0_11use_defaultESF_SF_EEEEEEEPNSB_IJdlEEESJ_lNS1_9__extrema9arg_max_fIdl10comparatorEEEEJSI_SK_lN3cub18CUB_300001_SM_100013GridEvenShareIlEENSR_9GridQueueIyEESO_EEEvDpT0_
        .type           _ZN6thrust24THRUST_300001_SM_1000_NS8cuda_cub4core6detail13_kernel_agentINS1_8__reduce11ReduceAgentINS0_12zip_iteratorIN4cuda3std3__45tupleIJNS0_10device_ptrIdEENS0_17counting_iteratorIlNS0_11use_defaultESF_SF_EEEEEEEPNSB_IJdlEEESJ_lNS1_9__extrema9arg_max_fIdl10comparatorEEEEJSI_SK_lN3cub18CUB_300001_SM_100013GridEvenShareIlEENSR_9GridQueueIyEESO_EEEvDpT0_,@function
        .size           _ZN6thrust24THRUST_300001_SM_1000_NS8cuda_cub4core6detail13_kernel_agentINS1_8__reduce11ReduceAgentINS0_12zip_iteratorIN4cuda3std3__45tupleIJNS0_10device_ptrIdEENS0_17counting_iteratorIlNS0_11use_defaultESF_SF_EEEEEEEPNSB_IJdlEEESJ_lNS1_9__extrema9arg_max_fIdl10comparatorEEEEJSI_SK_lN3cub18CUB_300001_SM_100013GridEvenShareIlEENSR_9GridQueueIyEESO_EEEvDpT0_,(.L_x_718 - _ZN6thrust24THRUST_300001_SM_1000_NS8cuda_cub4core6detail13_kernel_agentINS1_8__reduce11ReduceAgentINS0_12zip_iteratorIN4cuda3std3__45tupleIJNS0_10device_ptrIdEENS0_17counting_iteratorIlNS0_11use_defaultESF_SF_EEEEEEEPNSB_IJdlEEESJ_lNS1_9__extrema9arg_max_fIdl10comparatorEEEEJSI_SK_lN3cub18CUB_300001_SM_100013GridEvenShareIlEENSR_9GridQueueIyEESO_EEEvDpT0_)
        .other          _ZN6thrust24THRUST_300001_SM_1000_NS8cuda_cub4core6detail13_kernel_agentINS1_8__reduce11ReduceAgentINS0_12zip_iteratorIN4cuda3std3__45tupleIJNS0_10device_ptrIdEENS0_17counting_iteratorIlNS0_11use_defaultESF_SF_EEEEEEEPNSB_IJdlEEESJ_lNS1_9__extrema9arg_max_fIdl10comparatorEEEEJSI_SK_lN3cub18CUB_300001_SM_100013GridEvenShareIlEENSR_9GridQueueIyEESO_EEEvDpT0_,@"STO_CUDA_ENTRY STV_DEFAULT"
_ZN6thrust24THRUST_300001_SM_1000_NS8cuda_cub4core6detail13_kernel_agentINS1_8__reduce11ReduceAgentINS0_12zip_iteratorIN4cuda3std3__45tupleIJNS0_10device_ptrIdEENS0_17counting_iteratorIlNS0_11use_defaultESF_SF_EEEEEEEPNSB_IJdlEEESJ_lNS1_9__extrema9arg_max_fIdl10comparatorEEEEJSI_SK_lN3cub18CUB_300001_SM_100013GridEvenShareIlEENSR_9GridQueueIyEESO_EEEvDpT0_:
.text._ZN6thrust24THRUST_300001_SM_1000_NS8cuda_cub4core6detail13_kernel_agentINS1_8__reduce11ReduceAgentINS0_12zip_iteratorIN4cuda3std3__45tupleIJNS0_10device_ptrIdEENS0_17counting_iteratorIlNS0_11use_defaultESF_SF_EEEEEEEPNSB_IJdlEEESJ_lNS1_9__extrema9arg_max_fIdl10comparatorEEEEJSI_SK_lN3cub18CUB_300001_SM_100013GridEvenShareIlEENSR_9GridQueueIyEESO_EEEvDpT0_:
[----:B------:R-:W-:Y:S01]  /*0000*/  LDC R1, c[0x0][0x37c] ;  /* 0x0000df00ff017b82 */ /* 0x000fe20000000800 */
[----:B------:R-:W0:Y:S01]  /*0010*/  S2R R0, SR_CTAID.X ;  /* 0x0000000000007919 */ /* 0x000e220000002500 */
[----:B------:R-:W1:Y:S01]  /*0020*/  LDCU.64 UR4, c[0x0][0x398] ;  /* 0x00007300ff0477ac */ /* 0x000e620008000a00 */
[----:B------:R-:W-:Y:S01]  /*0030*/  BSSY.RECONVERGENT B0, `(.L_x_116) ;  /* 0x0000689000007945 */ /* 0x000fe20003800200 */
[----:B------:R-:W2:Y:S01]  /*0040*/  LDCU UR6, c[0x0][0x370] ;  /* 0x00006e00ff0677ac */ /* 0x000ea20008000800 */
[----:B------:R-:W3:Y:S01]  /*0050*/  LDCU.64 UR10, c[0x0][0x358] ;  /* 0x00006b00ff0a77ac */ /* 0x000ee20008000a00 */
[----:B-1----:R-:W-:Y:S02]  /*0060*/  IMAD.U32 R25, RZ, RZ, UR4 ;  /* 0x00000004ff197e24 */ /* 0x002fe4000f8e00ff */
[----:B------:R-:W-:Y:S01]  /*0070*/  IMAD.U32 R16, RZ, RZ, UR5 ;  /* 0x00000005ff107e24 */ /* 0x000fe2000f8e00ff */
[----:B--2---:R-:W-:Y:S01]  /*0080*/  UIMAD UR6, UR6, 0x500, URZ ;  /* 0x00000500060678a4 */ /* 0x004fe2000f8e02ff */
[----:B0-----:R-:W-:-:S05]  /*0090*/  IMAD R8, R0, 0x500, RZ ;  /* 0x0000050000087824 */ /* 0x001fca00078e02ff */
[----:B------:R-:W-:-:S04]  /*00a0*/  IADD3 R2, P1, PT, R8, 0x500, RZ ;  /* 0x0000050008027810 */ /* 0x000fc80007f3e0ff */
[----:B------:R-:W-:Y:S01]  /*00b0*/  ISETP.GT.U32.AND P0, PT, R2, R25, PT ;  /* 0x000000190200720c */ /* 0x000fe20003f04070 */
[----:B------:R-:W-:-:S05]  /*00c0*/  IMAD.X R3, RZ, RZ, RZ, P1 ;  /* 0x000000ffff037224 */ /* 0x000fca00008e06ff */
[----:B------:R-:W-:-:S13]  /*00d0*/  ISETP.GT.AND.EX P0, PT, R3, R16, PT, P0 ;  /* 0x000000100300720c */ /* 0x000fda0003f04300 */
[----:B---3--:R-:W-:Y:S05]  /*00e0*/  @!P0 BRA `(.L_x_117) ;  /* 0x0000003800e48947 */ /* 0x008fea0003800000 */
[----:B------:R-:W0:Y:S01]  /*00f0*/  S2R R10, SR_TID.X ;  /* 0x00000000000a7919 */ /* 0x000e220000002100 */
[----:B------:R-:W-:Y:S01]  /*0100*/  IMAD.IADD R9, R25, 0x1, -R8 ;  /* 0x0000000119097824 */ /* 0x000fe200078e0a08 */
[----:B------:R-:W-:Y:S01]  /*0110*/  BSSY.RECONVERGENT B1, `(.L_x_118) ;  /* 0x000000f000017945 */ /* 0x000fe20003800200 */
[----:B------:R-:W-:Y:S02]  /*0120*/  CS2R R20, SRZ ;  /* 0x0000000000147805 */ /* 0x000fe4000001ff00 */
[----:B------:R-:W-:Y:S02]  /*0130*/  CS2R R14, SRZ ;  /* 0x00000000000e7805 */ /* 0x000fe4000001ff00 */
[----:B0-----:R-:W-:Y:S01]  /*0140*/  ISETP.GE.AND P0, PT, R10, R9, PT ;  /* 0x000000090a00720c */ /* 0x001fe20003f06270 */
[----:B------:R-:W-:-:S12]  /*0150*/  IMAD.MOV.U32 R6, RZ, RZ, R10 ;  /* 0x000000ffff067224 */ /* 0x000fd800078e000a */
[----:B------:R-:W-:Y:S05]  /*0160*/  @P0 BRA `(.L_x_119) ;  /* 0x0000000000240947 */ /* 0x000fea0003800000 */
[----:B------:R-:W0:Y:S01]  /*0170*/  LDCU.128 UR4, c[0x0][0x380] ;  /* 0x00007000ff0477ac */ /* 0x000e220008000c00 */
[----:B------:R-:W-:-:S05]  /*0180*/  IADD3 R21, P0, PT, R8, R10, RZ ;  /* 0x0000000a08157210 */ /* 0x000fca0007f1e0ff */
[----:B------:R-:W-:Y:S01]  /*0190*/  IMAD.X R20, RZ, RZ, RZ, P0 ;  /* 0x000000ffff147224 */ /* 0x000fe200000e06ff */
[----:B0-----:R-:W-:-:S04]  /*01a0*/  LEA R14, P1, R21, UR4, 0x3 ;  /* 0x00000004150e7c11 */ /* 0x001fc8000f8218ff */
[----:B------:R-:W-:-:S06]  /*01b0*/  LEA.HI.X R15, R21, UR5, R20, 0x3, P1 ;  /* 0x00000005150f7c11 */ /* 0x000fcc00088f1c14 */
[----:B------:R-:W5:Y:S01]  /*01c0*/  LDG.E.64 R14, desc[UR10][R14.64] ;  /* 0x0000000a0e0e7981 */ /* 0x000f62000c1e1b00 */
[----:B------:R-:W-:Y:S01]  /*01d0*/  IADD3 R21, P0, PT, R21, UR6, RZ ;  /* 0x0000000615157c10 */ /* 0x000fe2000ff1e0ff */
[----:B------:R-:W-:-:S03]  /*01e0*/  VIADD R6, R10, 0x100 ;  /* 0x000001000a067836 */ /* 0x000fc60000000000 */
[----:B------:R-:W-:-:S09]  /*01f0*/  IADD3.X R20, PT, PT, R20, UR7, RZ, P0, !PT ;  /* 0x0000000714147c10 */ /* 0x000fd200087fe4ff */
.L_x_119:
[----:B------:R-:W-:Y:S05]  /*0200*/  BSYNC.RECONVERGENT B1 ;  /* 0x0000000000017941 */ /* 0x000fea0003800200 */
.L_x_118:
[----:B------:R-:W-:Y:S01]  /*0210*/  ISETP.GE.AND P0, PT, R6, R9, PT ;  /* 0x000000090600720c */ /* 0x000fe20003f06270 */
[----:B------:R-:W-:-:S12]  /*0220*/  BSSY.RECONVERGENT B1, `(.L_x_120) ;  /* 0x00000af000017945 */ /* 0x000fd80003800200 */
[----:B------:R-:W-:Y:S05]  /*0230*/  @P0 BRA `(.L_x_121) ;  /* 0x0000000800b40947 */ /* 0x000fea0003800000 */
[----:B------:R-:W-:Y:S01]  /*0240*/  LOP3.LUT R2, RZ, R6, RZ, 0x33, !PT ;  /* 0x00000006ff027212 */ /* 0x000fe200078e33ff */
[----:B------:R-:W-:Y:S03]  /*0250*/  BSSY.RECONVERGENT B2, `(.L_x_122) ;  /* 0x0000034000027945 */ /* 0x000fe60003800200 */
[----:B------:R-:W-:-:S04]  /*0260*/  IADD3 R25, PT, PT, -R8, R25, R2 ;  /* 0x0000001908197210 */ /* 0x000fc80007ffe102 */
[----:B------:R-:W-:-:S04]  /*0270*/  LOP3.LUT R2, R25, 0x300, RZ, 0xc0, !PT ;  /* 0x0000030019027812 */ /* 0x000fc800078ec0ff */
[----:B------:R-:W-:-:S13]  /*0280*/  ISETP.NE.AND P0, PT, R2, 0x300, PT ;  /* 0x000003000200780c */ /* 0x000fda0003f05270 */
[----:B------:R-:W-:Y:S05]  /*0290*/  @!P0 BRA `(.L_x_123) ;  /* 0x0000000000bc8947 */ /* 0x000fea0003800000 */
[----:B------:R-:W0:Y:S01]  /*02a0*/  LDCU.128 UR4, c[0x0][0x380] ;  /* 0x00007000ff0477ac */ /* 0x000e220008000c00 */
[----:B------:R-:W-:Y:S02]  /*02b0*/  IADD3 R12, P0, PT, R8, R6, RZ ;  /* 0x00000006080c7210 */ /* 0x000fe40007f1e0ff */
[----:B------:R-:W-:-:S03]  /*02c0*/  LEA.HI R2, R25, 0x1, RZ, 0x18 ;  /* 0x0000000119027811 */ /* 0x000fc600078fc0ff */
[----:B------:R-:W-:Y:S01]  /*02d0*/  IMAD.X R3, RZ, RZ, RZ, P0 ;  /* 0x000000ffff037224 */ /* 0x000fe200000e06ff */
[----:B------:R-:W-:-:S05]  /*02e0*/  LOP3.LUT R2, R2, 0x3, RZ, 0xc0, !PT ;  /* 0x0000000302027812 */ /* 0x000fca00078ec0ff */
[----:B------:R-:W-:Y:S01]  /*02f0*/  IMAD.MOV R7, RZ, RZ, -R2 ;  /* 0x000000ffff077224 */ /* 0x000fe200078e0a02 */
[C---:B0-----:R-:W-:Y:S02]  /*0300*/  IADD3 R13, P1, PT, R12.reuse, UR6, RZ ;  /* 0x000000060c0d7c10 */ /* 0x041fe4000ff3e0ff */
[C---:B------:R-:W-:Y:S02]  /*0310*/  LEA R11, P2, R12.reuse, UR4, 0x3 ;  /* 0x000000040c0b7c11 */ /* 0x040fe4000f8418ff */
[----:B------:R-:W-:Y:S02]  /*0320*/  IADD3.X R16, PT, PT, R3, UR7, RZ, P1, !PT ;  /* 0x0000000703107c10 */ /* 0x000fe40008ffe4ff */
[----:B------:R-:W-:-:S09]  /*0330*/  LEA.HI.X R12, R12, UR5, R3, 0x3, P2 ;  /* 0x000000050c0c7c11 */ /* 0x000fd200090f1c03 */
.L_x_126:
[----:B------:R-:W-:Y:S02]  /*0340*/  IMAD.MOV.U32 R2, RZ, RZ, R11 ;  /* 0x000000ffff027224 */ /* 0x000fe400078e000b */
[----:B------:R-:W-:-:S06]  /*0350*/  IMAD.MOV.U32 R3, RZ, RZ, R12 ;  /* 0x000000ffff037224 */ /* 0x000fcc00078e000c */
[----:B------:R-:W2:Y:S01]  /*0360*/  LDG.E.64 R2, desc[UR10][R2.64] ;  /* 0x0000000a02027981 */ /* 0x000ea2000c1e1b00 */
[----:B------:R-:W-:Y:S01]  /*0370*/  VIADD R7, R7, 0x1 ;  /* 0x0000000107077836 */ /* 0x000fe20000000000 */
[----:B------:R-:W-:Y:S01]  /*0380*/  BSSY.RECONVERGENT B3, `(.L_x_124) ;  /* 0x000001b000037945 */ /* 0x000fe20003800200 */
[----:B------:R-:W-:Y:S01]  /*0390*/  IMAD.MOV.U32 R18, RZ, RZ, R21 ;  /* 0x000000ffff127224 */ /* 0x000fe200078e0015 */
[----:B------:R-:W-:Y:S01]  /*03a0*/  IADD3 R11, P3, PT, R11, 0x800, RZ ;  /* 0x000008000b0b7810 */ /* 0x000fe20007f7e0ff */
[----:B------:R-:W-:Y:S01]  /*03b0*/  IMAD.MOV.U32 R17, RZ, RZ, R20 ;  /* 0x000000ffff117224 */ /* 0x000fe200078e0014 */
[----:B------:R-:W-:Y:S01]  /*03c0*/  ISETP.NE.AND P2, PT, R7, RZ, PT ;  /* 0x000000ff0700720c */ /* 0x000fe20003f45270 */
[----:B-----5:R-:W-:Y:S02]  /*03d0*/  IMAD.MOV.U32 R4, RZ, RZ, R14 ;  /* 0x000000ffff047224 */ /* 0x020fe400078e000e */
[----:B------:R-:W-:Y:S02]  /*03e0*/  IMAD.MOV.U32 R5, RZ, RZ, R15 ;  /* 0x000000ffff057224 */ /* 0x000fe400078e000f */
[----:B------:R-:W-:-:S02]  /*03f0*/  IMAD.MOV.U32 R21, RZ, RZ, R13 ;  /* 0x000000ffff157224 */ /* 0x000fc400078e000d */
[----:B------:R-:W-:Y:S01]  /*0400*/  IMAD.MOV.U32 R20, RZ, RZ, R16 ;  /* 0x000000ffff147224 */ /* 0x000fe200078e0010 */
[----:B--2---:R-:W-:Y:S01]  /*0410*/  DSETP.GEU.AND P0, PT, |R14|, |R2|, PT ;  /* 0x400000020e00722a */ /* 0x004fe20003f0e200 */
[----:B------:R-:W-:Y:S02]  /*0420*/  IMAD.MOV.U32 R14, RZ, RZ, R2 ;  /* 0x000000ffff0e7224 */ /* 0x000fe400078e0002 */
[----:B------:R-:W-:-:S11]  /*0430*/  IMAD.MOV.U32 R15, RZ, RZ, R3 ;  /* 0x000000ffff0f7224 */ /* 0x000fd600078e0003 */
        /* <DEDUP_REMOVED lines=15> */
.L_x_125:
[----:B------:R-:W-:Y:S05]  /*0530*/  BSYNC.RECONVERGENT B3 ;  /* 0x0000000000037941 */ /* 0x000fea0003800200 */
.L_x_124:
[----:B------:R-:W-:Y:S01]  /*0540*/  IADD3 R13, P0, PT, R13, 0x100, RZ ;  /* 0x000001000d0d7810 */ /* 0x000fe20007f1e0ff */
[----:B------:R-:W-:Y:S02]  /*0550*/  VIADD R6, R6, 0x100 ;  /* 0x0000010006067836 */ /* 0x000fe40000000000 */
[----:B------:R-:W-:Y:S02]  /*0560*/  IMAD.X R12, RZ, RZ, R12, P3 ;  /* 0x000000ffff0c7224 */ /* 0x000fe400018e060c */
[----:B------:R-:W-:Y:S01]  /*0570*/  IMAD.X R16, RZ, RZ, R16, P0 ;  /* 0x000000ffff107224 */ /* 0x000fe200000e0610 */
[----:B------:R-:W-:Y:S07]  /*0580*/  @P2 BRA `(.L_x_126) ;  /* 0xfffffffc006c2947 */ /* 0x000fee000383ffff */
.L_x_123:
[----:B------:R-:W-:Y:S05]  /*0590*/  BSYNC.RECONVERGENT B2 ;  /* 0x0000000000027941 */ /* 0x000fea0003800200 */
.L_x_122:
[----:B------:R-:W-:-:S13]  /*05a0*/  ISETP.GE.U32.AND P0, PT, R25, 0x300, PT ;  /* 0x000003001900780c */ /* 0x000fda0003f06070 */
[----:B------:R-:W-:Y:S05]  /*05b0*/  @!P0 BRA `(.L_x_121) ;  /* 0x0000000400d48947 */ /* 0x000fea0003800000 */
[----:B------:R-:W0:Y:S01]  /*05c0*/  LDC.64 R4, c[0x0][0x380] ;  /* 0x0000e000ff047b82 */ /* 0x000e220000000a00 */
[----:B------:R-:W-:-:S07]  /*05d0*/  VIADD R11, R6, 0x200 ;  /* 0x00000200060b7836 */ /* 0x000fce0000000000 */
[----:B------:R-:W1:Y:S02]  /*05e0*/  LDC.64 R2, c[0x0][0x388] ;  /* 0x0000e200ff027b82 */ /* 0x000e640000000a00 */
.L_x_135:
[----:B------:R-:W-:-:S05]  /*05f0*/  VIADD R7, R11, 0xfffffe00 ;  /* 0xfffffe000b077836 */ /* 0x000fca0000000000 */
[----:B------:R-:W-:-:S04]  /*0600*/  IADD3 R13, P0, PT, R8, R7, RZ ;  /* 0x00000007080d7210 */ /* 0x000fc80007f1e0ff */
[----:B------:R-:W-:Y:S02]  /*0610*/  LEA.HI.X.SX32 R12, R7, RZ, 0x1, P0 ;  /* 0x000000ff070c7211 */ /* 0x000fe400000f0eff */
[----:B0-----:R-:W-:-:S04]  /*0620*/  LEA R16, P0, R13, R4, 0x3 ;  /* 0x000000040d107211 */ /* 0x001fc800078018ff */
[----:B------:R-:W-:-:S05]  /*0630*/  LEA.HI.X R17, R13, R5, R12, 0x3, P0 ;  /* 0x000000050d117211 */ /* 0x000fca00000f1c0c */
[----:B------:R-:W2:Y:S04]  /*0640*/  LDG.E.64 R18, desc[UR10][R16.64] ;  /* 0x0000000a10127981 */ /* 0x000ea8000c1e1b00 */
[----:B-----5:R0:W5:Y:S01]  /*0650*/  LDG.E.64 R6, desc[UR10][R16.64+0x800] ;  /* 0x0008000a10067981 */ /* 0x020162000c1e1b00 */
[----:B-1----:R-:W-:Y:S01]  /*0660*/  IADD3 R24, P1, PT, R13, R2, RZ ;  /* 0x000000020d187210 */ /* 0x002fe20007f3e0ff */
[----:B------:R-:W-:Y:S04]  /*0670*/  BSSY.RECONVERGENT B2, `(.L_x_127) ;  /* 0x0000016000027945 */ /* 0x000fe80003800200 */
[----:B------:R-:W-:-:S02]  /*0680*/  IMAD.X R25, R12, 0x1, R3, P1 ;  /* 0x000000010c197824 */ /* 0x000fc400008e0603 */
[----:B------:R-:W-:Y:S02]  /*0690*/  IMAD.MOV.U32 R23, RZ, RZ, R24 ;  /* 0x000000ffff177224 */ /* 0x000fe400078e0018 */
[----:B------:R-:W-:Y:S01]  /*06a0*/  IMAD.MOV.U32 R22, RZ, RZ, R25 ;  /* 0x000000ffff167224 */ /* 0x000fe200078e0019 */
[----:B--2---:R-:W-:Y:S01]  /*06b0*/  DSETP.GEU.AND P0, PT, |R14|, |R18|, PT ;  /* 0x400000120e00722a */ /* 0x004fe20003f0e200 */
[----:B------:R-:W-:Y:S02]  /*06c0*/  IMAD.MOV.U32 R12, RZ, RZ, R18 ;  /* 0x000000ffff0c7224 */ /* 0x000fe400078e0012 */
[----:B------:R-:W-:-:S11]  /*06d0*/  IMAD.MOV.U32 R13, RZ, RZ, R19 ;  /* 0x000000ffff0d7224 */ /* 0x000fd600078e0013 */
        /* <DEDUP_REMOVED lines=15> */
.L_x_128:
[----:B------:R-:W-:Y:S05]  /*07d0*/  BSYNC.RECONVERGENT B2 ;  /* 0x0000000000027941 */ /* 0x000fea0003800200 */
.L_x_127:
[----:B------:R0:W5:Y:S04]  /*07e0*/  LDG.E.64 R14, desc[UR10][R16.64+0x1000] ;  /* 0x0010000a100e7981 */ /* 0x000168000c1e1b00 */
[----:B------:R0:W5:Y:S02]  /*07f0*/  LDG.E.64 R18, desc[UR10][R16.64+0x1800] ;  /* 0x0018000a10127981 */ /* 0x000164000c1e1b00 */
[----:B-----5:R-:W-:Y:S01]  /*0800*/  DSETP.GEU.AND P0, PT, |R12|, |R6|, PT ;  /* 0x400000060c00722a */ /* 0x020fe20003f0e200 */
[----:B------:R-:W-:Y:S01]  /*0810*/  VIADD R21, R11, 0xffffff00 ;  /* 0xffffff000b157836 */ /* 0x000fe20000000000 */
[----:B------:R-:W-:Y:S04]  /*0820*/  BSSY.RECONVERGENT B2, `(.L_x_129) ;  /* 0x0000017000027945 */ /* 0x000fe80003800200 */
[----:B------:R-:W-:-:S02]  /*0830*/  SHF.R.S32.HI R20, RZ, 0x1f, R21 ;  /* 0x0000001fff147819 */ /* 0x000fc40000011415 */
[----:B------:R-:W-:Y:S01]  /*0840*/  IADD3 R26, P1, P2, R21, R2, R8 ;  /* 0x00000002151a7210 */ /* 0x000fe20007a3e008 */
[----:B------:R-:W-:-:S03]  /*0850*/  IMAD.MOV.U32 R21, RZ, RZ, R7 ;  /* 0x000000ffff157224 */ /* 0x000fc600078e0007 */
[----:B------:R-:W-:Y:S01]  /*0860*/  IADD3.X R27, PT, PT, R20, R3, RZ, P1, P2 ;  /* 0x00000003141b7210 */ /* 0x000fe20000fe44ff */
[----:B------:R-:W-:Y:S02]  /*0870*/  IMAD.MOV.U32 R24, RZ, RZ, R26 ;  /* 0x000000ffff187224 */ /* 0x000fe400078e001a */
[----:B------:R-:W-:Y:S02]  /*0880*/  IMAD.MOV.U32 R20, RZ, RZ, R6 ;  /* 0x000000ffff147224 */ /* 0x000fe400078e0006 */
[----:B------:R-:W-:Y:S01]  /*0890*/  IMAD.MOV.U32 R25, RZ, RZ, R27 ;  /* 0x000000ffff197224 */ /* 0x000fe200078e001b */
[----:B0-----:R-:W-:Y:S06]  /*08a0*/  @!P0 BRA `(.L_x_130) ;  /* 0x0000000000388947 */ /* 0x001fec0003800000 */
        /* <DEDUP_REMOVED lines=14> */
.L_x_130:
[----:B------:R-:W-:Y:S05]  /*0990*/  BSYNC.RECONVERGENT B2 ;  /* 0x0000000000027941 */ /* 0x000fea0003800200 */
.L_x_129:
[----:B------:R-:W-:Y:S01]  /*09a0*/  DSETP.GEU.AND P0, PT, |R20|, |R14|, PT ;  /* 0x4000000e1400722a */ /* 0x000fe20003f0e200 */
[----:B------:R-:W-:Y:S01]  /*09b0*/  SHF.R.S32.HI R6, RZ, 0x1f, R11 ;  /* 0x0000001fff067819 */ /* 0x000fe2000001140b */
[----:B------:R-:W-:Y:S01]  /*09c0*/  BSSY.RECONVERGENT B2, `(.L_x_131) ;  /* 0x0000017000027945 */ /* 0x000fe20003800200 */
[C---:B------:R-:W-:Y:S01]  /*09d0*/  IADD3 R23, P1, P2, R11.reuse, R2, R8 ;  /* 0x000000020b177210 */ /* 0x040fe20007a3e008 */
[----:B------:R-:W-:Y:S02]  /*09e0*/  VIADD R17, R11, 0x100 ;  /* 0x000001000b117836 */ /* 0x000fe40000000000 */
[----:B------:R-:W-:Y:S01]  /*09f0*/  IMAD.MOV.U32 R7, RZ, RZ, R15 ;  /* 0x000000ffff077224 */ /* 0x000fe200078e000f */
[----:B------:R-:W-:Y:S01]  /*0a00*/  IADD3.X R16, PT, PT, R6, R3, RZ, P1, P2 ;  /* 0x0000000306107210 */ /* 0x000fe20000fe44ff */
[----:B------:R-:W-:Y:S02]  /*0a10*/  IMAD.MOV.U32 R12, RZ, RZ, R23 ;  /* 0x000000ffff0c7224 */ /* 0x000fe400078e0017 */
[----:B------:R-:W-:-:S02]  /*0a20*/  IMAD.MOV.U32 R6, RZ, RZ, R14 ;  /* 0x000000ffff067224 */ /* 0x000fc400078e000e */
[----:B------:R-:W-:Y:S02]  /*0a30*/  IMAD.MOV.U32 R13, RZ, RZ, R16 ;  /* 0x000000ffff0d7224 */ /* 0x000fe400078e0010 */
        /* <DEDUP_REMOVED lines=15> */
.L_x_132:
[----:B------:R-:W-:Y:S05]  /*0b30*/  BSYNC.RECONVERGENT B2 ;  /* 0x0000000000027941 */ /* 0x000fea0003800200 */
.L_x_131:
[----:B------:R-:W-:Y:S01]  /*0b40*/  DSETP.GEU.AND P0, PT, |R6|, |R18|, PT ;  /* 0x400000120600722a */ /* 0x000fe20003f0e200 */
[----:B------:R-:W-:Y:S01]  /*0b50*/  SHF.R.S32.HI R14, RZ, 0x1f, R17 ;  /* 0x0000001fff0e7819 */ /* 0x000fe20000011411 */
[----:B------:R-:W-:Y:S01]  /*0b60*/  BSSY.RECONVERGENT B2, `(.L_x_133) ;  /* 0x0000016000027945 */ /* 0x000fe20003800200 */
[----:B------:R-:W-:Y:S01]  /*0b70*/  IADD3 R17, P1, P2, R17, R2, R8 ;  /* 0x0000000211117210 */ /* 0x000fe20007a3e008 */
[----:B------:R-:W-:-:S03]  /*0b80*/  IMAD.MOV.U32 R15, RZ, RZ, R19 ;  /* 0x000000ffff0f7224 */ /* 0x000fc600078e0013 */
[----:B------:R-:W-:Y:S01]  /*0b90*/  IADD3.X R16, PT, PT, R14, R3, RZ, P1, P2 ;  /* 0x000000030e107210 */ /* 0x000fe20000fe44ff */
[----:B------:R-:W-:Y:S02]  /*0ba0*/  IMAD.MOV.U32 R21, RZ, RZ, R17 ;  /* 0x000000ffff157224 */ /* 0x000fe400078e0011 */
[----:B------:R-:W-:Y:S02]  /*0bb0*/  IMAD.MOV.U32 R14, RZ, RZ, R18 ;  /* 0x000000ffff0e7224 */ /* 0x000fe400078e0012 */
        /* <DEDUP_REMOVED lines=16> */
.L_x_134:
[----:B------:R-:W-:Y:S05]  /*0cc0*/  BSYNC.RECONVERGENT B2 ;  /* 0x0000000000027941 */ /* 0x000fea0003800200 */
.L_x_133:
[C---:B------:R-:W-:Y:S02]  /*0cd0*/  VIADD R6, R11.reuse, 0x200 ;  /* 0x000002000b067836 */ /* 0x040fe40000000000 */
[----:B------:R-:W-:-:S03]  /*0ce0*/  VIADD R11, R11, 0x400 ;  /* 0x000004000b0b7836 */ /* 0x000fc60000000000 */
[----:B------:R-:W-:-:S13]  /*0cf0*/  ISETP.GE.AND P0, PT, R6, R9, PT ;  /* 0x000000090600720c */ /* 0x000fda0003f06270 */
[----:B------:R-:W-:Y:S05]  /*0d00*/  @!P0 BRA `(.L_x_135) ;  /* 0xfffffff800388947 */ /* 0x000fea000383ffff */
.L_x_121:
[----:B------:R-:W-:Y:S05]  /*0d10*/  BSYNC.RECONVERGENT B1 ;  /* 0x0000000000017941 */ /* 0x000fea0003800200 */
.L_x_120:
[----:B------:R-:W-:-:S13]  /*0d20*/  ISETP.GE.AND P0, PT, R9, 0x100, PT ;  /* 0x000001000900780c */ /* 0x000fda0003f06270 */
[----:B------:R-:W-:Y:S05]  /*0d30*/  @!P0 BRA `(.L_x_136) ;  /* 0x0000001400508947 */ /* 0x000fea0003800000 */
[----:B------:R-:W0:Y:S01]  /*0d40*/  S2R R11, SR_LANEID ;  /* 0x00000000000b7919 */ /* 0x000e220000000000 */
[----:B------:R-:W-:Y:S01]  /*0d50*/  BSSY.RECONVERGENT B1, `(.L_x_137) ;  /* 0x000001f000017945 */ /* 0x000fe20003800200 */
[----:B------:R-:W-:Y:S01]  /*0d60*/  IMAD.MOV.U32 R12, RZ, RZ, R21 ;  /* 0x000000ffff0c7224 */ /* 0x000fe200078e0015 */
[----:B-----5:R1:W2:Y:S01]  /*0d70*/  SHFL.DOWN PT, R4, R14, 0x1, 0x1f ;  /* 0x08201f000e047f89 */ /* 0x0202a200000e0000 */
        /* <DEDUP_REMOVED lines=9> */
[----:B------:R-:W-:Y:S01]  /*0e10*/  IMAD.MOV.U32 R12, RZ, RZ, R6 ;  /* 0x000000ffff0c7224 */ /* 0x000fe200078e0006 */
[----:B------:R-:W-:Y:S01]  /*0e20*/  MOV R13, R7 ;  /* 0x00000007000d7202 */ /* 0x000fe20000000f00 */
[----:B------:R-:W-:Y:S02]  /*0e30*/  IMAD.MOV.U32 R2, RZ, RZ, R4 ;  /* 0x000000ffff027224 */ /* 0x000fe400078e0004 */
[----:B------:R-:W-:-:S09]  /*0e40*/  IMAD.MOV.U32 R3, RZ, RZ, R5 ;  /* 0x000000ffff037224 */ /* 0x000fd200078e0005 */
        /* <DEDUP_REMOVED lines=15> */
.L_x_138:
[----:B------:R-:W-:Y:S05]  /*0f40*/  BSYNC.RECONVERGENT B1 ;  /* 0x0000000000017941 */ /* 0x000fea0003800200 */
.L_x_137:
        /* <DEDUP_REMOVED lines=31> */
.L_x_140:
[----:B------:R-:W-:Y:S05]  /*1140*/  BSYNC.RECONVERGENT B1 ;  /* 0x0000000000017941 */ /* 0x000fea0003800200 */
.L_x_139:
[----:B------:R-:W-:Y:S01]  /*1150*/  ISETP.GT.AND P0, PT, R11, 0x1b, PT ;  /* 0x0000001b0b00780c */ /* 0x000fe20003f04270 */
[----:B-1----:R1:W1:Y:S01]  /*1160*/  SHFL.DOWN PT, R6, R4, 0x4, 0x1f ;  /* 0x08801f0004067f89 */ /* 0x00226200000e0000 */
[----:B------:R-:W-:Y:S01]  /*1170*/  BSSY.RECONVERGENT B1, `(.L_x_141) ;  /* 0x000001d000017945 */ /* 0x000fe20003800200 */
[----:B----4-:R-:W-:Y:S02]  /*1180*/  IMAD.MOV.U32 R14, RZ, RZ, R8 ;  /* 0x000000ffff0e7224 */ /* 0x010fe400078e0008 */
[----:B--2---:R2:W4:Y:S01]  /*1190*/  SHFL.DOWN PT, R7, R5, 0x4, 0x1f ;  /* 0x08801f0005077f89 */ /* 0x00452200000e0000 */
[----:B---3--:R-:W-:Y:S02]  /*11a0*/  IMAD.MOV.U32 R15, RZ, RZ, R9 ;  /* 0x000000ffff0f7224 */ /* 0x008fe400078e0009 */
[----:B0-----:R-:W-:Y:S01]  /*11b0*/  IMAD.MOV.U32 R2, RZ, RZ, R4 ;  /* 0x000000ffff027224 */ /* 0x001fe200078e0004 */
[----:B------:R2:W0:Y:S01]  /*11c0*/  SHFL.DOWN PT, R13, R8, 0x4, 0x1f ;  /* 0x08801f00080d7f89 */ /* 0x00042200000e0000 */
[----:B------:R-:W-:-:S03]  /*11d0*/  IMAD.MOV.U32 R3, RZ, RZ, R5 ;  /* 0x000000ffff037224 */ /* 0x000fc600078e0005 */
[----:B------:R2:W3:Y:S01]  /*11e0*/  SHFL.DOWN PT, R12, R9, 0x4, 0x1f ;  /* 0x08801f00090c7f89 */ /* 0x0004e200000e0000 */
[----:B------:R-:W-:Y:S05]  /*11f0*/  @P0 BRA `(.L_x_142) ;  /* 0x0000000000500947 */ /* 0x000fea0003800000 */
[----:B-1--4-:R-:W-:Y:S01]  /*1200*/  DSETP.GEU.AND P0, PT, |R4|, |R6|, PT ;  /* 0x400000060400722a */ /* 0x012fe20003f0e200 */
[----:B0-----:R-:W-:Y:S02]  /*1210*/  IMAD.MOV.U32 R14, RZ, RZ, R13 ;  /* 0x000000ffff0e7224 */ /* 0x001fe400078e000d */
        /* <DEDUP_REMOVED lines=18> */
.L_x_142:
[----:B------:R-:W-:Y:S05]  /*1340*/  BSYNC.RECONVERGENT B1 ;  /* 0x0000000000017941 */ /* 0x000fea0003800200 */
.L_x_141:
[----:B------:R-:W-:Y:S01]  /*1350*/  ISETP.GT.AND P0, PT, R11, 0x17, PT ;  /* 0x000000170b00780c */ /* 0x000fe20003f04270 */
[----:B-1----:R1:W1:Y:S01]  /*1360*/  SHFL.DOWN PT, R4, R2, 0x8, 0x1f ;  /* 0x09001f0002047f89 */ /* 0x00226200000e0000 */
[----:B------:R-:W-:Y:S01]  /*1370*/  BSSY.RECONVERGENT B1, `(.L_x_143) ;  /* 0x000001d000017945 */ /* 0x000fe20003800200 */
[----:B---3--:R-:W-:Y:S02]  /*1380*/  IMAD.MOV.U32 R12, RZ, RZ, R14 ;  /* 0x000000ffff0c7224 */ /* 0x008fe400078e000e */
[----:B--2---:R2:W3:Y:S01]  /*1390*/  SHFL.DOWN PT, R5, R3, 0x8, 0x1f ;  /* 0x09001f0003057f89 */ /* 0x0044e200000e0000 */
[----:B0-----:R-:W-:Y:S02]  /*13a0*/  IMAD.MOV.U32 R13, RZ, RZ, R15 ;  /* 0x000000ffff0d7224 */ /* 0x001fe400078e000f */
[----:B------:R-:W-:Y:S01]  /*13b0*/  IMAD.MOV.U32 R8, RZ, RZ, R2 ;  /* 0x000000ffff087224 */ /* 0x000fe200078e0002 */
[----:B----4-:R2:W0:Y:S01]  /*13c0*/  SHFL.DOWN PT, R7, R14, 0x8, 0x1f ;  /* 0x09001f000e077f89 */ /* 0x01042200000e0000 */
[----:B------:R-:W-:-:S03]  /*13d0*/  IMAD.MOV.U32 R9, RZ, RZ, R3 ;  /* 0x000000ffff097224 */ /* 0x000fc600078e0003 */
[----:B------:R2:W4:Y:S01]  /*13e0*/  SHFL.DOWN PT, R6, R15, 0x8, 0x1f ;  /* 0x09001f000f067f89 */ /* 0x00052200000e0000 */
[----:B------:R-:W-:Y:S05]  /*13f0*/  @P0 BRA `(.L_x_144) ;  /* 0x0000000000500947 */ /* 0x000fea0003800000 */
[----:B-1-3--:R-:W-:Y:S01]  /*1400*/  DSETP.GEU.AND P0, PT, |R2|, |R4|, PT ;  /* 0x400000040200722a */ /* 0x00afe20003f0e200 */
[----:B0-----:R-:W-:Y:S02]  /*1410*/  IMAD.MOV.U32 R12, RZ, RZ, R7 ;  /* 0x000000ffff0c7224 */ /* 0x001fe400078e0007 */
        /* <DEDUP_REMOVED lines=18> */
.L_x_144:
[----:B------:R-:W-:Y:S05]  /*1540*/  BSYNC.RECONVERGENT B1 ;  /* 0x0000000000017941 */ /* 0x000fea0003800200 */
.L_x_143:
[----:B------:R-:W-:Y:S01]  /*1550*/  ISETP.GT.AND P0, PT, R11, 0xf, PT ;  /* 0x0000000f0b00780c */ /* 0x000fe20003f04270 */
[----:B-1----:R1:W1:Y:S01]  /*1560*/  SHFL.DOWN PT, R2, R8, 0x10, 0x1f ;  /* 0x0a001f0008027f89 */ /* 0x00226200000e0000 */
[----:B------:R-:W-:Y:S01]  /*1570*/  BSSY.RECONVERGENT B1, `(.L_x_145) ;  /* 0x000001d000017945 */ /* 0x000fe20003800200 */
[----:B------:R-:W-:Y:S02]  /*1580*/  IMAD.MOV.U32 R4, RZ, RZ, R12 ;  /* 0x000000ffff047224 */ /* 0x000fe400078e000c */
[----:B--2---:R2:W1:Y:S01]  /*1590*/  SHFL.DOWN PT, R3, R9, 0x10, 0x1f ;  /* 0x0a001f0009037f89 */ /* 0x00446200000e0000 */
[----:B---3--:R-:W-:Y:S02]  /*15a0*/  IMAD.MOV.U32 R5, RZ, RZ, R13 ;  /* 0x000000ffff057224 */ /* 0x008fe400078e000d */
[----:B----4-:R-:W-:Y:S01]  /*15b0*/  IMAD.MOV.U32 R6, RZ, RZ, R8 ;  /* 0x000000ffff067224 */ /* 0x010fe200078e0008 */
[----:B------:R2:W3:Y:S01]  /*15c0*/  SHFL.DOWN PT, R15, R12, 0x10, 0x1f ;  /* 0x0a001f000c0f7f89 */ /* 0x0004e200000e0000 */
[----:B0-----:R-:W-:-:S03]  /*15d0*/  IMAD.MOV.U32 R7, RZ, RZ, R9 ;  /* 0x000000ffff077224 */ /* 0x001fc600078e0009 */
[----:B------:R2:W0:Y:S01]  /*15e0*/  SHFL.DOWN PT, R14, R13, 0x10, 0x1f ;  /* 0x0a001f000d0e7f89 */ /* 0x00042200000e0000 */
[----:B------:R-:W-:Y:S05]  /*15f0*/  @P0 BRA `(.L_x_146) ;  /* 0x0000000000500947 */ /* 0x000fea0003800000 */
[----:B-1----:R-:W-:Y:S01]  /*1600*/  DSETP.GEU.AND P0, PT, |R8|, |R2|, PT ;  /* 0x400000020800722a */ /* 0x002fe20003f0e200 */
[----:B---3--:R-:W-:Y:S02]  /*1610*/  IMAD.MOV.U32 R4, RZ, RZ, R15 ;  /* 0x000000ffff047224 */ /* 0x008fe400078e000f */
        /* <DEDUP_REMOVED lines=18> */
.L_x_146:
[----:B------:R-:W-:Y:S05]  /*1740*/  BSYNC.RECONVERGENT B1 ;  /* 0x0000000000017941 */ /* 0x000fea0003800200 */
.L_x_145:
        /* <DEDUP_REMOVED lines=11> */
.L_x_148:
[----:B------:R-:W-:Y:S05]  /*1800*/  BSYNC.RECONVERGENT B1 ;  /* 0x0000000000017941 */ /* 0x000fea0003800200 */
.L_x_147:
[----:B------:R-:W-:Y:S01]  /*1810*/  BAR.SYNC.DEFER_BLOCKING 0x0 ;  /* 0x0000000000007b1d */ /* 0x000fe20000010000 */
[----:B------:R-:W-:-:S13]  /*1820*/  ISETP.NE.AND P1, PT, R10, RZ, PT ;  /* 0x000000ff0a00720c */ /* 0x000fda0003f25270 */
[----:B------:R-:W-:Y:S05]  /*1830*/  @P1 BRA `(.L_x_149) ;  /* 0x0000005000201947 */ /* 0x000fea0003800000 */
[----:B-1--4-:R-:W1:Y:S01]  /*1840*/  S2R R3, SR_CgaCtaId ;  /* 0x0000000000037919 */ /* 0x012e620000008800 */
[----:B------:R-:W-:Y:S01]  /*1850*/  MOV R20, 0x400 ;  /* 0x0000040000147802 */ /* 0x000fe20000000f00 */
[----:B------:R-:W-:Y:S03]  /*1860*/  BSSY.RECONVERGENT B1, `(.L_x_150) ;  /* 0x000001a000017945 */ /* 0x000fe60003800200 */
[----:B-1----:R-:W-:-:S05]  /*1870*/  LEA R20, R3, R20, 0x18 ;  /* 0x0000001403147211 */ /* 0x002fca00078ec0ff */
[----:B------:R-:W1:Y:S04]  /*1880*/  LDS.64 R16, [R20+0x18] ;  /* 0x0000180014107984 */ /* 0x000e680000000a00 */
[----:B--2---:R-:W2:Y:S04]  /*1890*/  LDS.128 R8, [R20+0x20] ;  /* 0x0000200014087984 */ /* 0x004ea80000000c00 */
[----:B------:R4:W4:Y:S04]  /*18a0*/  LDS.64 R2, [R20+0x80] ;  /* 0x0000800014027984 */ /* 0x0009280000000a00 */
[----:B0--3--:R0:W3:Y:S01]  /*18b0*/  LDS.128 R12, [R20+0x30] ;  /* 0x00003000140c7984 */ /* 0x0090e20000000c00 */
[----:B-1----:R-:W-:Y:S01]  /*18c0*/  DSETP.GEU.AND P0, PT, |R6|, |R16|, PT ;  /* 0x400000100600722a */ /* 0x002fe20003f0e200 */
[----:B------:R-:W-:-:S02]  /*18d0*/  IMAD.MOV.U32 R22, RZ, RZ, R16 ;  /* 0x000000ffff167224 */ /* 0x000fc400078e0010 */
[----:B------:R-:W-:Y:S02]  /*18e0*/  IMAD.MOV.U32 R23, RZ, RZ, R17 ;  /* 0x000000ffff177224 */ /* 0x000fe400078e0011 */
[----:B--2---:R-:W-:Y:S02]  /*18f0*/  IMAD.MOV.U32 R24, RZ, RZ, R8 ;  /* 0x000000ffff187224 */ /* 0x004fe400078e0008 */
[----:B------:R-:W-:-:S07]  /*1900*/  IMAD.MOV.U32 R25, RZ, RZ, R9 ;  /* 0x000000ffff197224 */ /* 0x000fce00078e0009 */
[----:B0--34-:R-:W-:Y:S05]  /*1910*/  @!P0 BRA `(.L_x_151) ;  /* 0x0000000000388947 */ /* 0x019fea0003800000 */
[----:B------:R-:W-:Y:S01]  /*1920*/  DSETP.GEU.AND P0, PT, |R16|, |R6|, PT ;  /* 0x400000061000722a */ /* 0x000fe20003f0e200 */
[----:B------:R-:W-:Y:S01]  /*1930*/  IMAD.MOV.U32 R22, RZ, RZ, R6 ;  /* 0x000000ffff167224 */ /* 0x000fe200078e0006 */
[----:B------:R-:W-:Y:S01]  /*1940*/  MOV R25, R5 ;  /* 0x0000000500197202 */ /* 0x000fe20000000f00 */
[----:B------:R-:W-:Y:S02]  /*1950*/  IMAD.MOV.U32 R23, RZ, RZ, R7 ;  /* 0x000000ffff177224 */ /* 0x000fe400078e0007 */
[----:B------:R-:W-:-:S09]  /*1960*/  IMAD.MOV.U32 R24, RZ, RZ, R4 ;  /* 0x000000ffff187224 */ /* 0x000fd200078e0004 */
        /* <DEDUP_REMOVED lines=9> */
.L_x_151:
[----:B------:R-:W-:Y:S05]  /*1a00*/  BSYNC.RECONVERGENT B1 ;  /* 0x0000000000017941 */ /* 0x000fea0003800200 */
.L_x_150:
        /* <DEDUP_REMOVED lines=23> */
.L_x_153:
[----:B------:R-:W-:Y:S05]  /*1b80*/  BSYNC.RECONVERGENT B1 ;  /* 0x0000000000017941 */ /* 0x000fea0003800200 */
.L_x_152:
        /* <DEDUP_REMOVED lines=21> */
.L_x_155:
[----:B------:R-:W-:Y:S05]  /*1ce0*/  BSYNC.RECONVERGENT B1 ;  /* 0x0000000000017941 */ /* 0x000fea0003800200 */
.L_x_154:
        /* <DEDUP_REMOVED lines=23> */
.L_x_157:
[----:B------:R-:W-:Y:S05]  /*1e60*/  BSYNC.RECONVERGENT B1 ;  /* 0x0000000000017941 */ /* 0x000fea0003800200 */
.L_x_156:
        /* <DEDUP_REMOVED lines=21> */
.L_x_159:
[----:B------:R-:W-:Y:S05]  /*1fc0*/  BSYNC.RECONVERGENT B1 ;  /* 0x0000000000017941 */ /* 0x000fea0003800200 */
.L_x_158:
        /* <DEDUP_REMOVED lines=21> */
.L_x_161:
[----:B------:R-:W-:Y:S05]  /*2120*/  BSYNC.RECONVERGENT B1 ;  /* 0x0000000000017941 */ /* 0x000fea0003800200 */
.L_x_160:
        /* <DEDUP_REMOVED lines=21> */
.L_x_136:
[----:B------:R-:W0:Y:S01]  /*2280*/  S2R R2, SR_LANEID ;  /* 0x0000000000027919 */ /* 0x000e220000000000 */
[----:B------:R-:W-:Y:S01]  /*2290*/  LOP3.LUT R3, R10, 0x3e0, RZ, 0xc0, !PT ;  /* 0x000003e00a037812 */ /* 0x000fe200078ec0ff */
[----:B------:R-:W-:Y:S01]  /*22a0*/  BSSY.RECONVERGENT B1, `(.L_x_162) ;  /* 0x0000024000017945 */ /* 0x000fe20003800200 */
[----:B------:R-:W-:Y:S02]  /*22b0*/  IMAD.MOV.U32 R18, RZ, RZ, R21 ;  /* 0x000000ffff127224 */ /* 0x000fe400078e0015 */
[----:B------:R-:W-:Y:S01]  /*22c0*/  LOP3.LUT R6, RZ, R3, RZ, 0x33, !PT ;  /* 0x00000003ff067212 */ /* 0x000fe200078e33ff */
[----:B------:R-:W-:Y:S02]  /*22d0*/  VIADD R4, R3, 0x20 ;  /* 0x0000002003047836 */ /* 0x000fe40000000000 */
[----:B------:R-:W-:Y:S02]  /*22e0*/  IMAD.MOV.U32 R22, RZ, RZ, R20 ;  /* 0x000000ffff167224 */ /* 0x000fe400078e0014 */
[----:B------:R-:W-:Y:S01]  /*22f0*/  IMAD.IADD R3, R9, 0x1, R6 ;  /* 0x0000000109037824 */ /* 0x000fe200078e0206 */
[----:B------:R-:W-:Y:S01]  /*2300*/  ISETP.GT.AND P0, PT, R4, R9, PT ;  /* 0x000000090400720c */ /* 0x000fe20003f04270 */
[----:B-----5:R-:W-:-:S02]  /*2310*/  IMAD.MOV.U32 R4, RZ, RZ, R14 ;  /* 0x000000ffff047224 */ /* 0x020fc400078e000e */
[----:B------:R-:W-:Y:S01]  /*2320*/  IMAD.MOV.U32 R5, RZ, RZ, R15 ;  /* 0x000000ffff057224 */ /* 0x000fe200078e000f */
[----:B------:R-:W-:-:S05]  /*2330*/  SEL R3, R3, 0x1f, P0 ;  /* 0x0000001f03037807 */ /* 0x000fca0000000000 */
[----:B------:R1:W2:Y:S04]  /*2340*/  SHFL.DOWN PT, R6, R14, 0x1, R3 ;  /* 0x082000000e067989 */ /* 0x0002a800000e0003 */
[----:B------:R1:W3:Y:S04]  /*2350*/  SHFL.DOWN PT, R7, R15, 0x1, R3 ;  /* 0x082000000f077989 */ /* 0x0002e800000e0003 */
[----:B------:R1:W4:Y:S01]  /*2360*/  SHFL.DOWN PT, R8, R21, 0x1, R3 ;  /* 0x0820000015087989 */ /* 0x00032200000e0003 */
[----:B0-----:R-:W-:-:S03]  /*2370*/  ISETP.GE.AND P0, PT, R2, R3, PT ;  /* 0x000000030200720c */ /* 0x001fc60003f06270 */
[----:B------:R1:W0:Y:S10]  /*2380*/  SHFL.DOWN PT, R11, R20, 0x1, R3 ;  /* 0x08200000140b7989 */ /* 0x00023400000e0003 */
[----:B-12---:R-:W-:Y:S05]  /*2390*/  @P0 BRA `(.L_x_163) ;  /* 0x0000000000500947 */ /* 0x006fea0003800000 */
[----:B---3--:R-:W-:Y:S01]  /*23a0*/  DSETP.GEU.AND P0, PT, |R14|, |R6|, PT ;  /* 0x400000060e00722a */ /* 0x008fe20003f0e200 */
        /* <DEDUP_REMOVED lines=19> */
.L_x_163:
[----:B------:R-:W-:Y:S05]  /*24e0*/  BSYNC.RECONVERGENT B1 ;  /* 0x0000000000017941 */ /* 0x000fea0003800200 */
.L_x_162:
[----:B------:R-:W-:Y:S01]  /*24f0*/  IADD3 R6, PT, PT, R2, 0x2, RZ ;  /* 0x0000000202067810 */ /* 0x000fe20007ffe0ff */
[----:B------:R1:W2:Y:S01]  /*2500*/  SHFL.DOWN PT, R12, R4, 0x2, R3 ;  /* 0x08400000040c7989 */ /* 0x0002a200000e0003 */
[----:B------:R-:W-:Y:S01]  /*2510*/  BSSY.RECONVERGENT B1, `(.L_x_164) ;  /* 0x000001e000017945 */ /* 0x000fe20003800200 */
[----:B----4-:R-:W-:Y:S01]  /*2520*/  IMAD.MOV.U32 R8, RZ, RZ, R18 ;  /* 0x000000ffff087224 */ /* 0x010fe200078e0012 */
[----:B------:R-:W-:Y:S01]  /*2530*/  ISETP.GT.AND P0, PT, R6, R3, PT ;  /* 0x000000030600720c */ /* 0x000fe20003f04270 */
[----:B------:R1:W4:Y:S01]  /*2540*/  SHFL.DOWN PT, R13, R5, 0x2, R3 ;  /* 0x08400000050d7989 */ /* 0x00032200000e0003 */
[----:B------:R-:W-:Y:S02]  /*2550*/  IMAD.MOV.U32 R16, RZ, RZ, R22 ;  /* 0x000000ffff107224 */ /* 0x000fe400078e0016 */
[----:B------:R-:W-:Y:S01]  /*2560*/  IMAD.MOV.U32 R6, RZ, RZ, R4 ;  /* 0x000000ffff067224 */ /* 0x000fe200078e0004 */
[----:B0-----:R1:W0:Y:S01]  /*2570*/  SHFL.DOWN PT, R11, R18, 0x2, R3 ;  /* 0x08400000120b7989 */ /* 0x00122200000e0003 */
[----:B---3--:R-:W-:-:S03]  /*2580*/  IMAD.MOV.U32 R7, RZ, RZ, R5 ;  /* 0x000000ffff077224 */ /* 0x008fc600078e0005 */
[----:B------:R1:W3:Y:S04]  /*2590*/  SHFL.DOWN PT, R15, R22, 0x2, R3 ;  /* 0x08400000160f7989 */ /* 0x0002e800000e0003 */
[----:B------:R-:W-:Y:S05]  /*25a0*/  @P0 BRA `(.L_x_165) ;  /* 0x0000000000500947 */ /* 0x000fea0003800000 */
[----:B--2-4-:R-:W-:Y:S01]  /*25b0*/  DSETP.GEU.AND P0, PT, |R4|, |R12|, PT ;  /* 0x4000000c0400722a */ /* 0x014fe20003f0e200 */
        /* <DEDUP_REMOVED lines=19> */
.L_x_165:
[----:B------:R-:W-:Y:S05]  /*26f0*/  BSYNC.RECONVERGENT B1 ;  /* 0x0000000000017941 */ /* 0x000fea0003800200 */
.L_x_164:
[----:B-1----:R-:W-:Y:S01]  /*2700*/  VIADD R4, R2, 0x4 ;  /* 0x0000000402047836 */ /* 0x002fe20000000000 */
[----:B--2---:R1:W2:Y:S01]  /*2710*/  SHFL.DOWN PT, R12, R6, 0x4, R3 ;  /* 0x08800000060c7989 */ /* 0x0042a200000e0003 */
[----:B------:R-:W-:Y:S01]  /*2720*/  BSSY.RECONVERGENT B1, `(.L_x_166) ;  /* 0x000001e000017945 */ /* 0x000fe20003800200 */
[----:B------:R-:W-:Y:S02]  /*2730*/  IMAD.MOV.U32 R14, RZ, RZ, R8 ;  /* 0x000000ffff0e7224 */ /* 0x000fe400078e0008 */
[----:B------:R-:W-:Y:S01]  /*2740*/  ISETP.GT.AND P0, PT, R4, R3, PT ;  /* 0x000000030400720c */ /* 0x000fe20003f04270 */
[----:B----4-:R1:W4:Y:S01]  /*2750*/  SHFL.DOWN PT, R13, R7, 0x4, R3 ;  /* 0x08800000070d7989 */ /* 0x01032200000e0003 */
[----:B------:R-:W-:Y:S02]  /*2760*/  IMAD.MOV.U32 R18, RZ, RZ, R16 ;  /* 0x000000ffff127224 */ /* 0x000fe400078e0010 */
[----:B------:R-:W-:Y:S01]  /*2770*/  IMAD.MOV.U32 R4, RZ, RZ, R6 ;  /* 0x000000ffff047224 */ /* 0x000fe200078e0006 */
[----:B0-----:R1:W0:Y:S01]  /*2780*/  SHFL.DOWN PT, R11, R8, 0x4, R3 ;  /* 0x08800000080b7989 */ /* 0x00122200000e0003 */
[----:B------:R-:W-:-:S03]  /*2790*/  IMAD.MOV.U32 R5, RZ, RZ, R7 ;  /* 0x000000ffff057224 */ /* 0x000fc600078e0007 */
[----:B---3--:R1:W3:Y:S04]  /*27a0*/  SHFL.DOWN PT, R15, R16, 0x4, R3 ;  /* 0x08800000100f7989 */ /* 0x0082e800000e0003 */
        /* <DEDUP_REMOVED lines=21> */
.L_x_167:
[----:B------:R-:W-:Y:S05]  /*2900*/  BSYNC.RECONVERGENT B1 ;  /* 0x0000000000017941 */ /* 0x000fea0003800200 */
.L_x_166:
[----:B-1----:R-:W-:Y:S01]  /*2910*/  VIADD R8, R2, 0x8 ;  /* 0x0000000802087836 */ /* 0x002fe20000000000 */
[----:B------:R1:W1:Y:S01]  /*2920*/  SHFL.DOWN PT, R6, R4, 0x8, R3 ;  /* 0x0900000004067989 */ /* 0x00026200000e0003 */
[----:B------:R-:W-:Y:S01]  /*2930*/  BSSY.RECONVERGENT B1, `(.L_x_168) ;  /* 0x000001e000017945 */ /* 0x000fe20003800200 */
[----:B------:R-:W-:Y:S02]  /*2940*/  IMAD.MOV.U32 R16, RZ, RZ, R18 ;  /* 0x000000ffff107224 */ /* 0x000fe400078e0012 */
[----:B------:R-:W-:Y:S01]  /*2950*/  ISETP.GT.AND P0, PT, R8, R3, PT ;  /* 0x000000030800720c */ /* 0x000fe20003f04270 */
[----:B------:R1:W1:Y:S01]  /*2960*/  SHFL.DOWN PT, R7, R5, 0x8, R3 ;  /* 0x0900000005077989 */ /* 0x00026200000e0003 */
[----:B------:R-:W-:Y:S02]  /*2970*/  IMAD.MOV.U32 R8, RZ, RZ, R14 ;  /* 0x000000ffff087224 */ /* 0x000fe400078e000e */
[----:B--2---:R-:W-:Y:S01]  /*2980*/  IMAD.MOV.U32 R12, RZ, RZ, R4 ;  /* 0x000000ffff0c7224 */ /* 0x004fe200078e0004 */
[----:B0-----:R0:W2:Y:S01]  /*2990*/  SHFL.DOWN PT, R11, R14, 0x8, R3 ;  /* 0x090000000e0b7989 */ /* 0x0010a200000e0003 */
[----:B----4-:R-:W-:-:S03]  /*29a0*/  IMAD.MOV.U32 R13, RZ, RZ, R5 ;  /* 0x000000ffff0d7224 */ /* 0x010fc600078e0005 */
[----:B---3--:R0:W3:Y:S04]  /*29b0*/  SHFL.DOWN PT, R15, R18, 0x8, R3 ;  /* 0x09000000120f7989 */ /* 0x0080e800000e0003 */
[----:B------:R-:W-:Y:S05]  /*29c0*/  @P0 BRA `(.L_x_169) ;  /* 0x0000000000500947 */ /* 0x000fea0003800000 */
[----:B-1----:R-:W-:Y:S01]  /*29d0*/  DSETP.GEU.AND P0, PT, |R4|, |R6|, PT ;  /* 0x400000060400722a */ /* 0x002fe20003f0e200 */
[----:B--2---:R-:W-:Y:S02]  /*29e0*/  IMAD.MOV.U32 R8, RZ, RZ, R11 ;  /* 0x000000ffff087224 */ /* 0x004fe400078e000b */
        /* <DEDUP_REMOVED lines=18> */
.L_x_169:
[----:B------:R-:W-:Y:S05]  /*2b10*/  BSYNC.RECONVERGENT B1 ;  /* 0x0000000000017941 */ /* 0x000fea0003800200 */
.L_x_168:
[----:B-1----:R-:W-:Y:S01]  /*2b20*/  VIADD R4, R2, 0x10 ;  /* 0x0000001002047836 */ /* 0x002fe20000000000 */
[----:B0-----:R0:W1:Y:S01]  /*2b30*/  SHFL.DOWN PT, R14, R12, 0x10, R3 ;  /* 0x0a0000000c0e7989 */ /* 0x00106200000e0003 */
[----:B------:R-:W-:Y:S01]  /*2b40*/  BSSY.RECONVERGENT B1, `(.L_x_170) ;  /* 0x000001e000017945 */ /* 0x000fe20003800200 */
[----:B------:R-:W-:Y:S02]  /*2b50*/  IMAD.MOV.U32 R5, RZ, RZ, R16 ;  /* 0x000000ffff057224 */ /* 0x000fe400078e0010 */
[----:B------:R-:W-:Y:S01]  /*2b60*/  ISETP.GT.AND P0, PT, R4, R3, PT ;  /* 0x000000030400720c */ /* 0x000fe20003f04270 */
[----:B---3--:R0:W3:Y:S01]  /*2b70*/  SHFL.DOWN PT, R15, R13, 0x10, R3 ;  /* 0x0a0000000d0f7989 */ /* 0x0080e200000e0003 */
[----:B------:R-:W-:Y:S02]  /*2b80*/  IMAD.MOV.U32 R4, RZ, RZ, R8 ;  /* 0x000000ffff047224 */ /* 0x000fe400078e0008 */
[----:B------:R-:W-:Y:S01]  /*2b90*/  IMAD.MOV.U32 R6, RZ, RZ, R12 ;  /* 0x000000ffff067224 */ /* 0x000fe200078e000c */
[----:B--2---:R0:W2:Y:S01]  /*2ba0*/  SHFL.DOWN PT, R11, R8, 0x10, R3 ;  /* 0x0a000000080b7989 */ /* 0x0040a200000e0003 */
[----:B------:R-:W-:-:S03]  /*2bb0*/  IMAD.MOV.U32 R7, RZ, RZ, R13 ;  /* 0x000000ffff077224 */ /* 0x000fc600078e000d */
[----:B------:R0:W4:Y:S04]  /*2bc0*/  SHFL.DOWN PT, R17, R16, 0x10, R3 ;  /* 0x0a00000010117989 */ /* 0x00012800000e0003 */
[----:B------:R-:W-:Y:S05]  /*2bd0*/  @P0 BRA `(.L_x_171) ;  /* 0x0000000000500947 */ /* 0x000fea0003800000 */
[----:B-1-3--:R-:W-:Y:S01]  /*2be0*/  DSETP.GEU.AND P0, PT, |R12|, |R14|, PT ;  /* 0x4000000e0c00722a */ /* 0x00afe20003f0e200 */
        /* <DEDUP_REMOVED lines=19> */
.L_x_171:
[----:B------:R-:W-:Y:S05]  /*2d20*/  BSYNC.RECONVERGENT B1 ;  /* 0x0000000000017941 */ /* 0x000fea0003800200 */
.L_x_170:
[----:B------:R-:W-:Y:S01]  /*2d30*/  ISETP.NE.AND P0, PT, R2, RZ, PT ;  /* 0x000000ff0200720c */ /* 0x000fe20003f05270 */
[----:B------:R-:W-:-:S12]  /*2d40*/  BSSY.RECONVERGENT B1, `(.L_x_172) ;  /* 0x000000a000017945 */ /* 0x000fd80003800200 */
[----:B------:R-:W-:Y:S05]  /*2d50*/  @P0 BRA `(.L_x_173) ;  /* 0x0000000000200947 */ /* 0x000fea0003800000 */
[----:B0-----:R-:W0:Y:S01]  /*2d60*/  S2R R8, SR_CgaCtaId ;  /* 0x0000000000087919 */ /* 0x001e220000008800 */
[----:B------:R-:W-:Y:S02]  /*2d70*/  MOV R3, 0x400 ;  /* 0x0000040000037802 */ /* 0x000fe40000000f00 */
[----:B------:R-:W-:-:S04]  /*2d80*/  SHF.R.U32.HI R2, RZ, 0x1, R10 ;  /* 0x00000001ff027819 */ /* 0x000fc8000001160a */
[----:B------:R-:W-:Y:S02]  /*2d90*/  LOP3.LUT R2, R2, 0x1f0, RZ, 0xc0, !PT ;  /* 0x000001f002027812 */ /* 0x000fe400078ec0ff */
[----:B0-----:R-:W-:-:S05]  /*2da0*/  LEA R3, R8, R3, 0x18 ;  /* 0x0000000308037211 */ /* 0x001fca00078ec0ff */
[----:B------:R-:W-:-:S05]  /*2db0*/  IMAD.IADD R3, R2, 0x1, R3 ;  /* 0x0000000102037824 */ /* 0x000fca00078e0203 */
[----:B------:R0:W-:Y:S04]  /*2dc0*/  STS.64 [R3+0x10], R4 ;  /* 0x0000100403007388 */ /* 0x0001e80000000a00 */
[----:B------:R0:W-:Y:S02]  /*2dd0*/  STS.64 [R3+0x8], R6 ;  /* 0x0000080603007388 */ /* 0x0001e40000000a00 */
.L_x_173:
[----:B------:R-:W-:Y:S05]  /*2de0*/  BSYNC.RECONVERGENT B1 ;  /* 0x0000000000017941 */ /* 0x000fea0003800200 */
.L_x_172:
[----:B------:R-:W-:Y:S01]  /*2df0*/  BAR.SYNC.DEFER_BLOCKING 0x0 ;  /* 0x0000000000007b1d */ /* 0x000fe20000010000 */
[----:B------:R-:W-:-:S13]  /*2e00*/  ISETP.NE.AND P1, PT, R10, RZ, PT ;  /* 0x000000ff0a00720c */ /* 0x000fda0003f25270 */
[----:B------:R-:W-:Y:S05]  /*2e10*/  @P1 BRA `(.L_x_149) ;  /* 0x0000003800a81947 */ /* 0x000fea0003800000 */
[----:B------:R-:W-:Y:S01]  /*2e20*/  ISETP.GE.AND P0, PT, R9, 0x21, PT ;  /* 0x000000210900780c */ /* 0x000fe20003f06270 */
[----:B0-----:R-:W-:Y:S02]  /*2e30*/  IMAD.MOV.U32 R13, RZ, RZ, R4 ;  /* 0x000000ffff0d7224 */ /* 0x001fe400078e0004 */
[----:B------:R-:W-:Y:S02]  /*2e40*/  IMAD.MOV.U32 R8, RZ, RZ, R5 ;  /* 0x000000ffff087224 */ /* 0x000fe400078e0005 */
[----:B------:R-:W-:Y:S02]  /*2e50*/  IMAD.MOV.U32 R2, RZ, RZ, R6 ;  /* 0x000000ffff027224 */ /* 0x000fe400078e0006 */
[----:B------:R-:W-:-:S06]  /*2e60*/  IMAD.MOV.U32 R3, RZ, RZ, R7 ;  /* 0x000000ffff037224 */ /* 0x000fcc00078e0007 */
[----:B------:R-:W-:Y:S05]  /*2e70*/  @!P0 BRA `(.L_x_174) ;  /* 0x00000000006c8947 */ /* 0x000fea0003800000 */
[----:B------:R-:W0:Y:S01]  /*2e80*/  S2UR UR5, SR_CgaCtaId ;  /* 0x00000000000579c3 */ /* 0x000e220000008800 */
[----:B------:R-:W-:Y:S01]  /*2e90*/  UMOV UR4, 0x400 ;  /* 0x0000040000047882 */ /* 0x000fe20000000000 */
[----:B------:R-:W-:Y:S01]  /*2ea0*/  BSSY.RECONVERGENT B1, `(.L_x_174) ;  /* 0x0000018000017945 */ /* 0x000fe20003800200 */
[----:B0-----:R-:W-:-:S09]  /*2eb0*/  ULEA UR4, UR5, UR4, 0x18 ;  /* 0x0000000405047291 */ /* 0x001fd2000f8ec0ff */
[----:B--2---:R-:W0:Y:S04]  /*2ec0*/  LDS.64 R10, [UR4+0x18] ;  /* 0x00001804ff0a7984 */ /* 0x004e280008000a00 */
[----:B-1-3--:R-:W1:Y:S01]  /*2ed0*/  LDS.64 R14, [UR4+0x20] ;  /* 0x00002004ff0e7984 */ /* 0x00ae620008000a00 */
[----:B0-----:R-:W-:Y:S01]  /*2ee0*/  DSETP.GEU.AND P0, PT, |R6|, |R10|, PT ;  /* 0x4000000a0600722a */ /* 0x001fe20003f0e200 */
[----:B------:R-:W-:Y:S02]  /*2ef0*/  IMAD.MOV.U32 R2, RZ, RZ, R10 ;  /* 0x000000ffff027224 */ /* 0x000fe400078e000a */
[----:B------:R-:W-:Y:S02]  /*2f00*/  IMAD.MOV.U32 R3, RZ, RZ, R11 ;  /* 0x000000ffff037224 */ /* 0x000fe400078e000b */
[----:B-1----:R-:W-:-:S02]  /*2f10*/  IMAD.MOV.U32 R13, RZ, RZ, R14 ;  /* 0x000000ffff0d7224 */ /* 0x002fc400078e000e */
[----:B------:R-:W-:-:S07]  /*2f20*/  IMAD.MOV.U32 R8, RZ, RZ, R15 ;  /* 0x000000ffff087224 */ /* 0x000fce00078e000f */
[----:B------:R-:W-:Y:S05]  /*2f30*/  @!P0 BRA `(.L_x_175) ;  /* 0x0000000000388947 */ /* 0x000fea0003800000 */
        /* <DEDUP_REMOVED lines=14> */
.L_x_175:
[----:B------:R-:W-:Y:S05]  /*3020*/  BSYNC.RECONVERGENT B1 ;  /* 0x0000000000017941 */ /* 0x000fea0003800200 */
.L_x_174:
[----:B------:R-:W-:Y:S01]  /*3030*/  ISETP.GE.AND P0, PT, R9, 0x41, PT ;  /* 0x000000410900780c */ /* 0x000fe20003f06270 */
[----:B--2---:R-:W-:Y:S02]  /*3040*/  IMAD.MOV.U32 R11, RZ, RZ, R13 ;  /* 0x000000ffff0b7224 */ /* 0x004fe400078e000d */
        /* <DEDUP_REMOVED lines=8> */
[----:B------:R-:W0:Y:S04]  /*30d0*/  LDS.64 R6, [UR4+0x28] ;  /* 0x00002804ff067984 */ /* 0x000e280008000a00 */
        /* <DEDUP_REMOVED lines=21> */
.L_x_177:
[----:B------:R-:W-:Y:S05]  /*3230*/  BSYNC.RECONVERGENT B1 ;  /* 0x0000000000017941 */ /* 0x000fea0003800200 */
.L_x_176:
[----:B------:R-:W-:Y:S01]  /*3240*/  ISETP.GE.AND P0, PT, R9, 0x61, PT ;  /* 0x000000610900780c */ /* 0x000fe20003f06270 */
[----:B------:R-:W-:Y:S02]  /*3250*/  IMAD.MOV.U32 R13, RZ, RZ, R11 ;  /* 0x000000ffff0d7224 */ /* 0x000fe400078e000b */
        /* <DEDUP_REMOVED lines=30> */
.L_x_179:
[----:B------:R-:W-:Y:S05]  /*3440*/  BSYNC.RECONVERGENT B1 ;  /* 0x0000000000017941 */ /* 0x000fea0003800200 */
.L_x_178:
        /* <DEDUP_REMOVED lines=32> */
.L_x_181:
[----:B------:R-:W-:Y:S05]  /*3650*/  BSYNC.RECONVERGENT B1 ;  /* 0x0000000000017941 */ /* 0x000fea0003800200 */
.L_x_180:
        /* <DEDUP_REMOVED lines=32> */
.L_x_183:
[----:B------:R-:W-:Y:S05]  /*3860*/  BSYNC.RECONVERGENT B1 ;  /* 0x0000000000017941 */ /* 0x000fea0003800200 */
.L_x_182:
        /* <DEDUP_REMOVED lines=32> */
.L_x_185:
[----:B------:R-:W-:Y:S05]  /*3a70*/  BSYNC.RECONVERGENT B1 ;  /* 0x0000000000017941 */ /* 0x000fea0003800200 */
.L_x_184:
[----:B------:R-:W-:Y:S01]  /*3a80*/  ISETP.GE.AND P0, PT, R9, 0xe1, PT ;  /* 0x000000e10900780c */ /* 0x000fe20003f06270 */
[----:B------:R-:W-:Y:S01]  /*3a90*/  IMAD.MOV.U32 R5, RZ, RZ, R10 ;  /* 0x000000ffff057224 */ /* 0x000fe200078e000a */
[----:B------:R-:W-:Y:S01]  /*3aa0*/  MOV R4, R11 ;  /* 0x0000000b00047202 */ /* 0x000fe20000000f00 */
[----:B------:R-:W-:Y:S02]  /*3ab0*/  IMAD.MOV.U32 R6, RZ, RZ, R2 ;  /* 0x000000ffff067224 */ /* 0x000fe400078e0002 */
[----:B------:R-:W-:-:S08]  /*3ac0*/  IMAD.MOV.U32 R7, RZ, RZ, R3 ;  /* 0x000000ffff077224 */ /* 0x000fd000078e0003 */
[----:B------:R-:W-:Y:S05]  /*3ad0*/  @!P0 BRA `(.L_x_149) ;  /* 0x0000002c00788947 */ /* 0x000fea0003800000 */
[----:B------:R-:W0:Y:S01]  /*3ae0*/  S2UR UR5, SR_CgaCtaId ;  /* 0x00000000000579c3 */ /* 0x000e220000008800 */
[----:B------:R-:W-:Y:S02]  /*3af0*/  UMOV UR4, 0x400 ;  /* 0x0000040000047882 */ /* 0x000fe40000000000 */
[----:B0-----:R-:W-:-:S09]  /*3b00*/  ULEA UR4, UR5, UR4, 0x18 ;  /* 0x0000000405047291 */ /* 0x001fd2000f8ec0ff */
[----:B------:R-:W0:Y:S04]  /*3b10*/  LDS.64 R8, [UR4+0x78] ;  /* 0x00007804ff087984 */ /* 0x000e280008000a00 */
[----:B------:R-:W2:Y:S01]  /*3b20*/  LDS.64 R12, [UR4+0x80] ;  /* 0x00008004ff0c7984 */ /* 0x000ea20008000a00 */
[----:B0-----:R-:W-:Y:S01]  /*3b30*/  DSETP.GEU.AND P0, PT, |R2|, |R8|, PT ;  /* 0x400000080200722a */ /* 0x001fe20003f0e200 */
        /* <DEDUP_REMOVED lines=20> */
.L_x_117:
[----:B------:R-:W0:Y:S01]  /*3c80*/  S2R R3, SR_TID.X ;  /* 0x0000000000037919 */ /* 0x000e220000002100 */
[----:B------:R-:W1:Y:S02]  /*3c90*/  LDCU.128 UR12, c[0x0][0x380] ;  /* 0x00007000ff0c77ac */ /* 0x000e640008000c00 */
[----:B-1----:R-:W-:Y:S02]  /*3ca0*/  IMAD.U32 R2, RZ, RZ, UR12 ;  /* 0x0000000cff027e24 */ /* 0x002fe4000f8e00ff */
[----:B------:R-:W-:Y:S01]  /*3cb0*/  IMAD.U32 R4, RZ, RZ, UR13 ;  /* 0x0000000dff047e24 */ /* 0x000fe2000f8e00ff */
[----:B0-----:R-:W-:-:S05]  /*3cc0*/  IADD3 R5, P0, PT, R8, R3, RZ ;  /* 0x0000000308057210 */ /* 0x001fca0007f1e0ff */
[----:B------:R-:W-:Y:S01]  /*3cd0*/  IMAD.X R6, RZ, RZ, RZ, P0 ;  /* 0x000000ffff067224 */ /* 0x000fe200000e06ff */
[----:B------:R-:W-:-:S04]  /*3ce0*/  LEA R20, P0, R5, R2, 0x3 ;  /* 0x0000000205147211 */ /* 0x000fc800078018ff */
[----:B------:R-:W-:-:S05]  /*3cf0*/  LEA.HI.X R21, R5, R4, R6, 0x3, P0 ;  /* 0x0000000405157211 */ /* 0x000fca00000f1c06 */
[----:B------:R-:W2:Y:S04]  /*3d00*/  LDG.E.64 R6, desc[UR10][R20.64] ;  /* 0x0000000a14067981 */ /* 0x000ea8000c1e1b00 */
[----:B------:R-:W2:Y:S04]  /*3d10*/  LDG.E.64 R14, desc[UR10][R20.64+0x800] ;  /* 0x0008000a140e7981 */ /* 0x000ea8000c1e1b00 */
[----:B------:R-:W3:Y:S04]  /*3d20*/  LDG.E.64 R18, desc[UR10][R20.64+0x1000] ;  /* 0x0010000a14127981 */ /* 0x000ee8000c1e1b00 */
[----:B------:R-:W4:Y:S04]  /*3d30*/  LDG.E.64 R12, desc[UR10][R20.64+0x1800] ;  /* 0x0018000a140c7981 */ /* 0x000f28000c1e1b00 */
[----:B------:R-:W5:Y:S01]  /*3d40*/  LDG.E.64 R10, desc[UR10][R20.64+0x2000] ;  /* 0x0020000a140a7981 */ /* 0x000f62000c1e1b00 */
[----:B------:R-:W-:Y:S01]  /*3d50*/  IMAD.U32 R5, RZ, RZ, UR14 ;  /* 0x0000000eff057e24 */ /* 0x000fe2000f8e00ff */
[----:B------:R-:W-:Y:S01]  /*3d60*/  LOP3.LUT R9, R3, 0x400, RZ, 0xfc, !PT ;  /* 0x0000040003097812 */ /* 0x000fe200078efcff */
[----:B------:R-:W-:Y:S01]  /*3d70*/  BSSY.RECONVERGENT B1, `(.L_x_186) ;  /* 0x0000020000017945 */ /* 0x000fe20003800200 */
[----:B------:R-:W-:-:S04]  /*3d80*/  ISETP.LE.U32.AND P0, PT, R25, UR6, PT ;  /* 0x0000000619007c0c */ /* 0x000fc8000bf03070 */
[----:B------:R-:W-:Y:S01]  /*3d90*/  ISETP.GE.U32.AND.EX P0, PT, RZ, R16, PT, P0 ;  /* 0x00000010ff00720c */ /* 0x000fe20003f06100 */
[----:B--2---:R-:W-:-:S06]  /*3da0*/  DSETP.GEU.AND P2, PT, |R6|, |R14|, PT ;  /* 0x4000000e0600722a */ /* 0x004fcc0003f4e200 */
[----:B------:R-:W-:Y:S02]  /*3db0*/  FSEL R6, R6, R14, P2 ;  /* 0x0000000e06067208 */ /* 0x000fe40001000000 */
[----:B------:R-:W-:-:S06]  /*3dc0*/  FSEL R7, R7, R15, P2 ;  /* 0x0000000f07077208 */ /* 0x000fcc0001000000 */
[----:B---3--:R-:W-:-:S06]  /*3dd0*/  DSETP.GEU.AND P3, PT, |R6|, |R18|, PT ;  /* 0x400000120600722a */ /* 0x008fcc0003f6e200 */
[----:B------:R-:W-:Y:S01]  /*3de0*/  FSEL R14, R6, R18, P3 ;  /* 0x00000012060e7208 */ /* 0x000fe20001800000 */
[----:B------:R-:W-:Y:S01]  /*3df0*/  IMAD.U32 R6, RZ, RZ, UR15 ;  /* 0x0000000fff067e24 */ /* 0x000fe2000f8e00ff */
[----:B------:R-:W-:Y:S01]  /*3e00*/  FSEL R15, R7, R19, P3 ;  /* 0x00000013070f7208 */ /* 0x000fe20001800000 */
[----:B------:R-:W-:-:S05]  /*3e10*/  VIADD R18, R3, 0x100 ;  /* 0x0000010003127836 */ /* 0x000fca0000000000 */
[----:B----4-:R-:W-:-:S06]  /*3e20*/  DSETP.GEU.AND P1, PT, |R14|, |R12|, PT ;  /* 0x4000000c0e00722a */ /* 0x010fcc0003f2e200 */
[----:B------:R-:W-:Y:S01]  /*3e30*/  FSEL R12, R14, R12, P1 ;  /* 0x0000000c0e0c7208 */ /* 0x000fe20000800000 */
[----:B------:R-:W-:Y:S01]  /*3e40*/  VIADD R14, R3, 0x200 ;  /* 0x00000200030e7836 */ /* 0x000fe20000000000 */
[----:B------:R-:W-:Y:S02]  /*3e50*/  FSEL R13, R15, R13, P1 ;  /* 0x0000000d0f0d7208 */ /* 0x000fe40000800000 */
[----:B------:R-:W-:Y:S02]  /*3e60*/  IADD3 R15, P5, PT, R8, R5, RZ ;  /* 0x00000005080f7210 */ /* 0x000fe40007fbe0ff */
[----:B------:R-:W-:Y:S02]  /*3e70*/  @P3 SEL R14, R3, R18, P2 ;  /* 0x00000012030e3207 */ /* 0x000fe40001000000 */
[----:B-----5:R-:W-:Y:S01]  /*3e80*/  DSETP.GEU.AND P4, PT, |R12|, |R10|, PT ;  /* 0x4000000a0c00722a */ /* 0x020fe20003f8e200 */
[----:B------:R-:W-:Y:S01]  /*3e90*/  IMAD.X R17, RZ, RZ, R6, P5 ;  /* 0x000000ffff117224 */ /* 0x000fe200028e0606 */
[----:B------:R-:W-:Y:S01]  /*3ea0*/  IADD3 R7, P5, PT, R9, R15, RZ ;  /* 0x0000000f09077210 */ /* 0x000fe20007fbe0ff */
[----:B------:R-:W-:-:S04]  /*3eb0*/  @!P1 VIADD R14, R3, 0x300 ;  /* 0x00000300030e9836 */ /* 0x000fc80000000000 */
[----:B------:R-:W-:-:S07]  /*3ec0*/  IMAD.X R8, RZ, RZ, R17, P5 ;  /* 0x000000ffff087224 */ /* 0x000fce00028e0611 */
[----:B------:R-:W-:Y:S05]  /*3ed0*/  @!P4 BRA `(.L_x_187) ;  /* 0x000000000024c947 */ /* 0x000fea0003800000 */
[C---:B------:R-:W-:Y:S02]  /*3ee0*/  ISETP.GE.U32.AND P1, PT, R14.reuse, R9, PT ;  /* 0x000000090e00720c */ /* 0x040fe40003f26070 */
[----:B------:R-:W-:Y:S02]  /*3ef0*/  IADD3 R14, P2, PT, R14, R15, RZ ;  /* 0x0000000f0e0e7210 */ /* 0x000fe40007f5e0ff */
[----:B------:R-:W-:-:S03]  /*3f00*/  ISETP.GE.U32.AND.EX P1, PT, RZ, RZ, PT, P1 ;  /* 0x000000ffff00720c */ /* 0x000fc60003f26110 */
[----:B------:R-:W-:-:S10]  /*3f10*/  IMAD.X R9, RZ, RZ, R17, P2 ;  /* 0x000000ffff097224 */ /* 0x000fd400010e0611 */
[----:B------:R-:W-:-:S06]  /*3f20*/  DSETP.LT.OR P1, PT, |R10|, |R12|, !P1 ;  /* 0x4000000c0a00722a */ /* 0x000fcc0004f21600 */
[----:B------:R-:W-:Y:S02]  /*3f30*/  FSEL R10, R12, R10, P1 ;  /* 0x0000000a0c0a7208 */ /* 0x000fe40000800000 */
[----:B------:R-:W-:Y:S02]  /*3f40*/  FSEL R11, R13, R11, P1 ;  /* 0x0000000b0d0b7208 */ /* 0x000fe40000800000 */
[----:B------:R-:W-:Y:S02]  /*3f50*/  SEL R7, R14, R7, P1 ;  /* 0x000000070e077207 */ /* 0x000fe40000800000 */
[----:B------:R-:W-:-:S07]  /*3f60*/  SEL R8, R9, R8, P1 ;  /* 0x0000000809087207 */ /* 0x000fce0000800000 */
.L_x_187:
[----:B------:R-:W-:Y:S05]  /*3f70*/  BSYNC.RECONVERGENT B1 ;  /* 0x0000000000017941 */ /* 0x000fea0003800200 */
.L_x_186:
[----:B------:R-:W-:Y:S05]  /*3f80*/  @P0 BRA `(.L_x_188) ;  /* 0x0000001400000947 */ /* 0x000fea0003800000 */
[----:B------:R-:W0:Y:S01]  /*3f90*/  LDCU.64 UR8, c[0x0][0x3e8] ;  /* 0x00007d00ff0877ac */ /* 0x000e220008000a00 */
[----:B------:R-:W-:Y:S01]  /*3fa0*/  ISETP.NE.AND P0, PT, R3, RZ, PT ;  /* 0x000000ff0300720c */ /* 0x000fe20003f05270 */
[----:B------:R-:W-:Y:S01]  /*3fb0*/  BSSY.RECONVERGENT B1, `(.L_x_189) ;  /* 0x0000012000017945 */ /* 0x000fe20003800200 */
[----:B------:R-:W-:Y:S01]  /*3fc0*/  UMOV UR4, 0x8 ;  /* 0x0000000800047882 */ /* 0x000fe20000000000 */
[----:B------:R-:W-:Y:S02]  /*3fd0*/  UMOV UR5, 0x0 ;  /* 0x0000000000057882 */ /* 0x000fe40000000000 */
[----:B0-----:R-:W-:-:S04]  /*3fe0*/  UIMAD.WIDE.U32 UR4, UR8, 0x1, UR4 ;  /* 0x00000001080478a5 */ /* 0x001fc8000f8e0004 */
[----:B------:R-:W-:Y:S02]  /*3ff0*/  UIADD3 UR7, UPT, UPT, UR5, UR9, URZ ;  /* 0x0000000905077290 */ /* 0x000fe4000fffe0ff */
[----:B------:R-:W-:Y:S02]  /*4000*/  IMAD.U32 R13, RZ, RZ, UR5 ;  /* 0x00000005ff0d7e24 */ /* 0x000fe4000f8e00ff */
[----:B------:R-:W-:Y:S02]  /*4010*/  IMAD.U32 R12, RZ, RZ, UR4 ;  /* 0x00000004ff0c7e24 */ /* 0x000fe4000f8e00ff */
[----:B------:R-:W-:Y:S01]  /*4020*/  IMAD.U32 R13, RZ, RZ, UR7 ;  /* 0x00000007ff0d7e24 */ /* 0x000fe2000f8e00ff */
[----:B------:R-:W-:Y:S06]  /*4030*/  @P0 BRA `(.L_x_190) ;  /* 0x0000000000240947 */ /* 0x000fec0003800000 */
[----:B------:R-:W-:Y:S02]  /*4040*/  IMAD.MOV.U32 R18, RZ, RZ, 0x500 ;  /* 0x00000500ff127424 */ /* 0x000fe400078e00ff */
[----:B------:R-:W-:-:S05]  /*4050*/  IMAD.MOV.U32 R19, RZ, RZ, 0x0 ;  /* 0x00000000ff137424 */ /* 0x000fca00078e00ff */
[----:B------:R-:W2:Y:S01]  /*4060*/  ATOMG.E.ADD.64.STRONG.GPU PT, R14, desc[UR10][R12.64], R18 ;  /* 0x800000120c0e79a8 */ /* 0x000ea200081ef50a */
[----:B------:R-:W0:Y:S01]  /*4070*/  S2UR UR5, SR_CgaCtaId ;  /* 0x00000000000579c3 */ /* 0x000e220000008800 */
[----:B------:R-:W-:Y:S02]  /*4080*/  UMOV UR4, 0x400 ;  /* 0x0000040000047882 */ /* 0x000fe40000000000 */
[----:B0-----:R-:W-:Y:S01]  /*4090*/  ULEA UR4, UR5, UR4, 0x18 ;  /* 0x0000000405047291 */ /* 0x001fe2000f8ec0ff */
[----:B--2---:R-:W-:-:S05]  /*40a0*/  IADD3 R14, P0, PT, R14, UR6, RZ ;  /* 0x000000060e0e7c10 */ /* 0x004fca000ff1e0ff */
[----:B------:R-:W-:-:S05]  /*40b0*/  IMAD.X R15, RZ, RZ, R15, P0 ;  /* 0x000000ffff0f7224 */ /* 0x000fca00000e060f */
[----:B------:R0:W-:Y:S03]  /*40c0*/  STS.64 [UR4+0x98], R14 ;  /* 0x0000980eff007988 */ /* 0x0001e60008000a04 */
.L_x_190:
[----:B------:R-:W-:Y:S05]  /*40d0*/  BSYNC.RECONVERGENT B1 ;  /* 0x0000000000017941 */ /* 0x000fea0003800200 */
.L_x_189:
[----:B------:R-:W1:Y:S08]  /*40e0*/  S2UR UR5, SR_CgaCtaId ;  /* 0x00000000000579c3 */ /* 0x000e700000008800 */
[----:B------:R-:W-:Y:S06]  /*40f0*/  BAR.SYNC.DEFER_BLOCKING 0x0 ;  /* 0x0000000000007b1d */ /* 0x000fec0000010000 */
[----:B------:R-:W-:-:S02]  /*4100*/  UMOV UR4, 0x400 ;  /* 0x0000040000047882 */ /* 0x000fc40000000000 */
[----:B-1----:R-:W-:-:S06]  /*4110*/  ULEA UR4, UR5, UR4, 0x18 ;  /* 0x0000000405047291 */ /* 0x002fcc000f8ec0ff */
[----:B------:R-:W-:-:S05]  /*4120*/  IMAD.U32 R9, RZ, RZ, UR4 ;  /* 0x00000004ff097e24 */ /* 0x000fca000f8e00ff */
[----:B------:R-:W0:Y:S02]  /*4130*/  LDS.64 R18, [R9+0x98] ;  /* 0x0000980009127984 */ /* 0x000e240000000a00 */
[----:B0-----:R-:W-:-:S04]  /*4140*/  IADD3 R14, P1, PT, R18, 0x500, RZ ;  /* 0x00000500120e7810 */ /* 0x001fc80007f3e0ff */
[----:B------:R-:W-:Y:S01]  /*4150*/  ISETP.GT.U32.AND P0, PT, R14, R25, PT ;  /* 0x000000190e00720c */ /* 0x000fe20003f04070 */
[----:B------:R-:W-:-:S05]  /*4160*/  IMAD.X R15, RZ, RZ, R19, P1 ;  /* 0x000000ffff0f7224 */ /* 0x000fca00008e0613 */
[----:B------:R-:W-:-:S13]  /*4170*/  ISETP.GT.AND.EX P0, PT, R15, R16, PT, P0 ;  /* 0x000000100f00720c */ /* 0x000fda0003f04300 */
[----:B------:R-:W-:Y:S05]  /*4180*/  @P0 BRA `(.L_x_191) ;  /* 0x0000000400b40947 */ /* 0x000fea0003800000 */
[----:B------:R-:W-:Y:S01]  /*4190*/  BSSY.RECONVERGENT B1, `(.L_x_191) ;  /* 0x000006c000017945 */ /* 0x000fe20003800200 */
[----:B------:R-:W-:Y:S01]  /*41a0*/  IMAD.MOV.U32 R20, RZ, RZ, R10 ;  /* 0x000000ffff147224 */ /* 0x000fe200078e000a */
[----:B------:R-:W0:Y:S01]  /*41b0*/  LDCU.64 UR8, c[0x0][0x398] ;  /* 0x00007300ff0877ac */ /* 0x000e220008000a00 */
[----:B------:R-:W-:Y:S02]  /*41c0*/  IMAD.MOV.U32 R21, RZ, RZ, R11 ;  /* 0x000000ffff157224 */ /* 0x000fe400078e000b */
[----:B------:R-:W-:Y:S01]  /*41d0*/  IMAD.MOV.U32 R15, RZ, RZ, R7 ;  /* 0x000000ffff0f7224 */ /* 0x000fe200078e0007 */
[----:B------:R-:W1:Y:S01]  /*41e0*/  LDCU.128 UR12, c[0x0][0x380] ;  /* 0x00007000ff0c77ac */ /* 0x000e620008000c00 */
[----:B------:R-:W-:-:S07]  /*41f0*/  IMAD.MOV.U32 R14, RZ, RZ, R8 ;  /* 0x000000ffff0e7224 */ /* 0x000fce00078e0008 */
.L_x_194:
[----:B------:R-:W-:Y:S01]  /*4200*/  IADD3 R7, P0, PT, R3, R18, RZ ;  /* 0x0000001203077210 */ /* 0x000fe20007f1e0ff */
[----:B-1----:R-:W-:Y:S02]  /*4210*/  IMAD.U32 R2, RZ, RZ, UR12 ;  /* 0x0000000cff027e24 */ /* 0x002fe4000f8e00ff */
[----:B------:R-:W-:Y:S02]  /*4220*/  IMAD.U32 R4, RZ, RZ, UR13 ;  /* 0x0000000dff047e24 */ /* 0x000fe4000f8e00ff */
[----:B------:R-:W-:Y:S01]  /*4230*/  IMAD.X R25, RZ, RZ, R19, P0 ;  /* 0x000000ffff197224 */ /* 0x000fe200000e0613 */
[----:B------:R-:W-:-:S04]  /*4240*/  LEA R10, P0, R7, R2, 0x3 ;  /* 0x00000002070a7211 */ /* 0x000fc800078018ff */
[----:B------:R-:W-:-:S05]  /*4250*/  LEA.HI.X R11, R7, R4, R25, 0x3, P0 ;  /* 0x00000004070b7211 */ /* 0x000fca00000f1c19 */
[----:B------:R-:W2:Y:S04]  /*4260*/  LDG.E.64 R16, desc[UR10][R10.64] ;  /* 0x0000000a0a107981 */ /* 0x000ea8000c1e1b00 */
[----:B------:R-:W3:Y:S01]  /*4270*/  LDG.E.64 R18, desc[UR10][R10.64+0x800] ;  /* 0x0008000a0a127981 */ /* 0x000ee2000c1e1b00 */
[----:B------:R-:W-:Y:S02]  /*4280*/  IMAD.U32 R5, RZ, RZ, UR14 ;  /* 0x0000000eff057e24 */ /* 0x000fe4000f8e00ff */
[----:B------:R-:W-:-:S03]  /*4290*/  IMAD.U32 R6, RZ, RZ, UR15 ;  /* 0x0000000fff067e24 */ /* 0x000fc6000f8e00ff */
[----:B------:R-:W-:-:S04]  /*42a0*/  IADD3 R24, P0, PT, R7, R5, RZ ;  /* 0x0000000507187210 */ /* 0x000fc80007f1e0ff */
[----:B------:R-:W-:Y:S01]  /*42b0*/  IADD3 R27, P3, PT, R24, 0x100, RZ ;  /* 0x00000100181b7810 */ /* 0x000fe20007f7e0ff */
[----:B------:R-:W-:-:S04]  /*42c0*/  IMAD.X R25, R25, 0x1, R6, P0 ;  /* 0x0000000119197824 */ /* 0x000fc800000e0606 */
[----:B------:R-:W-:Y:S01]  /*42d0*/  IMAD.X R26, RZ, RZ, R25, P3 ;  /* 0x000000ffff1a7224 */ /* 0x000fe200018e0619 */
[----:B--2---:R-:W-:-:S14]  /*42e0*/  DSETP.GEU.AND P2, PT, |R20|, |R16|, PT ;  /* 0x400000101400722a */ /* 0x004fdc0003f4e200 */
[----:B------:R-:W-:-:S04]  /*42f0*/  @P2 ISETP.GE.U32.AND P0, PT, R15, R24, PT ;  /* 0x000000180f00220c */ /* 0x000fc80003f06070 */
[----:B------:R-:W-:-:S13]  /*4300*/  @P2 ISETP.GE.AND.EX P0, PT, R14, R25, PT, P0 ;  /* 0x000000190e00220c */ /* 0x000fda0003f06300 */
[----:B------:R-:W-:-:S06]  /*4310*/  @P2 DSETP.LT.OR P0, PT, |R16|, |R20|, !P0 ;  /* 0x400000141000222a */ /* 0x000fcc0004701600 */
[----:B------:R-:W-:Y:S02]  /*4320*/  @P2 FSEL R7, R20, R16, P0 ;  /* 0x0000001014072208 */ /* 0x000fe40000000000 */
[----:B------:R-:W-:Y:S02]  /*4330*/  @P2 FSEL R20, R21, R17, P0 ;  /* 0x0000001115142208 */ /* 0x000fe40000000000 */
[C---:B------:R-:W-:Y:S01]  /*4340*/  IADD3 R21, P5, PT, R24.reuse, 0x300, RZ ;  /* 0x0000030018157810 */ /* 0x040fe20007fbe0ff */
[----:B------:R-:W-:Y:S01]  /*4350*/  @P2 IMAD.MOV.U32 R16, RZ, RZ, R7 ;  /* 0x000000ffff102224 */ /* 0x000fe200078e0007 */
[C---:B------:R-:W-:Y:S01]  /*4360*/  IADD3 R7, P6, PT, R24.reuse, 0x400, RZ ;  /* 0x0000040018077810 */ /* 0x040fe20007fde0ff */
[----:B------:R-:W-:Y:S01]  /*4370*/  @P2 IMAD.MOV.U32 R17, RZ, RZ, R20 ;  /* 0x000000ffff112224 */ /* 0x000fe200078e0014 */
[----:B------:R-:W-:Y:S01]  /*4380*/  IADD3 R20, P4, PT, R24, 0x200, RZ ;  /* 0x0000020018147810 */ /* 0x000fe20007f9e0ff */
[--C-:B------:R-:W-:Y:S01]  /*4390*/  IMAD.X R23, RZ, RZ, R25.reuse, P5 ;  /* 0x000000ffff177224 */ /* 0x100fe200028e0619 */
[----:B------:R-:W-:Y:S01]  /*43a0*/  @P2 SEL R24, R15, R24, P0 ;  /* 0x000000180f182207 */ /* 0x000fe20000000000 */
[----:B------:R-:W-:-:S02]  /*43b0*/  IMAD.X R8, RZ, RZ, R25, P6 ;  /* 0x000000ffff087224 */ /* 0x000fc400030e0619 */
[----:B------:R-:W-:Y:S01]  /*43c0*/  IMAD.X R22, RZ, RZ, R25, P4 ;  /* 0x000000ffff167224 */ /* 0x000fe200020e0619 */
[----:B------:R-:W-:Y:S01]  /*43d0*/  @P2 SEL R25, R14, R25, P0 ;  /* 0x000000190e192207 */ /* 0x000fe20000000000 */
[----:B---3--:R-:W-:Y:S01]  /*43e0*/  DSETP.GEU.AND P1, PT, |R16|, |R18|, PT ;  /* 0x400000121000722a */ /* 0x008fe20003f2e200 */
[----:B------:R-:W2:-:S13]  /*43f0*/  LDG.E.64 R14, desc[UR10][R10.64+0x1000] ;  /* 0x0010000a0a0e7981 */ /* 0x000e9a000c1e1b00 */
[----:B------:R-:W-:-:S04]  /*4400*/  @P1 ISETP.GE.U32.AND P0, PT, R24, R27, PT ;  /* 0x0000001b1800120c */ /* 0x000fc80003f06070 */
[----:B------:R-:W-:-:S13]  /*4410*/  @P1 ISETP.GE.AND.EX P0, PT, R25, R26, PT, P0 ;  /* 0x0000001a1900120c */ /* 0x000fda0003f06300 */
[----:B------:R-:W-:-:S06]  /*4420*/  @P1 DSETP.LT.OR P0, PT, |R18|, |R16|, !P0 ;  /* 0x400000101200122a */ /* 0x000fcc0004701600 */
[----:B------:R-:W-:Y:S02]  /*4430*/  @P1 FSEL R28, R16, R18, P0 ;  /* 0x00000012101c1208 */ /* 0x000fe40000000000 */
[----:B------:R-:W-:Y:S02]  /*4440*/  @P1 FSEL R29, R17, R19, P0 ;  /* 0x00000013111d1208 */ /* 0x000fe40000000000 */
[----:B------:R-:W3:Y:S01]  /*4450*/  LDG.E.64 R16, desc[UR10][R10.64+0x1800] ;  /* 0x0018000a0a107981 */ /* 0x000ee2000c1e1b00 */
[----:B------:R-:W-:Y:S02]  /*4460*/  @P1 IMAD.MOV.U32 R18, RZ, RZ, R28 ;  /* 0x000000ffff121224 */ /* 0x000fe400078e001c */
[----:B------:R-:W-:Y:S01]  /*4470*/  @P1 IMAD.MOV.U32 R19, RZ, RZ, R29 ;  /* 0x000000ffff131224 */ /* 0x000fe200078e001d */
[----:B------:R-:W-:Y:S02]  /*4480*/  @P1 SEL R27, R24, R27, P0 ;  /* 0x0000001b181b1207 */ /* 0x000fe40000000000 */
[----:B------:R-:W-:Y:S01]  /*4490*/  @P1 SEL R26, R25, R26, P0 ;  /* 0x0000001a191a1207 */ /* 0x000fe20000000000 */
[----:B------:R-:W-:Y:S01]  /*44a0*/  BSSY.RECONVERGENT B2, `(.L_x_192) ;  /* 0x000001d000027945 */ /* 0x000fe20003800200 */
[----:B------:R-:W5:Y:S01]  /*44b0*/  LDG.E.64 R10, desc[UR10][R10.64+0x2000] ;  /* 0x0020000a0a0a7981 */ /* 0x000f62000c1e1b00 */
[----:B------:R-:W-:Y:S06]  /*44c0*/  BAR.SYNC.DEFER_BLOCKING 0x0 ;  /* 0x0000000000007b1d */ /* 0x000fec0000010000 */
[----:B--2---:R-:W-:-:S14]  /*44d0*/  DSETP.GEU.AND P2, PT, |R18|, |R14|, PT ;  /* 0x4000000e1200722a */ /* 0x004fdc0003f4e200 */
[----:B------:R-:W-:-:S04]  /*44e0*/  @P2 ISETP.GE.U32.AND P0, PT, R27, R20, PT ;  /* 0x000000141b00220c */ /* 0x000fc80003f06070 */
[----:B------:R-:W-:-:S13]  /*44f0*/  @P2 ISETP.GE.AND.EX P0, PT, R26, R22, PT, P0 ;  /* 0x000000161a00220c */ /* 0x000fda0003f06300 */
[----:B------:R-:W-:-:S06]  /*4500*/  @P2 DSETP.LT.OR P0, PT, |R14|, |R18|, !P0 ;  /* 0x400000120e00222a */ /* 0x000fcc0004701600 */
[----:B------:R-:W-:Y:S02]  /*4510*/  @P2 FSEL R18, R18, R14, P0 ;  /* 0x0000000e12122208 */ /* 0x000fe40000000000 */
[----:B------:R-:W-:-:S03]  /*4520*/  @P2 FSEL R19, R19, R15, P0 ;  /* 0x0000000f13132208 */ /* 0x000fc60000000000 */
[----:B------:R-:W-:Y:S02]  /*4530*/  @P2 IMAD.MOV.U32 R14, RZ, RZ, R18 ;  /* 0x000000ffff0e2224 */ /* 0x000fe400078e0012 */
[----:B------:R-:W-:-:S06]  /*4540*/  @P2 IMAD.MOV.U32 R15, RZ, RZ, R19 ;  /* 0x000000ffff0f2224 */ /* 0x000fcc00078e0013 */
[----:B---3--:R-:W-:Y:S01]  /*4550*/  DSETP.GEU.AND P1, PT, |R14|, |R16|, PT ;  /* 0x400000100e00722a */ /* 0x008fe20003f2e200 */
[----:B------:R-:W-:Y:S02]  /*4560*/  @P2 SEL R20, R27, R20, P0 ;  /* 0x000000141b142207 */ /* 0x000fe40000000000 */
[----:B------:R-:W-:Y:S02]  /*4570*/  @P2 SEL R22, R26, R22, P0 ;  /* 0x000000161a162207 */ /* 0x000fe40000000000 */
[----:B------:R-:W-:-:S09]  /*4580*/  ISETP.NE.AND P2, PT, R3, RZ, PT ;  /* 0x000000ff0300720c */ /* 0x000fd20003f45270 */
[----:B------:R-:W-:-:S04]  /*4590*/  @P1 ISETP.GE.U32.AND P0, PT, R20, R21, PT ;  /* 0x000000151400120c */ /* 0x000fc80003f06070 */
[----:B------:R-:W-:-:S13]  /*45a0*/  @P1 ISETP.GE.AND.EX P0, PT, R22, R23, PT, P0 ;  /* 0x000000171600120c */ /* 0x000fda0003f06300 */
[----:B------:R-:W-:Y:S01]  /*45b0*/  @P1 DSETP.LT.OR P0, PT, |R16|, |R14|, !P0 ;  /* 0x4000000e1000122a */ /* 0x000fe20004701600 */
[----:B------:R-:W-:-:S13]  /*45c0*/  @P2 BRA `(.L_x_193) ;  /* 0x0000000000282947 */ /* 0x000fda0003800000 */
[----:B------:R-:W-:Y:S02]  /*45d0*/  IMAD.MOV.U32 R24, RZ, RZ, 0x500 ;  /* 0x00000500ff187424 */ /* 0x000fe400078e00ff */
[----:B------:R-:W-:-:S06]  /*45e0*/  IMAD.MOV.U32 R25, RZ, RZ, 0x0 ;  /* 0x00000000ff197424 */ /* 0x000fcc00078e00ff */
[----:B------:R-:W2:Y:S01]  /*45f0*/  ATOMG.E.ADD.64.STRONG.GPU PT, R24, desc[UR10][R12.64], R24 ;  /* 0x800000180c1879a8 */ /* 0x000ea200081ef50a */
[----:B------:R-:W1:Y:S01]  /*4600*/  S2UR UR5, SR_CgaCtaId ;  /* 0x00000000000579c3 */ /* 0x000e620000008800 */
[----:B------:R-:W-:Y:S02]  /*4610*/  UMOV UR4, 0x400 ;  /* 0x0000040000047882 */ /* 0x000fe40000000000 */
[----:B-1----:R-:W-:-:S06]  /*4620*/  ULEA UR4, UR5, UR4, 0x18 ;  /* 0x0000000405047291 */ /* 0x002fcc000f8ec0ff */
[----:B------:R-:W-:Y:S01]  /*4630*/  IMAD.U32 R9, RZ, RZ, UR4 ;  /* 0x00000004ff097e24 */ /* 0x000fe2000f8e00ff */
[----:B--2---:R-:W-:-:S05]  /*4640*/  IADD3 R18, P2, PT, R24, UR6, RZ ;  /* 0x0000000618127c10 */ /* 0x004fca000ff5e0ff */
[----:B------:R-:W-:-:S05]  /*4650*/  IMAD.X R19, RZ, RZ, R25, P2 ;  /* 0x000000ffff137224 */ /* 0x000fca00010e0619 */
[----:B------:R1:W-:Y:S03]  /*4660*/  STS.64 [R9+0x98], R18 ;  /* 0x0000981209007388 */ /* 0x0003e60000000a00 */
.L_x_193:
[----:B0-----:R-:W-:Y:S05]  /*4670*/  BSYNC.RECONVERGENT B2 ;  /* 0x0000000000027941 */ /* 0x001fea0003800200 */
.L_x_192:
[----:B------:R-:W-:Y:S01]  /*4680*/  BAR.SYNC.DEFER_BLOCKING 0x0 ;  /* 0x0000000000007b1d */ /* 0x000fe20000010000 */
[----:B------:R-:W-:Y:S01]  /*4690*/  @P1 FSEL R14, R14, R16, P0 ;  /* 0x000000100e0e1208 */ /* 0x000fe20000000000 */
[----:B------:R-:W-:Y:S01]  /*46a0*/  IMAD.U32 R25, RZ, RZ, UR8 ;  /* 0x00000008ff197e24 */ /* 0x000fe2000f8e00ff */
[----:B------:R-:W-:Y:S02]  /*46b0*/  @P1 FSEL R15, R15, R17, P0 ;  /* 0x000000110f0f1208 */ /* 0x000fe40000000000 */
[----:B------:R-:W-:Y:S01]  /*46c0*/  @P1 SEL R21, R20, R21, P0 ;  /* 0x0000001514151207 */ /* 0x000fe20000000000 */
[----:B------:R-:W-:Y:S01]  /*46d0*/  @P1 IMAD.MOV.U32 R16, RZ, RZ, R14 ;  /* 0x000000ffff101224 */ /* 0x000fe200078e000e */
[----:B------:R-:W-:Y:S01]  /*46e0*/  @P1 SEL R23, R22, R23, P0 ;  /* 0x0000001716171207 */ /* 0x000fe20000000000 */
[----:B------:R-:W-:-:S06]  /*46f0*/  @P1 IMAD.MOV.U32 R17, RZ, RZ, R15 ;  /* 0x000000ffff111224 */ /* 0x000fcc00078e000f */
[----:B-----5:R-:W-:Y:S01]  /*4700*/  DSETP.GEU.AND P2, PT, |R16|, |R10|, PT ;  /* 0x4000000a1000722a */ /* 0x020fe20003f4e200 */
[----:B-1----:R-:W0:-:S13]  /*4710*/  LDS.64 R18, [R9+0x98] ;  /* 0x0000980009127984 */ /* 0x002e1a0000000a00 */
[----:B------:R-:W-:-:S04]  /*4720*/  @P2 ISETP.GE.U32.AND P0, PT, R21, R7, PT ;  /* 0x000000071500220c */ /* 0x000fc80003f06070 */
[----:B------:R-:W-:-:S13]  /*4730*/  @P2 ISETP.GE.AND.EX P0, PT, R23, R8, PT, P0 ;  /* 0x000000081700220c */ /* 0x000fda0003f06300 */
[----:B------:R-:W-:-:S06]  /*4740*/  @P2 DSETP.LT.OR P0, PT, |R10|, |R16|, !P0 ;  /* 0x400000100a00222a */ /* 0x000fcc0004701600 */
[----:B------:R-:W-:Y:S02]  /*4750*/  @P2 FSEL R17, R17, R11, P0 ;  /* 0x0000000b11112208 */ /* 0x000fe40000000000 */
[----:B------:R-:W-:Y:S02]  /*4760*/  @P2 SEL R7, R21, R7, P0 ;  /* 0x0000000715072207 */ /* 0x000fe40000000000 */
[----:B------:R-:W-:Y:S01]  /*4770*/  @P2 SEL R8, R23, R8, P0 ;  /* 0x0000000817082207 */ /* 0x000fe20000000000 */
[----:B------:R-:W-:-:S04]  /*4780*/  @P2 IMAD.MOV.U32 R11, RZ, RZ, R17 ;  /* 0x000000ffff0b2224 */ /* 0x000fc800078e0011 */
[----:B------:R-:W-:Y:S01]  /*4790*/  IMAD.MOV.U32 R21, RZ, RZ, R11 ;  /* 0x000000ffff157224 */ /* 0x000fe200078e000b */
[----:B0-----:R-:W-:-:S04]  /*47a0*/  IADD3 R14, P3, PT, R18, 0x500, RZ ;  /* 0x00000500120e7810 */ /* 0x001fc80007f7e0ff */
[----:B------:R-:W-:Y:S01]  /*47b0*/  ISETP.GT.U32.AND P1, PT, R14, R25, PT ;  /* 0x000000190e00720c */ /* 0x000fe20003f24070 */
[----:B------:R-:W-:Y:S01]  /*47c0*/  IMAD.X R15, RZ, RZ, R19, P3 ;  /* 0x000000ffff0f7224 */ /* 0x000fe200018e0613 */
[----:B------:R-:W-:Y:S01]  /*47d0*/  @P2 FSEL R14, R16, R10, P0 ;  /* 0x0000000a100e2208 */ /* 0x000fe20000000000 */
[----:B------:R-:W-:-:S04]  /*47e0*/  IMAD.U32 R16, RZ, RZ, UR9 ;  /* 0x00000009ff107e24 */ /* 0x000fc8000f8e00ff */
[----:B------:R-:W-:Y:S01]  /*47f0*/  @P2 IMAD.MOV.U32 R10, RZ, RZ, R14 ;  /* 0x000000ffff0a2224 */ /* 0x000fe200078e000e */
[----:B------:R-:W-:Y:S01]  /*4800*/  ISETP.GT.AND.EX P0, PT, R15, R16, PT, P1 ;  /* 0x000000100f00720c */ /* 0x000fe20003f04310 */
[----:B------:R-:W-:Y:S01]  /*4810*/  IMAD.MOV.U32 R14, RZ, RZ, R8 ;  /* 0x000000ffff0e7224 */ /* 0x000fe200078e0008 */
[----:B------:R-:W-:Y:S01]  /*4820*/  MOV R15, R7 ;  /* 0x00000007000f7202 */ /* 0x000fe20000000f00 */
[----:B------:R-:W-:-:S10]  /*4830*/  IMAD.MOV.U32 R20, RZ, RZ, R10 ;  /* 0x000000ffff147224 */ /* 0x000fd400078e000a */
[----:B------:R-:W-:Y:S05]  /*4840*/  @!P0 BRA `(.L_x_194) ;  /* 0xfffffff8006c8947 */ /* 0x000fea000383ffff */
[----:B------:R-:W-:Y:S05]  /*4850*/  BSYNC.RECONVERGENT B1 ;  /* 0x0000000000017941 */ /* 0x000fea0003800200 */
.L_x_191:
[----:B------:R-:W-:Y:S01]  /*4860*/  ISETP.GE.U32.AND P0, PT, R18, R25, PT ;  /* 0x000000191200720c */ /* 0x000fe20003f06070 */
[----:B------:R-:W-:Y:S03]  /*4870*/  BSSY.RECONVERGENT B1, `(.L_x_188) ;  /* 0x00000b1000017945 */ /* 0x000fe60003800200 */
[----:B------:R-:W-:-:S13]  /*4880*/  ISETP.GE.AND.EX P0, PT, R19, R16, PT, P0 ;  /* 0x000000101300720c */ /* 0x000fda0003f06300 */
[----:B------:R-:W-:Y:S05]  /*4890*/  @P0 BRA `(.L_x_195) ;  /* 0x0000000800b80947 */ /* 0x000fea0003800000 */
[----:B------:R-:W-:-:S05]  /*48a0*/  IMAD.IADD R20, R25, 0x1, -R18 ;  /* 0x0000000119147824 */ /* 0x000fca00078e0a12 */
[----:B------:R-:W-:-:S13]  /*48b0*/  ISETP.GE.AND P0, PT, R3, R20, PT ;  /* 0x000000140300720c */ /* 0x000fda0003f06270 */
[----:B------:R-:W-:Y:S05]  /*48c0*/  @P0 BRA `(.L_x_195) ;  /* 0x0000000800ac0947 */ /* 0x000fea0003800000 */
[----:B------:R-:W-:Y:S01]  /*48d0*/  LOP3.LUT R9, RZ, R3, RZ, 0x33, !PT ;  /* 0x00000003ff097212 */ /* 0x000fe200078e33ff */
[----:B------:R-:W-:Y:S03]  /*48e0*/  BSSY.RECONVERGENT B2, `(.L_x_196) ;  /* 0x0000035000027945 */ /* 0x000fe60003800200 */
[----:B------:R-:W-:-:S04]  /*48f0*/  IADD3 R25, PT, PT, -R18, R25, R9 ;  /* 0x0000001912197210 */ /* 0x000fc80007ffe109 */
[----:B------:R-:W-:-:S04]  /*4900*/  LOP3.LUT R9, R25, 0x300, RZ, 0xc0, !PT ;  /* 0x0000030019097812 */ /* 0x000fc800078ec0ff */
[----:B------:R-:W-:Y:S01]  /*4910*/  ISETP.NE.AND P0, PT, R9, 0x300, PT ;  /* 0x000003000900780c */ /* 0x000fe20003f05270 */
[----:B------:R-:W-:-:S12]  /*4920*/  IMAD.MOV.U32 R9, RZ, RZ, R3 ;  /* 0x000000ffff097224 */ /* 0x000fd800078e0003 */
[----:B------:R-:W-:Y:S05]  /*4930*/  @!P0 BRA `(.L_x_197) ;  /* 0x0000000000bc8947 */ /* 0x000fea0003800000 */
[----:B------:R-:W-:Y:S02]  /*4940*/  IADD3 R15, P0, PT, R3, R18, RZ ;  /* 0x00000012030f7210 */ /* 0x000fe40007f1e0ff */
[----:B------:R-:W-:Y:S02]  /*4950*/  LEA.HI R9, R25, 0x1, RZ, 0x18 ;  /* 0x0000000119097811 */ /* 0x000fe400078fc0ff */
[C---:B------:R-:W-:Y:S01]  /*4960*/  LEA R2, P1, R15.reuse, R2, 0x3 ;  /* 0x000000020f027211 */ /* 0x040fe200078218ff */
[----:B------:R-:W-:Y:S01]  /*4970*/  IMAD.X R13, RZ, RZ, R19, P0 ;  /* 0x000000ffff0d7224 */ /* 0x000fe200000e0613 */
[----:B------:R-:W-:Y:S02]  /*4980*/  IADD3 R14, P0, PT, R15, R5, RZ ;  /* 0x000000050f0e7210 */ /* 0x000fe40007f1e0ff */
[----:B------:R-:W-:Y:S01]  /*4990*/  LOP3.LUT R5, R9, 0x3, RZ, 0xc0, !PT ;  /* 0x0000000309057812 */ /* 0x000fe200078ec0ff */
[----:B------:R-:W-:Y:S01]  /*49a0*/  IMAD.MOV.U32 R9, RZ, RZ, R3 ;  /* 0x000000ffff097224 */ /* 0x000fe200078e0003 */
[----:B------:R-:W-:Y:S01]  /*49b0*/  LEA.HI.X R15, R15, R4, R13, 0x3, P1 ;  /* 0x000000040f0f7211 */ /* 0x000fe200008f1c0d */
[----:B------:R-:W-:-:S02]  /*49c0*/  IMAD.X R16, R13, 0x1, R6, P0 ;  /* 0x000000010d107824 */ /* 0x000fc400000e0606 */
[----:B------:R-:W-:-:S07]  /*49d0*/  IMAD.MOV R6, RZ, RZ, -R5 ;  /* 0x000000ffff067224 */ /* 0x000fce00078e0a05 */
.L_x_200:
        /* <DEDUP_REMOVED lines=9> */
[----:B------:R-:W-:Y:S02]  /*4a70*/  IMAD.MOV.U32 R4, RZ, RZ, R10 ;  /* 0x000000ffff047224 */ /* 0x000fe400078e000a */
        /* <DEDUP_REMOVED lines=21> */
.L_x_199:
[----:B------:R-:W-:Y:S05]  /*4bd0*/  BSYNC.RECONVERGENT B3 ;  /* 0x0000000000037941 */ /* 0x000fea0003800200 */
.L_x_198:
[----:B------:R-:W-:Y:S01]  /*4be0*/  IADD3 R14, P0, PT, R14, 0x100, RZ ;  /* 0x000001000e0e7810 */ /* 0x000fe20007f1e0ff */
[----:B------:R-:W-:Y:S02]  /*4bf0*/  VIADD R9, R9, 0x100 ;  /* 0x0000010009097836 */ /* 0x000fe40000000000 */
[----:B------:R-:W-:Y:S02]  /*4c00*/  IMAD.X R15, RZ, RZ, R15, P3 ;  /* 0x000000ffff0f7224 */ /* 0x000fe400018e060f */
[----:B------:R-:W-:Y:S01]  /*4c10*/  IMAD.X R16, RZ, RZ, R16, P0 ;  /* 0x000000ffff107224 */ /* 0x000fe200000e0610 */
[----:B------:R-:W-:Y:S07]  /*4c20*/  @P2 BRA `(.L_x_200) ;  /* 0xfffffffc006c2947 */ /* 0x000fee000383ffff */
.L_x_197:
[----:B------:R-:W-:Y:S05]  /*4c30*/  BSYNC.RECONVERGENT B2 ;  /* 0x0000000000027941 */ /* 0x000fea0003800200 */
.L_x_196:
[----:B------:R-:W-:-:S13]  /*4c40*/  ISETP.GE.U32.AND P0, PT, R25, 0x300, PT ;  /* 0x000003001900780c */ /* 0x000fda0003f06070 */
[----:B------:R-:W-:Y:S05]  /*4c50*/  @!P0 BRA `(.L_x_195) ;  /* 0x0000000400c88947 */ /* 0x000fea0003800000 */
[----:B------:R-:W0:Y:S01]  /*4c60*/  LDC.64 R16, c[0x0][0x380] ;  /* 0x0000e000ff107b82 */ /* 0x000e220000000a00 */
[----:B------:R-:W-:-:S07]  /*4c70*/  VIADD R21, R9, 0x200 ;  /* 0x0000020009157836 */ /* 0x000fce0000000000 */
[----:B------:R-:W1:Y:S02]  /*4c80*/  LDC.64 R14, c[0x0][0x388] ;  /* 0x0000e200ff0e7b82 */ /* 0x000e640000000a00 */
.L_x_209:
[----:B------:R-:W-:-:S05]  /*4c90*/  VIADD R5, R21, 0xfffffe00 ;  /* 0xfffffe0015057836 */ /* 0x000fca0000000000 */
[----:B------:R-:W-:-:S05]  /*4ca0*/  IADD3 R5, P0, PT, R5, R18, RZ ;  /* 0x0000001205057210 */ /* 0x000fca0007f1e0ff */
[----:B------:R-:W-:Y:S01]  /*4cb0*/  IMAD.X R2, RZ, RZ, R19, P0 ;  /* 0x000000ffff027224 */ /* 0x000fe200000e0613 */
[----:B0-----:R-:W-:-:S04]  /*4cc0*/  LEA R22, P0, R5, R16, 0x3 ;  /* 0x0000001005167211 */ /* 0x001fc800078018ff */
[----:B------:R-:W-:-:S05]  /*4cd0*/  LEA.HI.X R23, R5, R17, R2, 0x3, P0 ;  /* 0x0000001105177211 */ /* 0x000fca00000f1c02 */
[----:B------:R-:W2:Y:S04]  /*4ce0*/  LDG.E.64 R24, desc[UR10][R22.64] ;  /* 0x0000000a16187981 */ /* 0x000ea8000c1e1b00 */
[----:B------:R0:W5:Y:S01]  /*4cf0*/  LDG.E.64 R12, desc[UR10][R22.64+0x800] ;  /* 0x0008000a160c7981 */ /* 0x000162000c1e1b00 */
        /* <DEDUP_REMOVED lines=23> */
.L_x_202:
[----:B------:R-:W-:Y:S05]  /*4e70*/  BSYNC.RECONVERGENT B2 ;  /* 0x0000000000027941 */ /* 0x000fea0003800200 */
.L_x_201:
[----:B------:R0:W5:Y:S04]  /*4e80*/  LDG.E.64 R6, desc[UR10][R22.64+0x1000] ;  /* 0x0010000a16067981 */ /* 0x000168000c1e1b00 */
[----:B------:R0:W5:Y:S02]  /*4e90*/  LDG.E.64 R24, desc[UR10][R22.64+0x1800] ;  /* 0x0018000a16187981 */ /* 0x000164000c1e1b00 */
[----:B-----5:R-:W-:Y:S01]  /*4ea0*/  DSETP.GEU.AND P0, PT, |R4|, |R12|, PT ;  /* 0x4000000c0400722a */ /* 0x020fe20003f0e200 */
[----:B------:R-:W-:Y:S01]  /*4eb0*/  VIADD R11, R21, 0xffffff00 ;  /* 0xffffff00150b7836 */ /* 0x000fe20000000000 */
[----:B------:R-:W-:Y:S01]  /*4ec0*/  BSSY.RECONVERGENT B2, `(.L_x_203) ;  /* 0x0000016000027945 */ /* 0x000fe20003800200 */
[----:B------:R-:W-:-:S03]  /*4ed0*/  IMAD.MOV.U32 R10, RZ, RZ, R12 ;  /* 0x000000ffff0a7224 */ /* 0x000fc600078e000c */
[----:B------:R-:W-:Y:S01]  /*4ee0*/  IADD3 R28, P1, P2, R18, R14, R11 ;  /* 0x0000000e121c7210 */ /* 0x000fe20007a3e00b */
[----:B------:R-:W-:-:S03]  /*4ef0*/  IMAD.MOV.U32 R11, RZ, RZ, R13 ;  /* 0x000000ffff0b7224 */ /* 0x000fc600078e000d */
[----:B------:R-:W-:Y:S01]  /*4f00*/  IADD3.X R27, PT, PT, R19, R15, RZ, P1, P2 ;  /* 0x0000000f131b7210 */ /* 0x000fe20000fe44ff */
[----:B------:R-:W-:-:S04]  /*4f10*/  IMAD.MOV.U32 R8, RZ, RZ, R28 ;  /* 0x000000ffff087224 */ /* 0x000fc800078e001c */
        /* <DEDUP_REMOVED lines=16> */
.L_x_204:
[----:B------:R-:W-:Y:S05]  /*5020*/  BSYNC.RECONVERGENT B2 ;  /* 0x0000000000027941 */ /* 0x000fea0003800200 */
.L_x_203:
[----:B------:R-:W-:Y:S01]  /*5030*/  DSETP.GEU.AND P0, PT, |R10|, |R6|, PT ;  /* 0x400000060a00722a */ /* 0x000fe20003f0e200 */
[----:B------:R-:W-:Y:S01]  /*5040*/  IADD3 R23, P1, P2, R18, R14, R21 ;  /* 0x0000000e12177210 */ /* 0x000fe20007a3e015 */
[----:B------:R-:W-:Y:S01]  /*5050*/  BSSY.RECONVERGENT B2, `(.L_x_205) ;  /* 0x0000016000027945 */ /* 0x000fe20003800200 */
[----:B------:R-:W-:Y:S02]  /*5060*/  VIADD R13, R21, 0x100 ;  /* 0x00000100150d7836 */ /* 0x000fe40000000000 */
[----:B------:R-:W-:Y:S01]  /*5070*/  IADD3.X R27, PT, PT, R19, R15, RZ, P1, P2 ;  /* 0x0000000f131b7210 */ /* 0x000fe20000fe44ff */
[----:B------:R-:W-:Y:S02]  /*5080*/  IMAD.MOV.U32 R2, RZ, RZ, R23 ;  /* 0x000000ffff027224 */ /* 0x000fe400078e0017 */
        /* <DEDUP_REMOVED lines=18> */
.L_x_206:
[----:B------:R-:W-:Y:S05]  /*51b0*/  BSYNC.RECONVERGENT B2 ;  /* 0x0000000000027941 */ /* 0x000fea0003800200 */
.L_x_205:
[----:B------:R-:W-:Y:S01]  /*51c0*/  DSETP.GEU.AND P0, PT, |R4|, |R24|, PT ;  /* 0x400000180400722a */ /* 0x000fe20003f0e200 */
[----:B------:R-:W-:Y:S01]  /*51d0*/  IADD3 R13, P1, P2, R18, R14, R13 ;  /* 0x0000000e120d7210 */ /* 0x000fe20007a3e00d */
[----:B------:R-:W-:Y:S01]  /*51e0*/  BSSY.RECONVERGENT B2, `(.L_x_207) ;  /* 0x0000015000027945 */ /* 0x000fe20003800200 */
[----:B------:R-:W-:Y:S02]  /*51f0*/  IMAD.MOV.U32 R10, RZ, RZ, R24 ;  /* 0x000000ffff0a7224 */ /* 0x000fe400078e0018 */
[----:B------:R-:W-:Y:S01]  /*5200*/  IADD3.X R6, PT, PT, R19, R15, RZ, P1, P2 ;  /* 0x0000000f13067210 */ /* 0x000fe20000fe44ff */
[----:B------:R-:W-:Y:S02]  /*5210*/  IMAD.MOV.U32 R7, RZ, RZ, R13 ;  /* 0x000000ffff077224 */ /* 0x000fe400078e000d */
[----:B------:R-:W-:Y:S02]  /*5220*/  IMAD.MOV.U32 R11, RZ, RZ, R25 ;  /* 0x000000ffff0b7224 */ /* 0x000fe400078e0019 */
[----:B------:R-:W-:-:S04]  /*5230*/  IMAD.MOV.U32 R8, RZ, RZ, R6 ;  /* 0x000000ffff087224 */ /* 0x000fc800078e0006 */
[----:B------:R-:W-:Y:S05]  /*5240*/  @!P0 BRA `(.L_x_208) ;  /* 0x0000000000388947 */ /* 0x000fea0003800000 */
[----:B------:R-:W-:Y:S01]  /*5250*/  DSETP.GEU.AND P0, PT, |R24|, |R4|, PT ;  /* 0x400000041800722a */ /* 0x000fe20003f0e200 */
[----:B------:R-:W-:Y:S01]  /*5260*/  MOV R7, R2 ;  /* 0x0000000200077202 */ /* 0x000fe20000000f00 */
[----:B------:R-:W-:Y:S02]  /*5270*/  IMAD.MOV.U32 R8, RZ, RZ, R9 ;  /* 0x000000ffff087224 */ /* 0x000fe400078e0009 */
[----:B------:R-:W-:Y:S02]  /*5280*/  IMAD.MOV.U32 R10, RZ, RZ, R4 ;  /* 0x000000ffff0a7224 */ /* 0x000fe400078e0004 */
[----:B------:R-:W-:-:S08]  /*5290*/  IMAD.MOV.U32 R11, RZ, RZ, R5 ;  /* 0x000000ffff0b7224 */ /* 0x000fd000078e0005 */
        /* <DEDUP_REMOVED lines=9> */
.L_x_208:
[----:B------:R-:W-:Y:S05]  /*5330*/  BSYNC.RECONVERGENT B2 ;  /* 0x0000000000027941 */ /* 0x000fea0003800200 */
.L_x_207:
[C---:B------:R-:W-:Y:S02]  /*5340*/  VIADD R5, R21.reuse, 0x200 ;  /* 0x0000020015057836 */ /* 0x040fe40000000000 */
[----:B------:R-:W-:-:S03]  /*5350*/  VIADD R21, R21, 0x400 ;  /* 0x0000040015157836 */ /* 0x000fc60000000000 */
[----:B------:R-:W-:-:S13]  /*5360*/  ISETP.GE.AND P0, PT, R5, R20, PT ;  /* 0x000000140500720c */ /* 0x000fda0003f06270 */
[----:B------:R-:W-:Y:S05]  /*5370*/  @!P0 BRA `(.L_x_209) ;  /* 0xfffffff800448947 */ /* 0x000fea000383ffff */
.L_x_195:
[----:B------:R-:W-:Y:S05]  /*5380*/  BSYNC.RECONVERGENT B1 ;  /* 0x0000000000017941 */ /* 0x000fea0003800200 */
.L_x_188:
        /* <DEDUP_REMOVED lines=32> */
.L_x_211:
[----:B------:R-:W-:Y:S05]  /*5590*/  BSYNC.RECONVERGENT B1 ;  /* 0x0000000000017941 */ /* 0x000fea0003800200 */
.L_x_210:
        /* <DEDUP_REMOVED lines=31> */
.L_x_213:
[----:B------:R-:W-:Y:S05]  /*5790*/  BSYNC.RECONVERGENT B1 ;  /* 0x0000000000017941 */ /* 0x000fea0003800200 */
.L_x_212:
        /* <DEDUP_REMOVED lines=31> */
.L_x_215:
[----:B------:R-:W-:Y:S05]  /*5990*/  BSYNC.RECONVERGENT B1 ;  /* 0x0000000000017941 */ /* 0x000fea0003800200 */
.L_x_214:
[----:B------:R-:W-:Y:S01]  /*59a0*/  ISETP.GT.AND P0, PT, R2, 0x17, PT ;  /* 0x000000170200780c */ /* 0x000fe20003f04270 */
[----:B-1----:R1:W1:Y:S01]  /*59b0*/  SHFL.DOWN PT, R6, R4, 0x8, 0x1f ;  /* 0x09001f0004067f89 */ /* 0x00226200000e0000 */
[----:B------:R-:W-:Y:S01]  /*59c0*/  BSSY.RECONVERGENT B1, `(.L_x_216) ;  /* 0x000001d000017945 */ /* 0x000fe20003800200 */
[----:B--2---:R-:W-:Y:S02]  /*59d0*/  IMAD.MOV.U32 R12, RZ, RZ, R10 ;  /* 0x000000ffff0c7224 */ /* 0x004fe400078e000a */
[----:B------:R2:W1:Y:S01]  /*59e0*/  SHFL.DOWN PT, R7, R5, 0x8, 0x1f ;  /* 0x09001f0005077f89 */ /* 0x00046200000e0000 */
[----:B------:R-:W-:Y:S02]  /*59f0*/  IMAD.MOV.U32 R13, RZ, RZ, R11 ;  /* 0x000000ffff0d7224 */ /* 0x000fe400078e000b */
[----:B------:R-:W-:Y:S01]  /*5a00*/  IMAD.MOV.U32 R8, RZ, RZ, R4 ;  /* 0x000000ffff087224 */ /* 0x000fe200078e0004 */
[----:B0-----:R2:W0:Y:S01]  /*5a10*/  SHFL.DOWN PT, R15, R10, 0x8, 0x1f ;  /* 0x09001f000a0f7f89 */ /* 0x00142200000e0000 */
[----:B----4-:R-:W-:-:S03]  /*5a20*/  IMAD.MOV.U32 R9, RZ, RZ, R5 ;  /* 0x000000ffff097224 */ /* 0x010fc600078e0005 */
[----:B---3--:R2:W3:Y:S01]  /*5a30*/  SHFL.DOWN PT, R14, R11, 0x8, 0x1f ;  /* 0x09001f000b0e7f89 */ /* 0x0084e200000e0000 */
[----:B------:R-:W-:Y:S05]  /*5a40*/  @P0 BRA `(.L_x_217) ;  /* 0x0000000000500947 */ /* 0x000fea0003800000 */
[----:B-1----:R-:W-:Y:S01]  /*5a50*/  DSETP.GEU.AND P0, PT, |R4|, |R6|, PT ;  /* 0x400000060400722a */ /* 0x002fe20003f0e200 */
        /* <DEDUP_REMOVED lines=19> */
.L_x_217:
[----:B------:R-:W-:Y:S05]  /*5b90*/  BSYNC.RECONVERGENT B1 ;  /* 0x0000000000017941 */ /* 0x000fea0003800200 */
.L_x_216:
[----:B------:R-:W-:Y:S01]  /*5ba0*/  ISETP.GT.AND P0, PT, R2, 0xf, PT ;  /* 0x0000000f0200780c */ /* 0x000fe20003f04270 */
[----:B--2---:R2:W4:Y:S01]  /*5bb0*/  SHFL.DOWN PT, R10, R8, 0x10, 0x1f ;  /* 0x0a001f00080a7f89 */ /* 0x00452200000e0000 */
[----:B------:R-:W-:Y:S01]  /*5bc0*/  BSSY.RECONVERGENT B1, `(.L_x_218) ;  /* 0x000001d000017945 */ /* 0x000fe20003800200 */
[----:B-1----:R-:W-:Y:S02]  /*5bd0*/  IMAD.MOV.U32 R4, RZ, RZ, R12 ;  /* 0x000000ffff047224 */ /* 0x002fe400078e000c */
[----:B------:R2:W1:Y:S01]  /*5be0*/  SHFL.DOWN PT, R11, R9, 0x10, 0x1f ;  /* 0x0a001f00090b7f89 */ /* 0x00046200000e0000 */
[----:B------:R-:W-:Y:S02]  /*5bf0*/  IMAD.MOV.U32 R5, RZ, RZ, R13 ;  /* 0x000000ffff057224 */ /* 0x000fe400078e000d */
[----:B------:R-:W-:Y:S01]  /*5c00*/  IMAD.MOV.U32 R6, RZ, RZ, R8 ;  /* 0x000000ffff067224 */ /* 0x000fe200078e0008 */
[----:B0-----:R2:W0:Y:S01]  /*5c10*/  SHFL.DOWN PT, R15, R12, 0x10, 0x1f ;  /* 0x0a001f000c0f7f89 */ /* 0x00142200000e0000 */
[----:B------:R-:W-:-:S03]  /*5c20*/  IMAD.MOV.U32 R7, RZ, RZ, R9 ;  /* 0x000000ffff077224 */ /* 0x000fc600078e0009 */
[----:B---3--:R2:W3:Y:S01]  /*5c30*/  SHFL.DOWN PT, R14, R13, 0x10, 0x1f ;  /* 0x0a001f000d0e7f89 */ /* 0x0084e200000e0000 */
        /* <DEDUP_REMOVED lines=21> */
.L_x_219:
[----:B------:R-:W-:Y:S05]  /*5d90*/  BSYNC.RECONVERGENT B1 ;  /* 0x0000000000017941 */ /* 0x000fea0003800200 */
.L_x_218:
[----:B------:R-:W-:Y:S01]  /*5da0*/  ISETP.NE.AND P0, PT, R2, RZ, PT ;  /* 0x000000ff0200720c */ /* 0x000fe20003f05270 */
[----:B------:R-:W-:-:S12]  /*5db0*/  BSSY.RECONVERGENT B1, `(.L_x_220) ;  /* 0x000000a000017945 */ /* 0x000fd80003800200 */
[----:B------:R-:W-:Y:S05]  /*5dc0*/  @P0 BRA `(.L_x_221) ;  /* 0x0000000000200947 */ /* 0x000fea0003800000 */
[----:B--2---:R-:W2:Y:S01]  /*5dd0*/  S2R R9, SR_CgaCtaId ;  /* 0x0000000000097919 */ /* 0x004ea20000008800 */
[----:B------:R-:W-:Y:S02]  /*5de0*/  MOV R8, 0x400 ;  /* 0x0000040000087802 */ /* 0x000fe40000000f00 */
[----:B------:R-:W-:-:S04]  /*5df0*/  SHF.R.U32.HI R2, RZ, 0x1, R3 ;  /* 0x00000001ff027819 */ /* 0x000fc80000011603 */
[----:B------:R-:W-:Y:S02]  /*5e00*/  LOP3.LUT R2, R2, 0x1f0, RZ, 0xc0, !PT ;  /* 0x000001f002027812 */ /* 0x000fe400078ec0ff */
[----:B--2---:R-:W-:-:S05]  /*5e10*/  LEA R9, R9, R8, 0x18 ;  /* 0x0000000809097211 */ /* 0x004fca00078ec0ff */
[----:B------:R-:W-:-:S05]  /*5e20*/  IMAD.IADD R9, R2, 0x1, R9 ;  /* 0x0000000102097824 */ /* 0x000fca00078e0209 */
[----:B------:R2:W-:Y:S04]  /*5e30*/  STS.64 [R9+0x10], R4 ;  /* 0x0000100409007388 */ /* 0x0005e80000000a00 */
[----:B------:R2:W-:Y:S02]  /*5e40*/  STS.64 [R9+0x8], R6 ;  /* 0x0000080609007388 */ /* 0x0005e40000000a00 */
.L_x_221:
[----:B------:R-:W-:Y:S05]  /*5e50*/  BSYNC.RECONVERGENT B1 ;  /* 0x0000000000017941 */ /* 0x000fea0003800200 */
.L_x_220:
[----:B------:R-:W-:Y:S01]  /*5e60*/  BAR.SYNC.DEFER_BLOCKING 0x0 ;  /* 0x0000000000007b1d */ /* 0x000fe20000010000 */
[----:B------:R-:W-:-:S13]  /*5e70*/  ISETP.NE.AND P1, PT, R3, RZ, PT ;  /* 0x000000ff0300720c */ /* 0x000fda0003f25270 */
[----:B------:R-:W-:Y:S05]  /*5e80*/  @P1 BRA `(.L_x_149) ;  /* 0x00000008008c1947 */ /* 0x000fea0003800000 */
[----:B------:R-:W5:Y:S01]  /*5e90*/  S2R R3, SR_CgaCtaId ;  /* 0x0000000000037919 */ /* 0x000f620000008800 */
[----:B------:R-:W-:Y:S01]  /*5ea0*/  MOV R20, 0x400 ;  /* 0x0000040000147802 */ /* 0x000fe20000000f00 */
[----:B------:R-:W-:Y:S03]  /*5eb0*/  BSSY.RECONVERGENT B1, `(.L_x_222) ;  /* 0x000001a000017945 */ /* 0x000fe60003800200 */
[----:B-----5:R-:W-:-:S05]  /*5ec0*/  LEA R20, R3, R20, 0x18 ;  /* 0x0000001403147211 */ /* 0x020fca00078ec0ff */
[----:B------:R-:W5:Y:S04]  /*5ed0*/  LDS.64 R16, [R20+0x18] ;  /* 0x0000180014107984 */ /* 0x000f680000000a00 */
[----:B-12-4-:R-:W1:Y:S04]  /*5ee0*/  LDS.128 R8, [R20+0x20] ;  /* 0x0000200014087984 */ /* 0x016e680000000c00 */
[----:B------:R2:W4:Y:S04]  /*5ef0*/  LDS.64 R2, [R20+0x80] ;  /* 0x0000800014027984 */ /* 0x0005280000000a00 */
[----:B0--3--:R2:W0:Y:S01]  /*5f00*/  LDS.128 R12, [R20+0x30] ;  /* 0x00003000140c7984 */ /* 0x0094220000000c00 */
[----:B-----5:R-:W-:Y:S01]  /*5f10*/  DSETP.GEU.AND P0, PT, |R6|, |R16|, PT ;  /* 0x400000100600722a */ /* 0x020fe20003f0e200 */
[----:B------:R-:W-:-:S02]  /*5f20*/  IMAD.MOV.U32 R22, RZ, RZ, R16 ;  /* 0x000000ffff167224 */ /* 0x000fc400078e0010 */
[----:B------:R-:W-:Y:S02]  /*5f30*/  IMAD.MOV.U32 R23, RZ, RZ, R17 ;  /* 0x000000ffff177224 */ /* 0x000fe400078e0011 */
[----:B-1----:R-:W-:Y:S02]  /*5f40*/  IMAD.MOV.U32 R25, RZ, RZ, R8 ;  /* 0x000000ffff197224 */ /* 0x002fe400078e0008 */
[----:B------:R-:W-:-:S07]  /*5f50*/  IMAD.MOV.U32 R21, RZ, RZ, R9 ;  /* 0x000000ffff157224 */ /* 0x000fce00078e0009 */
[----:B0-2-4-:R-:W-:Y:S05]  /*5f60*/  @!P0 BRA `(.L_x_223) ;  /* 0x0000000000388947 */ /* 0x015fea0003800000 */
        /* <DEDUP_REMOVED lines=14> */
.L_x_223:
[----:B------:R-:W-:Y:S05]  /*6050*/  BSYNC.RECONVERGENT B1 ;  /* 0x0000000000017941 */ /* 0x000fea0003800200 */
.L_x_222:
        /* <DEDUP_REMOVED lines=23> */
.L_x_225:
[----:B------:R-:W-:Y:S05]  /*61d0*/  BSYNC.RECONVERGENT B1 ;  /* 0x0000000000017941 */ /* 0x000fea0003800200 */
.L_x_224:
        /* <DEDUP_REMOVED lines=21> */
.L_x_227:
[----:B------:R-:W-:Y:S05]  /*6330*/  BSYNC.RECONVERGENT B1 ;  /* 0x0000000000017941 */ /* 0x000fea0003800200 */
.L_x_226:
        /* <DEDUP_REMOVED lines=23> */
.L_x_229:
[----:B------:R-:W-:Y:S05]  /*64b0*/  BSYNC.RECONVERGENT B1 ;  /* 0x0000000000017941 */ /* 0x000fea0003800200 */
.L_x_228:
        /* <DEDUP_REMOVED lines=21> */
.L_x_231:
[----:B------:R-:W-:Y:S05]  /*6610*/  BSYNC.RECONVERGENT B1 ;  /* 0x0000000000017941 */ /* 0x000fea0003800200 */
.L_x_230:
        /* <DEDUP_REMOVED lines=21> */
.L_x_233:
[----:B------:R-:W-:Y:S05]  /*6770*/  BSYNC.RECONVERGENT B1 ;  /* 0x0000000000017941 */ /* 0x000fea0003800200 */
.L_x_232:
        /* <DEDUP_REMOVED lines=20> */
.L_x_149:
[----:B------:R-:W-:Y:S05]  /*68c0*/  BSYNC.RECONVERGENT B0 ;  /* 0x0000000000007941 */ /* 0x000fea0003800200 */
.L_x_116:
[----:B------:R-:W-:Y:S05]  /*68d0*/  @P1 EXIT ;  /* 0x000000000000194d */ /* 0x000fea0003800000 */
[----:B01--4-:R-:W0:Y:S02]  /*68e0*/  LDC.64 R2, c[0x0][0x390] ;  /* 0x0000e400ff027b82 */ /* 0x013e240000000a00 */
[----:B0-----:R-:W-:-:S05]  /*68f0*/  IMAD.WIDE.U32 R2, R0, 0x10, R2 ;  /* 0x0000001000027825 */ /* 0x001fca00078e0002 */
[----:B------:R-:W-:Y:S04]  /*6900*/  STG.E.64 desc[UR10][R2.64], R6 ;  /* 0x0000000602007986 */ /* 0x000fe8000c101b0a */
[----:B------:R-:W-:Y:S01]  /*6910*/  STG.E.64 desc[UR10][R2.64+0x8], R4 ;  /* 0x0000080402007986 */ /* 0x000fe2000c101b0a */
[----:B------:R-:W-:Y:S05]  /*6920*/  EXIT ;  /* 0x000000000000794d */ /* 0x000fea0003800000 */
.L_x_234:
        /* <DEDUP_REMOVED lines=13> */
.L_x_718:


//--------------------- .text._ZN6thrust24THRUST_300001_SM_1000_NS8cuda_cub4core6detail13_kernel_agentINS1_8__reduce11ReduceAgentINS0_12zip_iteratorIN4cuda3std3__45tupleIJNS0_10device_ptrIdEENS0_17counting_iteratorIlNS0_11use_defaultESF_SF_EEEEEEEPNSB_IJdlEEESJ_lNS1_9__extrema9arg_max_fIdl10comparatorEEEEJSI_SK_lSO_EEEvDpT0_ --------------------------
	.section	.text._ZN6thrust24THRUST_300001_SM_1000_NS8cuda_cub4core6detail13_kernel_agentINS1_8__reduce11ReduceAgentINS0_12zip_iteratorIN4cuda3std3__45tupleIJNS0_10device_ptrIdEENS0_17counting_iteratorIlNS0_11use_defaultESF_SF_EEEEEEEPNSB_IJdlEEESJ_lNS1_9__extrema9arg_max_fIdl10comparatorEEEEJSI_SK_lSO_EEEvDpT0_,"ax",@progbits
	.align	128
        .global         _ZN6thrust24THRUST_300001_SM_1000_NS8cuda_cub4core6detail13_kernel_agentINS1_8__reduce11ReduceAgentINS0_12zip_iteratorIN4cuda3std3__45tupleIJNS0_10device_ptrIdEENS0_17counting_iteratorIlNS0_11use_defaultESF_SF_EEEEEEEPNSB_IJdlEEESJ_lNS1_9__extrema9arg_max_fIdl10comparatorEEEEJSI_SK_lSO_EEEvDpT0_
        .type           _ZN6thrust24THRUST_300001_SM_1000_NS8cuda_cub4core6detail13_kernel_agentINS1_8__reduce11ReduceAgentINS0_12zip_iteratorIN4cuda3std3__45tupleIJNS0_10device_ptrIdEENS0_17counting_iteratorIlNS0_11use_defaultESF_SF_EEEEEEEPNSB_IJdlEEESJ_lNS1_9__extrema9arg_max_fIdl10comparatorEEEEJSI_SK_lSO_EEEvDpT0_,@function
        .size           _ZN6thrust24THRUST_300001_SM_1000_NS8cuda_cub4core6detail13_kernel_agentINS1_8__reduce11ReduceAgentINS0_12zip_iteratorIN4cuda3std3__45tupleIJNS0_10device_ptrIdEENS0_17counting_iteratorIlNS0_11use_defaultESF_SF_EEEEEEEPNSB_IJdlEEESJ_lNS1_9__extrema9arg_max_fIdl10comparatorEEEEJSI_SK_lSO_EEEvDpT0_,(.L_x_719 - _ZN6thrust24THRUST_300001_SM_1000_NS8cuda_cub4core6detail13_kernel_agentINS1_8__reduce11ReduceAgentINS0_12zip_iteratorIN4cuda3std3__45tupleIJNS0_10device_ptrIdEENS0_17counting_iteratorIlNS0_11use_defaultESF_SF_EEEEEEEPNSB_IJdlEEESJ_lNS1_9__extrema9arg_max_fIdl10comparatorEEEEJSI_SK_lSO_EEEvDpT0_)
        .other          _ZN6thrust24THRUST_300001_SM_1000_NS8cuda_cub4core6detail13_kernel_agentINS1_8__reduce11ReduceAgentINS0_12zip_iteratorIN4cuda3std3__45tupleIJNS0_10device_ptrIdEENS0_17counting_iteratorIlNS0_11use_defaultESF_SF_EEEEEEEPNSB_IJdlEEESJ_lNS1_9__extrema9arg_max_fIdl10comparatorEEEEJSI_SK_lSO_EEEvDpT0_,@"STO_CUDA_ENTRY STV_DEFAULT"
_ZN6thrust24THRUST_300001_SM_1000_NS8cuda_cub4core6detail13_kernel_agentINS1_8__reduce11ReduceAgentINS0_12zip_iteratorIN4cuda3std3__45tupleIJNS0_10device_ptrIdEENS0_17counting_iteratorIlNS0_11use_defaultESF_SF_EEEEEEEPNSB_IJdlEEESJ_lNS1_9__extrema9arg_max_fIdl10comparatorEEEEJSI_SK_lSO_EEEvDpT0_:
.text._ZN6thrust24THRUST_300001_SM_1000_NS8cuda_cub4core6detail13_kernel_agentINS1_8__reduce11ReduceAgentINS0_12zip_iteratorIN4cuda3std3__45tupleIJNS0_10device_ptrIdEENS0_17counting_iteratorIlNS0_11use_defaultESF_SF_EEEEEEEPNSB_IJdlEEESJ_lNS1_9__extrema9arg_max_fIdl10comparatorEEEEJSI_SK_lSO_EEEvDpT0_:
[----:B------:R-:W-:Y:S01]  /*0000*/  LDC R1, c[0x0][0x37c] ;  /* 0x0000df00ff017b82 */ /* 0x000fe20000000800 */
[----:B------:R-:W0:Y:S02]  /*0010*/  LDCU.64 UR4, c[0x0][0x398] ;  /* 0x00007300ff0477ac */ /* 0x000e240008000a00 */
[----:B0-----:R-:W-:-:S04]  /*0020*/  ISETP.NE.U32.AND P0, PT, RZ, UR4, PT ;  /* 0x00000004ff007c0c */ /* 0x001fc8000bf05070 */
[----:B------:R-:W-:-:S13]  /*0030*/  ISETP.NE.AND.EX P0, PT, RZ, UR5, PT, P0 ;  /* 0x00000005ff007c0c */ /* 0x000fda000bf05300 */
[----:B------:R-:W-:Y:S05]  /*0040*/  @!P0 EXIT ;  /* 0x000000000000894d */ /* 0x000fea0003800000 */
[----:B------:R-:W-:Y:S01]  /*0050*/  UISETP.GT.U32.AND UP0, UPT, UR4, 0x4ff, UPT ;  /* 0x000004ff0400788c */ /* 0x000fe2000bf04070 */
[----:B------:R-:W-:Y:S01]  /*0060*/  BSSY.RECONVERGENT B0, `(.L_x_235) ;  /* 0x000063e000007945 */ /* 0x000fe20003800200 */
[----:B------:R-:W0:Y:S02]  /*0070*/  LDCU.64 UR8, c[0x0][0x358] ;  /* 0x00006b00ff0877ac */ /* 0x000e240008000a00 */
[----:B------:R-:W-:-:S09]  /*0080*/  UISETP.GT.AND.EX UP0, UPT, UR5, URZ, UPT, UP0 ;  /* 0x000000ff0500728c */ /* 0x000fd2000bf04300 */
        /* <DEDUP_REMOVED lines=9> */
[----:B------:R-:W1:Y:S01]  /*0120*/  LDC.64 R2, c[0x0][0x380] ;  /* 0x0000e000ff027b82 */ /* 0x000e620000000a00 */
[----:B------:R-:W2:Y:S01]  /*0130*/  LDCU.64 UR6, c[0x0][0x388] ;  /* 0x00007100ff0677ac */ /* 0x000ea20008000a00 */
[----:B-1----:R-:W-:-:S06]  /*0140*/  IMAD.WIDE.U32 R2, R0, 0x8, R2 ;  /* 0x0000000800027825 */ /* 0x002fcc00078e0002 */
[----:B0-----:R-:W5:Y:S01]  /*0150*/  LDG.E.64 R2, desc[UR8][R2.64] ;  /* 0x0000000802027981 */ /* 0x001f62000c1e1b00 */
[C---:B--2---:R-:W-:Y:S01]  /*0160*/  IADD3 R9, P0, PT, R0.reuse, UR6, RZ ;  /* 0x0000000600097c10 */ /* 0x044fe2000ff1e0ff */
[----:B------:R-:W-:-:S04]  /*0170*/  VIADD R10, R0, 0x100 ;  /* 0x00000100000a7836 */ /* 0x000fc80000000000 */
[----:B------:R-:W-:-:S08]  /*0180*/  IMAD.X R8, RZ, RZ, UR7, P0 ;  /* 0x00000007ff087e24 */ /* 0x000fd000080e06ff */
.L_x_238:
[----:B0-----:R-:W-:Y:S05]  /*0190*/  BSYNC.RECONVERGENT B1 ;  /* 0x0000000000017941 */ /* 0x001fea0003800200 */
.L_x_237:
[----:B------:R-:W-:Y:S01]  /*01a0*/  ISETP.GE.AND P0, PT, R10, UR4, PT ;  /* 0x000000040a007c0c */ /* 0x000fe2000bf06270 */
[----:B------:R-:W-:-:S12]  /*01b0*/  BSSY.RECONVERGENT B1, `(.L_x_239) ;  /* 0x00000a9000017945 */ /* 0x000fd80003800200 */
[----:B------:R-:W-:Y:S05]  /*01c0*/  @P0 BRA `(.L_x_240) ;  /* 0x00000008009c0947 */ /* 0x000fea0003800000 */
[----:B------:R-:W-:Y:S01]  /*01d0*/  LOP3.LUT R4, RZ, R10, RZ, 0x33, !PT ;  /* 0x0000000aff047212 */ /* 0x000fe200078e33ff */
[----:B------:R-:W-:Y:S04]  /*01e0*/  BSSY.RECONVERGENT B2, `(.L_x_241) ;  /* 0x0000034000027945 */ /* 0x000fe80003800200 */
[----:B------:R-:W-:-:S05]  /*01f0*/  VIADD R16, R4, UR4 ;  /* 0x0000000404107c36 */ /* 0x000fca0008000000 */
[----:B------:R-:W-:-:S04]  /*0200*/  LOP3.LUT R4, R16, 0x300, RZ, 0xc0, !PT ;  /* 0x0000030010047812 */ /* 0x000fc800078ec0ff */
[----:B------:R-:W-:-:S13]  /*0210*/  ISETP.NE.AND P0, PT, R4, 0x300, PT ;  /* 0x000003000400780c */ /* 0x000fda0003f05270 */
[----:B------:R-:W-:Y:S05]  /*0220*/  @!P0 BRA `(.L_x_242) ;  /* 0x0000000000bc8947 */ /* 0x000fea0003800000 */
[----:B------:R-:W0:Y:S01]  /*0230*/  LDC.64 R4, c[0x0][0x380] ;  /* 0x0000e000ff047b82 */ /* 0x000e220000000a00 */
[----:B------:R-:W1:Y:S01]  /*0240*/  LDCU.64 UR6, c[0x0][0x388] ;  /* 0x00007100ff0677ac */ /* 0x000e620008000a00 */
[----:B------:R-:W-:-:S04]  /*0250*/  LEA.HI R6, R16, 0x1, RZ, 0x18 ;  /* 0x0000000110067811 */ /* 0x000fc800078fc0ff */
[----:B------:R-:W-:-:S05]  /*0260*/  LOP3.LUT R6, R6, 0x3, RZ, 0xc0, !PT ;  /* 0x0000000306067812 */ /* 0x000fca00078ec0ff */
[----:B------:R-:W-:Y:S01]  /*0270*/  IMAD.MOV R11, RZ, RZ, -R6 ;  /* 0x000000ffff0b7224 */ /* 0x000fe200078e0a06 */
[C---:B-1----:R-:W-:Y:S01]  /*0280*/  IADD3 R14, P0, PT, R10.reuse, UR6, RZ ;  /* 0x000000060a0e7c10 */ /* 0x042fe2000ff1e0ff */
[----:B0-----:R-:W-:-:S04]  /*0290*/  IMAD.WIDE.U32 R4, R10, 0x8, R4 ;  /* 0x000000080a047825 */ /* 0x001fc800078e0004 */
[----:B------:R-:W-:Y:S02]  /*02a0*/  IMAD.MOV.U32 R12, RZ, RZ, R4 ;  /* 0x000000ffff0c7224 */ /* 0x000fe400078e0004 */
[----:B------:R-:W-:Y:S02]  /*02b0*/  IMAD.MOV.U32 R13, RZ, RZ, R5 ;  /* 0x000000ffff0d7224 */ /* 0x000fe400078e0005 */
[----:B------:R-:W-:-:S07]  /*02c0*/  IMAD.X R15, RZ, RZ, UR7, P0 ;  /* 0x00000007ff0f7e24 */ /* 0x000fce00080e06ff */
.L_x_245:
        /* <DEDUP_REMOVED lines=31> */
.L_x_244:
[----:B------:R-:W-:Y:S05]  /*04c0*/  BSYNC.RECONVERGENT B3 ;  /* 0x0000000000037941 */ /* 0x000fea0003800200 */
.L_x_243:
[----:B------:R-:W-:Y:S01]  /*04d0*/  IADD3 R14, P0, PT, R14, 0x100, RZ ;  /* 0x000001000e0e7810 */ /* 0x000fe20007f1e0ff */
[----:B------:R-:W-:Y:S02]  /*04e0*/  VIADD R10, R10, 0x100 ;  /* 0x000001000a0a7836 */ /* 0x000fe40000000000 */
[----:B------:R-:W-:Y:S02]  /*04f0*/  IMAD.X R13, RZ, RZ, R13, P3 ;  /* 0x000000ffff0d7224 */ /* 0x000fe400018e060d */
[----:B------:R-:W-:Y:S01]  /*0500*/  IMAD.X R15, RZ, RZ, R15, P0 ;  /* 0x000000ffff0f7224 */ /* 0x000fe200000e060f */
[----:B------:R-:W-:Y:S07]  /*0510*/  @P2 BRA `(.L_x_245) ;  /* 0xfffffffc006c2947 */ /* 0x000fee000383ffff */
.L_x_242:
[----:B------:R-:W-:Y:S05]  /*0520*/  BSYNC.RECONVERGENT B2 ;  /* 0x0000000000027941 */ /* 0x000fea0003800200 */
.L_x_241:
[----:B------:R-:W-:-:S13]  /*0530*/  ISETP.GE.U32.AND P0, PT, R16, 0x300, PT ;  /* 0x000003001000780c */ /* 0x000fda0003f06070 */
[----:B------:R-:W-:Y:S05]  /*0540*/  @!P0 BRA `(.L_x_240) ;  /* 0x0000000400bc8947 */ /* 0x000fea0003800000 */
[----:B------:R-:W0:Y:S01]  /*0550*/  LDC.64 R4, c[0x0][0x380] ;  /* 0x0000e000ff047b82 */ /* 0x000e220000000a00 */
[----:B------:R-:W-:-:S07]  /*0560*/  VIADD R20, R10, 0x200 ;  /* 0x000002000a147836 */ /* 0x000fce0000000000 */
[----:B------:R-:W1:Y:S02]  /*0570*/  LDC.64 R6, c[0x0][0x388] ;  /* 0x0000e200ff067b82 */ /* 0x000e640000000a00 */
.L_x_254:
[----:B------:R-:W-:-:S04]  /*0580*/  VIADD R17, R20, 0xfffffe00 ;  /* 0xfffffe0014117836 */ /* 0x000fc80000000000 */
[----:B0-----:R-:W-:-:S05]  /*0590*/  IMAD.WIDE R24, R17, 0x8, R4 ;  /* 0x0000000811187825 */ /* 0x001fca00078e0204 */
[----:B------:R-:W2:Y:S04]  /*05a0*/  LDG.E.64 R18, desc[UR8][R24.64] ;  /* 0x0000000818127981 */ /* 0x000ea8000c1e1b00 */
[----:B-----5:R0:W5:Y:S04]  /*05b0*/  LDG.E.64 R14, desc[UR8][R24.64+0x800] ;  /* 0x00080008180e7981 */ /* 0x020168000c1e1b00 */
[----:B------:R0:W5:Y:S04]  /*05c0*/  LDG.E.64 R12, desc[UR8][R24.64+0x1000] ;  /* 0x00100008180c7981 */ /* 0x000168000c1e1b00 */
[----:B------:R0:W5:Y:S01]  /*05d0*/  LDG.E.64 R10, desc[UR8][R24.64+0x1800] ;  /* 0x00180008180a7981 */ /* 0x000162000c1e1b00 */
[----:B-1----:R-:W-:Y:S01]  /*05e0*/  IADD3 R26, P1, PT, R17, R6, RZ ;  /* 0x00000006111a7210 */ /* 0x002fe20007f3e0ff */
[----:B------:R-:W-:Y:S01]  /*05f0*/  BSSY.RECONVERGENT B2, `(.L_x_246) ;  /* 0x0000017000027945 */ /* 0x000fe20003800200 */
[----:B------:R-:W-:-:S02]  /*0600*/  VIADD R23, R20, 0xffffff00 ;  /* 0xffffff0014177836 */ /* 0x000fc40000000000 */
[----:B------:R-:W-:Y:S01]  /*0610*/  LEA.HI.X.SX32 R27, R17, R7, 0x1, P1 ;  /* 0x00000007111b7211 */ /* 0x000fe200008f0eff */
[----:B------:R-:W-:-:S04]  /*0620*/  IMAD.MOV.U32 R22, RZ, RZ, R26 ;  /* 0x000000ffff167224 */ /* 0x000fc800078e001a */
        /* <DEDUP_REMOVED lines=19> */
.L_x_247:
[----:B------:R-:W-:Y:S05]  /*0760*/  BSYNC.RECONVERGENT B2 ;  /* 0x0000000000027941 */ /* 0x000fea0003800200 */
.L_x_246:
[----:B-----5:R-:W-:Y:S01]  /*0770*/  DSETP.GEU.AND P0, PT, |R16|, |R14|, PT ;  /* 0x4000000e1000722a */ /* 0x020fe20003f0e200 */
[C---:B------:R-:W-:Y:S01]  /*0780*/  IADD3 R19, P1, PT, R23.reuse, R6, RZ ;  /* 0x0000000617137210 */ /* 0x040fe20007f3e0ff */
[----:B------:R-:W-:Y:S01]  /*0790*/  BSSY.RECONVERGENT B2, `(.L_x_248) ;  /* 0x0000015000027945 */ /* 0x000fe20003800200 */
[----:B------:R-:W-:Y:S02]  /*07a0*/  IMAD.MOV.U32 R2, RZ, RZ, R14 ;  /* 0x000000ffff027224 */ /* 0x000fe400078e000e */
[----:B------:R-:W-:Y:S01]  /*07b0*/  LEA.HI.X.SX32 R18, R23, R7, 0x1, P1 ;  /* 0x0000000717127211 */ /* 0x000fe200008f0eff */
[----:B------:R-:W-:Y:S02]  /*07c0*/  IMAD.MOV.U32 R9, RZ, RZ, R19 ;  /* 0x000000ffff097224 */ /* 0x000fe400078e0013 */
[----:B------:R-:W-:Y:S01]  /*07d0*/  IMAD.MOV.U32 R3, RZ, RZ, R15 ;  /* 0x000000ffff037224 */ /* 0x000fe200078e000f */
[----:B------:R-:W-:-:S05]  /*07e0*/  MOV R8, R18 ;  /* 0x0000001200087202 */ /* 0x000fca0000000f00 */
        /* <DEDUP_REMOVED lines=15> */
.L_x_249:
[----:B------:R-:W-:Y:S05]  /*08e0*/  BSYNC.RECONVERGENT B2 ;  /* 0x0000000000027941 */ /* 0x000fea0003800200 */
.L_x_248:
[----:B------:R-:W-:Y:S01]  /*08f0*/  DSETP.GEU.AND P0, PT, |R2|, |R12|, PT ;  /* 0x4000000c0200722a */ /* 0x000fe20003f0e200 */
[CC--:B------:R-:W-:Y:S01]  /*0900*/  IADD3 R22, P1, PT, R20.reuse, R6.reuse, RZ ;  /* 0x0000000614167210 */ /* 0x0c0fe20007f3e0ff */
[C---:B------:R-:W-:Y:S01]  /*0910*/  VIADD R16, R20.reuse, 0x100 ;  /* 0x0000010014107836 */ /* 0x040fe20000000000 */
[----:B------:R-:W-:Y:S01]  /*0920*/  BSSY.RECONVERGENT B2, `(.L_x_250) ;  /* 0x0000016000027945 */ /* 0x000fe20003800200 */
[----:B------:R-:W-:Y:S01]  /*0930*/  IMAD.MOV.U32 R14, RZ, RZ, R12 ;  /* 0x000000ffff0e7224 */ /* 0x000fe200078e000c */
[----:B------:R-:W-:Y:S01]  /*0940*/  LEA.HI.X.SX32 R19, R20, R7, 0x1, P1 ;  /* 0x0000000714137211 */ /* 0x000fe200008f0eff */
[----:B------:R-:W-:Y:S01]  /*0950*/  IMAD.MOV.U32 R17, RZ, RZ, R22 ;  /* 0x000000ffff117224 */ /* 0x000fe200078e0016 */
[----:B------:R-:W-:Y:S01]  /*0960*/  IADD3 R24, P2, PT, R16, R6, RZ ;  /* 0x0000000610187210 */ /* 0x000fe20007f5e0ff */
[----:B------:R-:W-:Y:S02]  /*0970*/  IMAD.MOV.U32 R15, RZ, RZ, R13 ;  /* 0x000000ffff0f7224 */ /* 0x000fe400078e000d */
[----:B------:R-:W-:-:S04]  /*0980*/  IMAD.MOV.U32 R18, RZ, RZ, R19 ;  /* 0x000000ffff127224 */ /* 0x000fc800078e0013 */
[----:B------:R-:W-:Y:S06]  /*0990*/  @!P0 BRA `(.L_x_251) ;  /* 0x0000000000388947 */ /* 0x000fec0003800000 */
        /* <DEDUP_REMOVED lines=14> */
.L_x_251:
[----:B------:R-:W-:Y:S05]  /*0a80*/  BSYNC.RECONVERGENT B2 ;  /* 0x0000000000027941 */ /* 0x000fea0003800200 */
.L_x_250:
[----:B------:R-:W-:Y:S01]  /*0a90*/  DSETP.GEU.AND P0, PT, |R14|, |R10|, PT ;  /* 0x4000000a0e00722a */ /* 0x000fe20003f0e200 */
[----:B------:R-:W-:Y:S01]  /*0aa0*/  LEA.HI.X.SX32 R13, R16, R7, 0x1, P2 ;  /* 0x00000007100d7211 */ /* 0x000fe200010f0eff */
[----:B------:R-:W-:Y:S01]  /*0ab0*/  BSSY.RECONVERGENT B2, `(.L_x_252) ;  /* 0x0000014000027945 */ /* 0x000fe20003800200 */
[----:B------:R-:W-:Y:S02]  /*0ac0*/  IMAD.MOV.U32 R9, RZ, RZ, R24 ;  /* 0x000000ffff097224 */ /* 0x000fe400078e0018 */
[----:B------:R-:W-:Y:S02]  /*0ad0*/  IMAD.MOV.U32 R2, RZ, RZ, R10 ;  /* 0x000000ffff027224 */ /* 0x000fe400078e000a */
[----:B------:R-:W-:Y:S02]  /*0ae0*/  IMAD.MOV.U32 R8, RZ, RZ, R13 ;  /* 0x000000ffff087224 */ /* 0x000fe400078e000d */
[----:B------:R-:W-:-:S05]  /*0af0*/  IMAD.MOV.U32 R3, RZ, RZ, R11 ;  /* 0x000000ffff037224 */ /* 0x000fca00078e000b */
        /* <DEDUP_REMOVED lines=15> */
.L_x_253:
[----:B------:R-:W-:Y:S05]  /*0bf0*/  BSYNC.RECONVERGENT B2 ;  /* 0x0000000000027941 */ /* 0x000fea0003800200 */
.L_x_252:
[C---:B------:R-:W-:Y:S02]  /*0c00*/  VIADD R10, R20.reuse, 0x200 ;  /* 0x00000200140a7836 */ /* 0x040fe40000000000 */
[----:B------:R-:W-:-:S03]  /*0c10*/  VIADD R20, R20, 0x400 ;  /* 0x0000040014147836 */ /* 0x000fc60000000000 */
[----:B------:R-:W-:-:S13]  /*0c20*/  ISETP.GE.AND P0, PT, R10, UR5, PT ;  /* 0x000000050a007c0c */ /* 0x000fda000bf06270 */
[----:B------:R-:W-:Y:S05]  /*0c30*/  @!P0 BRA `(.L_x_254) ;  /* 0xfffffff800508947 */ /* 0x000fea000383ffff */
.L_x_240:
[----:B------:R-:W-:Y:S05]  /*0c40*/  BSYNC.RECONVERGENT B1 ;  /* 0x0000000000017941 */ /* 0x000fea0003800200 */
.L_x_239:
[----:B------:R-:W0:Y:S02]  /*0c50*/  LDCU UR6, c[0x0][0x398] ;  /* 0x00007300ff0677ac */ /* 0x000e240008000800 */
[----:B0-----:R-:W-:-:S09]  /*0c60*/  UISETP.GE.AND UP0, UPT, UR6, 0x100, UPT ;  /* 0x000001000600788c */ /* 0x001fd2000bf06270 */
[----:B------:R-:W-:Y:S05]  /*0c70*/  BRA.U !UP0, `(.L_x_255) ;  /* 0x0000001508507547 */ /* 0x000fea000b800000 */
        /* <DEDUP_REMOVED lines=32> */
.L_x_257:
[----:B------:R-:W-:Y:S05]  /*0e80*/  BSYNC.RECONVERGENT B1 ;  /* 0x0000000000017941 */ /* 0x000fea0003800200 */
.L_x_256:
        /* <DEDUP_REMOVED lines=31> */
.L_x_259:
[----:B------:R-:W-:Y:S05]  /*1080*/  BSYNC.RECONVERGENT B1 ;  /* 0x0000000000017941 */ /* 0x000fea0003800200 */
.L_x_258:
[----:B------:R-:W-:Y:S01]  /*1090*/  ISETP.GT.AND P0, PT, R10, 0x1b, PT ;  /* 0x0000001b0a00780c */ /* 0x000fe20003f04270 */
[----:B-1----:R1:W1:Y:S01]  /*10a0*/  SHFL.DOWN PT, R6, R2, 0x4, 0x1f ;  /* 0x08801f0002067f89 */ /* 0x00226200000e0000 */
[----:B------:R-:W-:Y:S01]  /*10b0*/  BSSY.RECONVERGENT B1, `(.L_x_260) ;  /* 0x000001d000017945 */ /* 0x000fe20003800200 */
[----:B0-----:R-:W-:Y:S02]  /*10c0*/  IMAD.MOV.U32 R11, RZ, RZ, R8 ;  /* 0x000000ffff0b7224 */ /* 0x001fe400078e0008 */
[----:B--2---:R0:W2:Y:S01]  /*10d0*/  SHFL.DOWN PT, R7, R3, 0x4, 0x1f ;  /* 0x08801f0003077f89 */ /* 0x0040a200000e0000 */
[----:B------:R-:W-:Y:S02]  /*10e0*/  IMAD.MOV.U32 R12, RZ, RZ, R9 ;  /* 0x000000ffff0c7224 */ /* 0x000fe400078e0009 */
[----:B------:R-:W-:Y:S01]  /*10f0*/  IMAD.MOV.U32 R4, RZ, RZ, R2 ;  /* 0x000000ffff047224 */ /* 0x000fe200078e0002 */
[----:B----4-:R0:W4:Y:S01]  /*1100*/  SHFL.DOWN PT, R13, R8, 0x4, 0x1f ;  /* 0x08801f00080d7f89 */ /* 0x01012200000e0000 */
[----:B------:R-:W-:-:S03]  /*1110*/  IMAD.MOV.U32 R5, RZ, RZ, R3 ;  /* 0x000000ffff057224 */ /* 0x000fc600078e0003 */
[----:B---3--:R0:W3:Y:S01]  /*1120*/  SHFL.DOWN PT, R14, R9, 0x4, 0x1f ;  /* 0x08801f00090e7f89 */ /* 0x0080e200000e0000 */
[----:B------:R-:W-:Y:S05]  /*1130*/  @P0 BRA `(.L_x_261) ;  /* 0x0000000000500947 */ /* 0x000fea0003800000 */
[----:B-12---:R-:W-:Y:S01]  /*1140*/  DSETP.GEU.AND P0, PT, |R2|, |R6|, PT ;  /* 0x400000060200722a */ /* 0x006fe20003f0e200 */
[----:B----4-:R-:W-:Y:S02]  /*1150*/  IMAD.MOV.U32 R11, RZ, RZ, R13 ;  /* 0x000000ffff0b7224 */ /* 0x010fe400078e000d */
        /* <DEDUP_REMOVED lines=18> */
.L_x_261:
[----:B------:R-:W-:Y:S05]  /*1280*/  BSYNC.RECONVERGENT B1 ;  /* 0x0000000000017941 */ /* 0x000fea0003800200 */
.L_x_260:
        /* <DEDUP_REMOVED lines=31> */
.L_x_263:
[----:B------:R-:W-:Y:S05]  /*1480*/  BSYNC.RECONVERGENT B1 ;  /* 0x0000000000017941 */ /* 0x000fea0003800200 */
.L_x_262:
[----:B------:R-:W-:Y:S01]  /*1490*/  ISETP.GT.AND P0, PT, R10, 0xf, PT ;  /* 0x0000000f0a00780c */ /* 0x000fe20003f04270 */
[----:B-1----:R1:W1:Y:S01]  /*14a0*/  SHFL.DOWN PT, R4, R2, 0x10, 0x1f ;  /* 0x0a001f0002047f89 */ /* 0x00226200000e0000 */
[----:B------:R-:W-:Y:S01]  /*14b0*/  BSSY.RECONVERGENT B1, `(.L_x_264) ;  /* 0x000001d000017945 */ /* 0x000fe20003800200 */
[----:B---3--:R-:W-:Y:S01]  /*14c0*/  MOV R14, R8 ;  /* 0x00000008000e7202 */ /* 0x008fe20000000f00 */
[----:B------:R-:W-:Y:S01]  /*14d0*/  IMAD.MOV.U32 R15, RZ, RZ, R9 ;  /* 0x000000ffff0f7224 */ /* 0x000fe200078e0009 */
[----:B0-----:R0:W3:Y:S01]  /*14e0*/  SHFL.DOWN PT, R5, R3, 0x10, 0x1f ;  /* 0x0a001f0003057f89 */ /* 0x0010e200000e0000 */
[----:B------:R-:W-:Y:S02]  /*14f0*/  IMAD.MOV.U32 R12, RZ, RZ, R2 ;  /* 0x000000ffff0c7224 */ /* 0x000fe400078e0002 */
[----:B----4-:R-:W-:Y:S01]  /*1500*/  IMAD.MOV.U32 R13, RZ, RZ, R3 ;  /* 0x000000ffff0d7224 */ /* 0x010fe200078e0003 */
[----:B--2---:R0:W2:Y:S04]  /*1510*/  SHFL.DOWN PT, R7, R8, 0x10, 0x1f ;  /* 0x0a001f0008077f89 */ /* 0x0040a800000e0000 */
[----:B------:R0:W4:Y:S01]  /*1520*/  SHFL.DOWN PT, R6, R9, 0x10, 0x1f ;  /* 0x0a001f0009067f89 */ /* 0x00012200000e0000 */
        /* <DEDUP_REMOVED lines=21> */
.L_x_265:
[----:B------:R-:W-:Y:S05]  /*1680*/  BSYNC.RECONVERGENT B1 ;  /* 0x0000000000017941 */ /* 0x000fea0003800200 */
.L_x_264:
        /* <DEDUP_REMOVED lines=11> */
.L_x_267:
[----:B------:R-:W-:Y:S05]  /*1740*/  BSYNC.RECONVERGENT B1 ;  /* 0x0000000000017941 */ /* 0x000fea0003800200 */
.L_x_266:
        /* <DEDUP_REMOVED lines=8> */
[----:B-1234-:R-:W1:Y:S04]  /*17d0*/  LDS.128 R4, [R0+0x20] ;  /* 0x0000200000047984 */ /* 0x01ee680000000c00 */
[----:B------:R2:W3:Y:S04]  /*17e0*/  LDS.64 R2, [R0+0x80] ;  /* 0x0000800000027984 */ /* 0x0004e80000000a00 */
[----:B------:R2:W4:Y:S01]  /*17f0*/  LDS.128 R8, [R0+0x30] ;  /* 0x0000300000087984 */ /* 0x0005220000000c00 */
        /* <DEDUP_REMOVED lines=20> */
.L_x_270:
[----:B------:R-:W-:Y:S05]  /*1940*/  BSYNC.RECONVERGENT B1 ;  /* 0x0000000000017941 */ /* 0x000fea0003800200 */
.L_x_269:
        /* <DEDUP_REMOVED lines=23> */
.L_x_272:
[----:B------:R-:W-:Y:S05]  /*1ac0*/  BSYNC.RECONVERGENT B1 ;  /* 0x0000000000017941 */ /* 0x000fea0003800200 */
.L_x_271:
        /* <DEDUP_REMOVED lines=21> */
.L_x_274:
[----:B------:R-:W-:Y:S05]  /*1c20*/  BSYNC.RECONVERGENT B1 ;  /* 0x0000000000017941 */ /* 0x000fea0003800200 */
.L_x_273:
[----:B------:R0:W1:Y:S01]  /*1c30*/  LDS.128 R8, [R0+0x60] ;  /* 0x0000600000087984 */ /* 0x0000620000000c00 */
[----:B------:R-:W-:Y:S01]  /*1c40*/  DSETP.GEU.AND P0, PT, |R20|, |R14|, PT ;  /* 0x4000000e1400722a */ /* 0x000fe20003f0e200 */
[----:B------:R-:W-:Y:S01]  /*1c50*/  BSSY.RECONVERGENT B1, `(.L_x_275) ;  /* 0x0000015000017945 */ /* 0x000fe20003800200 */
[----:B------:R-:W-:Y:S01]  /*1c60*/  MOV R12, R14 ;  /* 0x0000000e000c7202 */ /* 0x000fe20000000f00 */
        /* <DEDUP_REMOVED lines=19> */
.L_x_276:
[----:B------:R-:W-:Y:S05]  /*1da0*/  BSYNC.RECONVERGENT B1 ;  /* 0x0000000000017941 */ /* 0x000fea0003800200 */
.L_x_275:
        /* <DEDUP_REMOVED lines=21> */
.L_x_278:
[----:B------:R-:W-:Y:S05]  /*1f00*/  BSYNC.RECONVERGENT B1 ;  /* 0x0000000000017941 */ /* 0x000fea0003800200 */
.L_x_277:
        /* <DEDUP_REMOVED lines=21> */
.L_x_280:
[----:B------:R-:W-:Y:S05]  /*2060*/  BSYNC.RECONVERGENT B1 ;  /* 0x0000000000017941 */ /* 0x000fea0003800200 */
.L_x_279:
        /* <DEDUP_REMOVED lines=21> */
.L_x_255:
[----:B------:R-:W0:Y:S01]  /*21c0*/  S2R R4, SR_LANEID ;  /* 0x0000000000047919 */ /* 0x000e220000000000 */
[----:B------:R-:W-:Y:S01]  /*21d0*/  LOP3.LUT R5, R0, 0x3e0, RZ, 0xc0, !PT ;  /* 0x000003e000057812 */ /* 0x000fe200078ec0ff */
[----:B------:R-:W-:Y:S01]  /*21e0*/  BSSY.RECONVERGENT B1, `(.L_x_281) ;  /* 0x0000024000017945 */ /* 0x000fe20003800200 */
[----:B------:R-:W-:Y:S02]  /*21f0*/  IMAD.MOV.U32 R12, RZ, RZ, R9 ;  /* 0x000000ffff0c7224 */ /* 0x000fe400078e0009 */
[----:B------:R-:W-:Y:S02]  /*2200*/  IMAD.MOV.U32 R14, RZ, RZ, R8 ;  /* 0x000000ffff0e7224 */ /* 0x000fe400078e0008 */
[----:B------:R-:W-:Y:S01]  /*2210*/  VIADD R6, R5, 0x20 ;  /* 0x0000002005067836 */ /* 0x000fe20000000000 */
[----:B------:R-:W-:Y:S01]  /*2220*/  LOP3.LUT R5, RZ, R5, RZ, 0x33, !PT ;  /* 0x00000005ff057212 */ /* 0x000fe200078e33ff */
[----:B-----5:R-:W-:-:S03]  /*2230*/  IMAD.MOV.U32 R7, RZ, RZ, R3 ;  /* 0x000000ffff077224 */ /* 0x020fc600078e0003 */
[----:B------:R-:W-:Y:S01]  /*2240*/  ISETP.GT.AND P0, PT, R6, UR6, PT ;  /* 0x0000000606007c0c */ /* 0x000fe2000bf04270 */
[----:B------:R-:W-:Y:S01]  /*2250*/  VIADD R5, R5, UR6 ;  /* 0x0000000605057c36 */ /* 0x000fe20008000000 */
[----:B------:R-:W-:-:S04]  /*2260*/  MOV R6, R2 ;  /* 0x0000000200067202 */ /* 0x000fc80000000f00 */
[----:B------:R-:W-:-:S05]  /*2270*/  SEL R5, R5, 0x1f, P0 ;  /* 0x0000001f05057807 */ /* 0x000fca0000000000 */
[----:B------:R1:W2:Y:S04]  /*2280*/  SHFL.DOWN PT, R10, R2, 0x1, R5 ;  /* 0x08200000020a7989 */ /* 0x0002a800000e0005 */
[----:B------:R1:W3:Y:S04]  /*2290*/  SHFL.DOWN PT, R11, R3, 0x1, R5 ;  /* 0x08200000030b7989 */ /* 0x0002e800000e0005 */
[----:B------:R1:W4:Y:S01]  /*22a0*/  SHFL.DOWN PT, R16, R9, 0x1, R5 ;  /* 0x0820000009107989 */ /* 0x00032200000e0005 */
[----:B0-----:R-:W-:-:S03]  /*22b0*/  ISETP.GE.AND P0, PT, R4, R5, PT ;  /* 0x000000050400720c */ /* 0x001fc60003f06270 */
[----:B------:R1:W0:Y:S10]  /*22c0*/  SHFL.DOWN PT, R13, R8, 0x1, R5 ;  /* 0x08200000080d7989 */ /* 0x00023400000e0005 */
[----:B-1----:R-:W-:Y:S05]  /*22d0*/  @P0 BRA `(.L_x_282) ;  /* 0x0000000000500947 */ /* 0x002fea0003800000 */
[----:B--23--:R-:W-:Y:S01]  /*22e0*/  DSETP.GEU.AND P0, PT, |R2|, |R10|, PT ;  /* 0x4000000a0200722a */ /* 0x00cfe20003f0e200 */
        /* <DEDUP_REMOVED lines=19> */
.L_x_282:
[----:B------:R-:W-:Y:S05]  /*2420*/  BSYNC.RECONVERGENT B1 ;  /* 0x0000000000017941 */ /* 0x000fea0003800200 */
.L_x_281:
[----:B------:R-:W-:Y:S01]  /*2430*/  VIADD R2, R4, 0x2 ;  /* 0x0000000204027836 */ /* 0x000fe20000000000 */
[----:B------:R1:W1:Y:S01]  /*2440*/  SHFL.DOWN PT, R8, R6, 0x2, R5 ;  /* 0x0840000006087989 */ /* 0x00026200000e0005 */
[----:B------:R-:W-:Y:S01]  /*2450*/  BSSY.RECONVERGENT B1, `(.L_x_283) ;  /* 0x000001e000017945 */ /* 0x000fe20003800200 */
[----:B--2---:R-:W-:Y:S02]  /*2460*/  IMAD.MOV.U32 R10, RZ, RZ, R12 ;  /* 0x000000ffff0a7224 */ /* 0x004fe400078e000c */
[----:B------:R-:W-:Y:S01]  /*2470*/  ISETP.GT.AND P0, PT, R2, R5, PT ;  /* 0x000000050200720c */ /* 0x000fe20003f04270 */
[----:B------:R2:W1:Y:S01]  /*2480*/  SHFL.DOWN PT, R9, R7, 0x2, R5 ;  /* 0x0840000007097989 */ /* 0x00046200000e0005 */
[----:B----4-:R-:W-:Y:S02]  /*2490*/  IMAD.MOV.U32 R16, RZ, RZ, R14 ;  /* 0x000000ffff107224 */ /* 0x010fe400078e000e */
[----:B------:R-:W-:Y:S01]  /*24a0*/  IMAD.MOV.U32 R2, RZ, RZ, R6 ;  /* 0x000000ffff027224 */ /* 0x000fe200078e0006 */
[----:B---3--:R2:W3:Y:S01]  /*24b0*/  SHFL.DOWN PT, R11, R12, 0x2, R5 ;  /* 0x084000000c0b7989 */ /* 0x0084e200000e0005 */
[----:B------:R-:W-:-:S03]  /*24c0*/  IMAD.MOV.U32 R3, RZ, RZ, R7 ;  /* 0x000000ffff037224 */ /* 0x000fc600078e0007 */
[----:B0-----:R2:W0:Y:S04]  /*24d0*/  SHFL.DOWN PT, R13, R14, 0x2, R5 ;  /* 0x084000000e0d7989 */ /* 0x00142800000e0005 */
        /* <DEDUP_REMOVED lines=21> */
.L_x_284:
[----:B------:R-:W-:Y:S05]  /*2630*/  BSYNC.RECONVERGENT B1 ;  /* 0x0000000000017941 */ /* 0x000fea0003800200 */
.L_x_283:
[----:B-1----:R-:W-:Y:S01]  /*2640*/  VIADD R6, R4, 0x4 ;  /* 0x0000000404067836 */ /* 0x002fe20000000000 */
[----:B------:R1:W4:Y:S01]  /*2650*/  SHFL.DOWN PT, R8, R2, 0x4, R5 ;  /* 0x0880000002087989 */ /* 0x00032200000e0005 */
[----:B------:R-:W-:Y:S01]  /*2660*/  BSSY.RECONVERGENT B1, `(.L_x_285) ;  /* 0x000001e000017945 */ /* 0x000fe20003800200 */
[----:B--2---:R-:W-:Y:S02]  /*2670*/  IMAD.MOV.U32 R12, RZ, RZ, R10 ;  /* 0x000000ffff0c7224 */ /* 0x004fe400078e000a */
[----:B------:R-:W-:Y:S01]  /*2680*/  ISETP.GT.AND P0, PT, R6, R5, PT ;  /* 0x000000050600720c */ /* 0x000fe20003f04270 */
[----:B------:R1:W2:Y:S01]  /*2690*/  SHFL.DOWN PT, R9, R3, 0x4, R5 ;  /* 0x0880000003097989 */ /* 0x0002a200000e0005 */
[----:B------:R-:W-:Y:S02]  /*26a0*/  IMAD.MOV.U32 R14, RZ, RZ, R16 ;  /* 0x000000ffff0e7224 */ /* 0x000fe400078e0010 */
[----:B------:R-:W-:Y:S01]  /*26b0*/  IMAD.MOV.U32 R6, RZ, RZ, R2 ;  /* 0x000000ffff067224 */ /* 0x000fe200078e0002 */
[----:B---3--:R1:W3:Y:S01]  /*26c0*/  SHFL.DOWN PT, R11, R10, 0x4, R5 ;  /* 0x088000000a0b7989 */ /* 0x0082e200000e0005 */
[----:B------:R-:W-:-:S03]  /*26d0*/  IMAD.MOV.U32 R7, RZ, RZ, R3 ;  /* 0x000000ffff077224 */ /* 0x000fc600078e0003 */
[----:B0-----:R1:W0:Y:S04]  /*26e0*/  SHFL.DOWN PT, R13, R16, 0x4, R5 ;  /* 0x08800000100d7989 */ /* 0x00122800000e0005 */
[----:B------:R-:W-:Y:S05]  /*26f0*/  @P0 BRA `(.L_x_286) ;  /* 0x0000000000500947 */ /* 0x000fea0003800000 */
[----:B--2-4-:R-:W-:Y:S01]  /*2700*/  DSETP.GEU.AND P0, PT, |R2|, |R8|, PT ;  /* 0x400000080200722a */ /* 0x014fe20003f0e200 */
        /* <DEDUP_REMOVED lines=19> */
.L_x_286:
[----:B------:R-:W-:Y:S05]  /*2840*/  BSYNC.RECONVERGENT B1 ;  /* 0x0000000000017941 */ /* 0x000fea0003800200 */
.L_x_285:
[----:B-1----:R-:W-:Y:S01]  /*2850*/  IADD3 R2, PT, PT, R4, 0x8, RZ ;  /* 0x0000000804027810 */ /* 0x002fe20007ffe0ff */
[----:B----4-:R1:W4:Y:S01]  /*2860*/  SHFL.DOWN PT, R8, R6, 0x8, R5 ;  /* 0x0900000006087989 */ /* 0x01032200000e0005 */
[----:B------:R-:W-:Y:S01]  /*2870*/  BSSY.RECONVERGENT B1, `(.L_x_287) ;  /* 0x000001e000017945 */ /* 0x000fe20003800200 */
[----:B------:R-:W-:Y:S01]  /*2880*/  IMAD.MOV.U32 R10, RZ, RZ, R12 ;  /* 0x000000ffff0a7224 */ /* 0x000fe200078e000c */
[----:B------:R-:W-:Y:S01]  /*2890*/  ISETP.GT.AND P0, PT, R2, R5, PT ;  /* 0x000000050200720c */ /* 0x000fe20003f04270 */
[----:B--2---:R1:W2:Y:S01]  /*28a0*/  SHFL.DOWN PT, R9, R7, 0x8, R5 ;  /* 0x0900000007097989 */ /* 0x0042a200000e0005 */
        /* <DEDUP_REMOVED lines=26> */
.L_x_288:
[----:B------:R-:W-:Y:S05]  /*2a50*/  BSYNC.RECONVERGENT B1 ;  /* 0x0000000000017941 */ /* 0x000fea0003800200 */
.L_x_287:
[----:B----4-:R-:W-:Y:S01]  /*2a60*/  VIADD R8, R4, 0x10 ;  /* 0x0000001004087836 */ /* 0x010fe20000000000 */
[----:B-1----:R1:W4:Y:S01]  /*2a70*/  SHFL.DOWN PT, R6, R2, 0x10, R5 ;  /* 0x0a00000002067989 */ /* 0x00232200000e0005 */
[----:B------:R-:W-:Y:S01]  /*2a80*/  BSSY.RECONVERGENT B1, `(.L_x_289) ;  /* 0x000001e000017945 */ /* 0x000fe20003800200 */
[----:B------:R-:W-:Y:S02]  /*2a90*/  IMAD.MOV.U32 R14, RZ, RZ, R10 ;  /* 0x000000ffff0e7224 */ /* 0x000fe400078e000a */
[----:B------:R-:W-:Y:S01]  /*2aa0*/  ISETP.GT.AND P0, PT, R8, R5, PT ;  /* 0x000000050800720c */ /* 0x000fe20003f04270 */
[----:B------:R1:W1:Y:S01]  /*2ab0*/  SHFL.DOWN PT, R7, R3, 0x10, R5 ;  /* 0x0a00000003077989 */ /* 0x00026200000e0005 */
[----:B------:R-:W-:Y:S02]  /*2ac0*/  IMAD.MOV.U32 R15, RZ, RZ, R16 ;  /* 0x000000ffff0f7224 */ /* 0x000fe400078e0010 */
[----:B------:R-:W-:Y:S01]  /*2ad0*/  IMAD.MOV.U32 R12, RZ, RZ, R2 ;  /* 0x000000ffff0c7224 */ /* 0x000fe200078e0002 */
[----:B--2---:R2:W1:Y:S01]  /*2ae0*/  SHFL.DOWN PT, R9, R10, 0x10, R5 ;  /* 0x0a0000000a097989 */ /* 0x00446200000e0005 */
[----:B0-----:R-:W-:-:S03]  /*2af0*/  IMAD.MOV.U32 R13, RZ, RZ, R3 ;  /* 0x000000ffff0d7224 */ /* 0x001fc600078e0003 */
[----:B---3--:R2:W0:Y:S04]  /*2b00*/  SHFL.DOWN PT, R11, R16, 0x10, R5 ;  /* 0x0a000000100b7989 */ /* 0x00842800000e0005 */
[----:B------:R-:W-:Y:S05]  /*2b10*/  @P0 BRA `(.L_x_290) ;  /* 0x0000000000500947 */ /* 0x000fea0003800000 */
[----:B-1--4-:R-:W-:Y:S01]  /*2b20*/  DSETP.GEU.AND P0, PT, |R2|, |R6|, PT ;  /* 0x400000060200722a */ /* 0x012fe20003f0e200 */
[----:B------:R-:W-:Y:S02]  /*2b30*/  IMAD.MOV.U32 R14, RZ, RZ, R9 ;  /* 0x000000ffff0e7224 */ /* 0x000fe400078e0009 */
        /* <DEDUP_REMOVED lines=18> */
.L_x_290:
[----:B------:R-:W-:Y:S05]  /*2c60*/  BSYNC.RECONVERGENT B1 ;  /* 0x0000000000017941 */ /* 0x000fea0003800200 */
.L_x_289:
[----:B------:R-:W-:Y:S01]  /*2c70*/  ISETP.NE.AND P0, PT, R4, RZ, PT ;  /* 0x000000ff0400720c */ /* 0x000fe20003f05270 */
[----:B------:R-:W-:-:S12]  /*2c80*/  BSSY.RECONVERGENT B1, `(.L_x_291) ;  /* 0x000000a000017945 */ /* 0x000fd80003800200 */
[----:B------:R-:W-:Y:S05]  /*2c90*/  @P0 BRA `(.L_x_292) ;  /* 0x0000000000200947 */ /* 0x000fea0003800000 */
[----:B------:R-:W3:Y:S01]  /*2ca0*/  S2R R4, SR_CgaCtaId ;  /* 0x0000000000047919 */ /* 0x000ee20000008800 */
[----:B-1----:R-:W-:Y:S02]  /*2cb0*/  MOV R3, 0x400 ;  /* 0x0000040000037802 */ /* 0x002fe40000000f00 */
[----:B------:R-:W-:-:S04]  /*2cc0*/  SHF.R.U32.HI R2, RZ, 0x1, R0 ;  /* 0x00000001ff027819 */ /* 0x000fc80000011600 */
[----:B------:R-:W-:Y:S02]  /*2cd0*/  LOP3.LUT R2, R2, 0x1f0, RZ, 0xc0, !PT ;  /* 0x000001f002027812 */ /* 0x000fe400078ec0ff */
[----:B---3--:R-:W-:-:S05]  /*2ce0*/  LEA R3, R4, R3, 0x18 ;  /* 0x0000000304037211 */ /* 0x008fca00078ec0ff */
[----:B------:R-:W-:-:S05]  /*2cf0*/  IMAD.IADD R3, R2, 0x1, R3 ;  /* 0x0000000102037824 */ /* 0x000fca00078e0203 */
[----:B------:R3:W-:Y:S04]  /*2d00*/  STS.64 [R3+0x10], R14 ;  /* 0x0000100e03007388 */ /* 0x0007e80000000a00 */
[----:B------:R3:W-:Y:S02]  /*2d10*/  STS.64 [R3+0x8], R12 ;  /* 0x0000080c03007388 */ /* 0x0007e40000000a00 */
.L_x_292:
[----:B------:R-:W-:Y:S05]  /*2d20*/  BSYNC.RECONVERGENT B1 ;  /* 0x0000000000017941 */ /* 0x000fea0003800200 */
.L_x_291:
[----:B------:R-:W-:Y:S01]  /*2d30*/  BAR.SYNC.DEFER_BLOCKING 0x0 ;  /* 0x0000000000007b1d */ /* 0x000fe20000010000 */
[----:B------:R-:W-:-:S13]  /*2d40*/  ISETP.NE.AND P1, PT, R0, RZ, PT ;  /* 0x000000ff0000720c */ /* 0x000fda0003f25270 */
[----:B------:R-:W-:Y:S05]  /*2d50*/  @P1 BRA `(.L_x_268) ;  /* 0x0000003400b81947 */ /* 0x000fea0003800000 */
[----:B------:R-:W-:Y:S01]  /*2d60*/  UISETP.GE.AND UP0, UPT, UR6, 0x21, UPT ;  /* 0x000000210600788c */ /* 0x000fe2000bf06270 */
[----:B0-----:R-:W-:Y:S02]  /*2d70*/  IMAD.MOV.U32 R11, RZ, RZ, R14 ;  /* 0x000000ffff0b7224 */ /* 0x001fe400078e000e */
[----:B------:R-:W-:Y:S02]  /*2d80*/  IMAD.MOV.U32 R8, RZ, RZ, R15 ;  /* 0x000000ffff087224 */ /* 0x000fe400078e000f */
[----:B-1----:R-:W-:Y:S02]  /*2d90*/  IMAD.MOV.U32 R2, RZ, RZ, R12 ;  /* 0x000000ffff027224 */ /* 0x002fe400078e000c */
[----:B---3--:R-:W-:Y:S02]  /*2da0*/  IMAD.MOV.U32 R3, RZ, RZ, R13 ;  /* 0x000000ffff037224 */ /* 0x008fe400078e000d */
[----:B------:R-:W-:Y:S05]  /*2db0*/  BRA.U !UP0, `(.L_x_293) ;  /* 0x00000001086c7547 */ /* 0x000fea000b800000 */
[----:B------:R-:W0:Y:S01]  /*2dc0*/  S2UR UR5, SR_CgaCtaId ;  /* 0x00000000000579c3 */ /* 0x000e220000008800 */
[----:B------:R-:W-:Y:S01]  /*2dd0*/  UMOV UR4, 0x400 ;  /* 0x0000040000047882 */ /* 0x000fe20000000000 */
[----:B------:R-:W-:Y:S01]  /*2de0*/  BSSY.RECONVERGENT B1, `(.L_x_293) ;  /* 0x0000018000017945 */ /* 0x000fe20003800200 */
[----:B0-----:R-:W-:-:S09]  /*2df0*/  ULEA UR4, UR5, UR4, 0x18 ;  /* 0x0000000405047291 */ /* 0x001fd2000f8ec0ff */
[----:B--2---:R-:W0:Y:S04]  /*2e00*/  LDS.64 R4, [UR4+0x18] ;  /* 0x00001804ff047984 */ /* 0x004e280008000a00 */
        /* <DEDUP_REMOVED lines=21> */
.L_x_294:
[----:B------:R-:W-:Y:S05]  /*2f60*/  BSYNC.RECONVERGENT B1 ;  /* 0x0000000000017941 */ /* 0x000fea0003800200 */
.L_x_293:
[----:B------:R-:W-:Y:S01]  /*2f70*/  UISETP.GE.AND UP0, UPT, UR6, 0x41, UPT ;  /* 0x000000410600788c */ /* 0x000fe2000bf06270 */
[----:B------:R-:W-:Y:S02]  /*2f80*/  IMAD.MOV.U32 R9, RZ, RZ, R11 ;  /* 0x000000ffff097224 */ /* 0x000fe400078e000b */
[----:B------:R-:W-:Y:S02]  /*2f90*/  IMAD.MOV.U32 R0, RZ, RZ, R8 ;  /* 0x000000ffff007224 */ /* 0x000fe400078e0008 */
[----:B------:R-:W-:Y:S02]  /*2fa0*/  IMAD.MOV.U32 R4, RZ, RZ, R2 ;  /* 0x000000ffff047224 */ /* 0x000fe400078e0002 */
[----:B--2---:R-:W-:Y:S02]  /*2fb0*/  IMAD.MOV.U32 R5, RZ, RZ, R3 ;  /* 0x000000ffff057224 */ /* 0x004fe400078e0003 */
[----:B------:R-:W-:Y:S05]  /*2fc0*/  BRA.U !UP0, `(.L_x_295) ;  /* 0x00000001086c7547 */ /* 0x000fea000b800000 */
[----:B------:R-:W0:Y:S01]  /*2fd0*/  S2UR UR5, SR_CgaCtaId ;  /* 0x00000000000579c3 */ /* 0x000e220000008800 */
[----:B------:R-:W-:Y:S01]  /*2fe0*/  UMOV UR4, 0x400 ;  /* 0x0000040000047882 */ /* 0x000fe20000000000 */
[----:B------:R-:W-:Y:S01]  /*2ff0*/  BSSY.RECONVERGENT B1, `(.L_x_295) ;  /* 0x0000018000017945 */ /* 0x000fe20003800200 */
[----:B0-----:R-:W-:-:S09]  /*3000*/  ULEA UR4, UR5, UR4, 0x18 ;  /* 0x0000000405047291 */ /* 0x001fd2000f8ec0ff */
[----:B----4-:R-:W0:Y:S04]  /*3010*/  LDS.64 R6, [UR4+0x28] ;  /* 0x00002804ff067984 */ /* 0x010e280008000a00 */
        /* <DEDUP_REMOVED lines=21> */
.L_x_296:
[----:B------:R-:W-:Y:S05]  /*3170*/  BSYNC.RECONVERGENT B1 ;  /* 0x0000000000017941 */ /* 0x000fea0003800200 */
.L_x_295:
        /* <DEDUP_REMOVED lines=32> */
.L_x_298:
[----:B------:R-:W-:Y:S05]  /*3380*/  BSYNC.RECONVERGENT B1 ;  /* 0x0000000000017941 */ /* 0x000fea0003800200 */
.L_x_297:
        /* <DEDUP_REMOVED lines=32> */
.L_x_300:
[----:B------:R-:W-:Y:S05]  /*3590*/  BSYNC.RECONVERGENT B1 ;  /* 0x0000000000017941 */ /* 0x000fea0003800200 */
.L_x_299:
        /* <DEDUP_REMOVED lines=32> */
.L_x_302:
[----:B------:R-:W-:Y:S05]  /*37a0*/  BSYNC.RECONVERGENT B1 ;  /* 0x0000000000017941 */ /* 0x000fea0003800200 */
.L_x_301:
        /* <DEDUP_REMOVED lines=32> */
.L_x_304:
[----:B------:R-:W-:Y:S05]  /*39b0*/  BSYNC.RECONVERGENT B1 ;  /* 0x0000000000017941 */ /* 0x000fea0003800200 */
.L_x_303:
        /* <DEDUP_REMOVED lines=32> */
.L_x_236:
[----:B------:R-:W1:Y:S01]  /*3bc0*/  S2R R0, SR_TID.X ;  /* 0x0000000000007919 */ /* 0x000e620000002100 */
[----:B------:R-:W1:Y:S01]  /*3bd0*/  LDC.64 R2, c[0x0][0x380] ;  /* 0x0000e000ff027b82 */ /* 0x000e620000000a00 */
[----:B------:R-:W2:Y:S01]  /*3be0*/  LDCU.64 UR6, c[0x0][0x388] ;  /* 0x00007100ff0677ac */ /* 0x000ea20008000a00 */
[----:B-1----:R-:W-:-:S05]  /*3bf0*/  IMAD.WIDE.U32 R2, R0, 0x8, R2 ;  /* 0x0000000800027825 */ /* 0x002fca00078e0002 */
[----:B0-----:R-:W3:Y:S04]  /*3c00*/  LDG.E.64 R4, desc[UR8][R2.64] ;  /* 0x0000000802047981 */ /* 0x001ee8000c1e1b00 */
[----:B------:R-:W3:Y:S04]  /*3c10*/  LDG.E.64 R6, desc[UR8][R2.64+0x800] ;  /* 0x0008000802067981 */ /* 0x000ee8000c1e1b00 */
[----:B------:R-:W4:Y:S04]  /*3c20*/  LDG.E.64 R8, desc[UR8][R2.64+0x1000] ;  /* 0x0010000802087981 */ /* 0x000f28000c1e1b00 */
[----:B------:R-:W5:Y:S04]  /*3c30*/  LDG.E.64 R12, desc[UR8][R2.64+0x1800] ;  /* 0x00180008020c7981 */ /* 0x000f68000c1e1b00 */
[----:B------:R-:W5:Y:S01]  /*3c40*/  LDG.E.64 R10, desc[UR8][R2.64+0x2000] ;  /* 0x00200008020a7981 */ /* 0x000f62000c1e1b00 */
[----:B------:R-:W-:Y:S01]  /*3c50*/  BSSY.RECONVERGENT B1, `(.L_x_305) ;  /* 0x000001c000017945 */ /* 0x000fe20003800200 */
[----:B---3--:R-:W-:-:S06]  /*3c60*/  DSETP.GEU.AND P0, PT, |R4|, |R6|, PT ;  /* 0x400000060400722a */ /* 0x008fcc0003f0e200 */
[----:B------:R-:W-:Y:S02]  /*3c70*/  FSEL R4, R4, R6, P0 ;  /* 0x0000000604047208 */ /* 0x000fe40000000000 */
[----:B------:R-:W-:Y:S01]  /*3c80*/  FSEL R5, R5, R7, P0 ;  /* 0x0000000705057208 */ /* 0x000fe20000000000 */
[C---:B------:R-:W-:Y:S01]  /*3c90*/  VIADD R7, R0.reuse, 0x200 ;  /* 0x0000020000077836 */ /* 0x040fe20000000000 */
[----:B------:R-:W-:-:S04]  /*3ca0*/  LOP3.LUT R6, R0, 0x400, RZ, 0xfc, !PT ;  /* 0x0000040000067812 */ /* 0x000fc800078efcff */
[----:B----4-:R-:W-:Y:S01]  /*3cb0*/  DSETP.GEU.AND P1, PT, |R4|, |R8|, PT ;  /* 0x400000080400722a */ /* 0x010fe20003f2e200 */
[----:B--2---:R-:W-:-:S05]  /*3cc0*/  IADD3 R17, P4, PT, R6, UR6, RZ ;  /* 0x0000000606117c10 */ /* 0x004fca000ff9e0ff */
[----:B------:R-:W-:Y:S01]  /*3cd0*/  FSEL R4, R4, R8, P1 ;  /* 0x0000000804047208 */ /* 0x000fe20000800000 */
[----:B------:R-:W-:Y:S01]  /*3ce0*/  IMAD.X R16, RZ, RZ, UR7, P4 ;  /* 0x00000007ff107e24 */ /* 0x000fe2000a0e06ff */
[----:B------:R-:W-:Y:S01]  /*3cf0*/  FSEL R5, R5, R9, P1 ;  /* 0x0000000905057208 */ /* 0x000fe20000800000 */
[----:B------:R-:W-:-:S05]  /*3d00*/  VIADD R9, R0, 0x100 ;  /* 0x0000010000097836 */ /* 0x000fca0000000000 */
[----:B-----5:R-:W-:Y:S01]  /*3d10*/  DSETP.GEU.AND P2, PT, |R4|, |R12|, PT ;  /* 0x4000000c0400722a */ /* 0x020fe20003f4e200 */
[----:B------:R-:W-:-:S05]  /*3d20*/  @P1 SEL R7, R0, R9, P0 ;  /* 0x0000000900071207 */ /* 0x000fca0000000000 */
[----:B------:R-:W-:Y:S02]  /*3d30*/  FSEL R4, R4, R12, P2 ;  /* 0x0000000c04047208 */ /* 0x000fe40001000000 */
[----:B------:R-:W-:-:S06]  /*3d40*/  FSEL R5, R5, R13, P2 ;  /* 0x0000000d05057208 */ /* 0x000fcc0001000000 */
[----:B------:R-:W-:Y:S01]  /*3d50*/  DSETP.GEU.AND P3, PT, |R4|, |R10|, PT ;  /* 0x4000000a0400722a */ /* 0x000fe20003f6e200 */
[----:B------:R-:W-:-:S13]  /*3d60*/  @!P2 VIADD R7, R0, 0x300 ;  /* 0x000003000007a836 */ /* 0x000fda0000000000 */
[----:B------:R-:W-:Y:S05]  /*3d70*/  @!P3 BRA `(.L_x_306) ;  /* 0x000000000024b947 */ /* 0x000fea0003800000 */
[C---:B------:R-:W-:Y:S02]  /*3d80*/  ISETP.GE.U32.AND P0, PT, R7.reuse, R6, PT ;  /* 0x000000060700720c */ /* 0x040fe40003f06070 */
[----:B------:R-:W-:Y:S02]  /*3d90*/  IADD3 R6, P1, PT, R7, UR6, RZ ;  /* 0x0000000607067c10 */ /* 0x000fe4000ff3e0ff */
[----:B------:R-:W-:-:S03]  /*3da0*/  ISETP.GE.U32.AND.EX P0, PT, RZ, RZ, PT, P0 ;  /* 0x000000ffff00720c */ /* 0x000fc60003f06100 */
[----:B------:R-:W-:-:S10]  /*3db0*/  IMAD.X R7, RZ, RZ, UR7, P1 ;  /* 0x00000007ff077e24 */ /* 0x000fd400088e06ff */
[----:B------:R-:W-:-:S06]  /*3dc0*/  DSETP.LT.OR P0, PT, |R10|, |R4|, !P0 ;  /* 0x400000040a00722a */ /* 0x000fcc0004701600 */
[----:B------:R-:W-:Y:S02]  /*3dd0*/  FSEL R10, R4, R10, P0 ;  /* 0x0000000a040a7208 */ /* 0x000fe40000000000 */
[----:B------:R-:W-:Y:S02]  /*3de0*/  FSEL R11, R5, R11, P0 ;  /* 0x0000000b050b7208 */ /* 0x000fe40000000000 */
[----:B------:R-:W-:Y:S02]  /*3df0*/  SEL R17, R6, R17, P0 ;  /* 0x0000001106117207 */ /* 0x000fe40000000000 */
[----:B------:R-:W-:-:S07]  /*3e00*/  SEL R16, R7, R16, P0 ;  /* 0x0000001007107207 */ /* 0x000fce0000000000 */
.L_x_306:
[----:B------:R-:W-:Y:S05]  /*3e10*/  BSYNC.RECONVERGENT B1 ;  /* 0x0000000000017941 */ /* 0x000fea0003800200 */
.L_x_305:
[----:B------:R-:W-:Y:S01]  /*3e20*/  UISETP.GE.U32.AND UP0, UPT, UR4, 0xa00, UPT ;  /* 0x00000a000400788c */ /* 0x000fe2000bf06070 */
[----:B------:R-:W-:Y:S02]  /*3e30*/  IMAD.MOV.U32 R19, RZ, RZ, 0x500 ;  /* 0x00000500ff137424 */ /* 0x000fe400078e00ff */
[----:B------:R-:W-:Y:S01]  /*3e40*/  IMAD.MOV.U32 R18, RZ, RZ, RZ ;  /* 0x000000ffff127224 */ /* 0x000fe200078e00ff */
[----:B------:R-:W-:-:S09]  /*3e50*/  UISETP.GE.U32.AND.EX UP0, UPT, UR5, URZ, UPT, UP0 ;  /* 0x000000ff0500728c */ /* 0x000fd2000bf06100 */
[----:B------:R-:W-:Y:S05]  /*3e60*/  BRA.U !UP0, `(.L_x_307) ;  /* 0x0000000508587547 */ /* 0x000fea000b800000 */
[----:B------:R-:W-:Y:S01]  /*3e70*/  IMAD.MOV.U32 R12, RZ, RZ, R10 ;  /* 0x000000ffff0c7224 */ /* 0x000fe200078e000a */
[----:B------:R-:W0:Y:S01]  /*3e80*/  LDCU.64 UR6, c[0x0][0x388] ;  /* 0x00007100ff0677ac */ /* 0x000e220008000a00 */
[----:B------:R-:W-:Y:S02]  /*3e90*/  IMAD.MOV.U32 R13, RZ, RZ, R11 ;  /* 0x000000ffff0d7224 */ /* 0x000fe400078e000b */
[----:B------:R-:W-:Y:S01]  /*3ea0*/  IMAD.MOV.U32 R21, RZ, RZ, 0x500 ;  /* 0x00000500ff157424 */ /* 0x000fe200078e00ff */
[----:B------:R-:W1:Y:S01]  /*3eb0*/  LDCU.64 UR4, c[0x0][0x398] ;  /* 0x00007300ff0477ac */ /* 0x000e620008000a00 */
[----:B------:R-:W-:-:S07]  /*3ec0*/  IMAD.MOV.U32 R19, RZ, RZ, RZ ;  /* 0x000000ffff137224 */ /* 0x000fce00078e00ff */
.L_x_308:
[----:B------:R-:W-:-:S04]  /*3ed0*/  LEA R24, P0, R21, R2, 0x3 ;  /* 0x0000000215187211 */ /* 0x000fc800078018ff */
[----:B------:R-:W-:-:S05]  /*3ee0*/  LEA.HI.X R25, R21, R3, R19, 0x3, P0 ;  /* 0x0000000315197211 */ /* 0x000fca00000f1c13 */
[----:B------:R-:W2:Y:S04]  /*3ef0*/  LDG.E.64 R14, desc[UR8][R24.64] ;  /* 0x00000008180e7981 */ /* 0x000ea8000c1e1b00 */
[----:B------:R-:W3:Y:S04]  /*3f00*/  LDG.E.64 R8, desc[UR8][R24.64+0x800] ;  /* 0x0008000818087981 */ /* 0x000ee8000c1e1b00 */
[----:B------:R-:W4:Y:S04]  /*3f10*/  LDG.E.64 R6, desc[UR8][R24.64+0x1000] ;  /* 0x0010000818067981 */ /* 0x000f28000c1e1b00 */
[----:B------:R-:W5:Y:S04]  /*3f20*/  LDG.E.64 R4, desc[UR8][R24.64+0x1800] ;  /* 0x0018000818047981 */ /* 0x000f68000c1e1b00 */
[----:B------:R-:W5:Y:S01]  /*3f30*/  LDG.E.64 R10, desc[UR8][R24.64+0x2000] ;  /* 0x00200008180a7981 */ /* 0x000f62000c1e1b00 */
[----:B0-----:R-:W-:-:S04]  /*3f40*/  IADD3 R20, P0, P1, R21, UR6, R0 ;  /* 0x0000000615147c10 */ /* 0x001fc8000f91e000 */
[----:B------:R-:W-:Y:S01]  /*3f50*/  IADD3.X R18, PT, PT, R19, UR7, RZ, P0, P1 ;  /* 0x0000000713127c10 */ /* 0x000fe200087e24ff */
[----:B------:R-:W-:-:S04]  /*3f60*/  IMAD.MOV.U32 R22, RZ, RZ, R20 ;  /* 0x000000ffff167224 */ /* 0x000fc800078e0014 */
[----:B------:R-:W-:Y:S01]  /*3f70*/  IMAD.MOV.U32 R23, RZ, RZ, R18 ;  /* 0x000000ffff177224 */ /* 0x000fe200078e0012 */
[----:B--2---:R-:W-:-:S14]  /*3f80*/  DSETP.GEU.AND P2, PT, |R12|, |R14|, PT ;  /* 0x4000000e0c00722a */ /* 0x004fdc0003f4e200 */
[----:B------:R-:W-:-:S04]  /*3f90*/  @P2 ISETP.GE.U32.AND P0, PT, R17, R22, PT ;  /* 0x000000161100220c */ /* 0x000fc80003f06070 */
[----:B------:R-:W-:-:S13]  /*3fa0*/  @P2 ISETP.GE.AND.EX P0, PT, R16, R23, PT, P0 ;  /* 0x000000171000220c */ /* 0x000fda0003f06300 */
[----:B------:R-:W-:-:S06]  /*3fb0*/  @P2 DSETP.LT.OR P0, PT, |R14|, |R12|, !P0 ;  /* 0x4000000c0e00222a */ /* 0x000fcc0004701600 */
[----:B------:R-:W-:Y:S02]  /*3fc0*/  @P2 FSEL R13, R13, R15, P0 ;  /* 0x0000000f0d0d2208 */ /* 0x000fe40000000000 */
[----:B------:R-:W-:Y:S02]  /*3fd0*/  @P2 FSEL R12, R12, R14, P0 ;  /* 0x0000000e0c0c2208 */ /* 0x000fe40000000000 */
[----:B------:R-:W-:Y:S01]  /*3fe0*/  @P2 SEL R22, R17, R22, P0 ;  /* 0x0000001611162207 */ /* 0x000fe20000000000 */
[----:B------:R-:W-:Y:S01]  /*3ff0*/  @P2 IMAD.MOV.U32 R15, RZ, RZ, R13 ;  /* 0x000000ffff0f2224 */ /* 0x000fe200078e000d */
[----:B------:R-:W-:Y:S01]  /*4000*/  IADD3 R13, P3, PT, R20, 0x100, RZ ;  /* 0x00000100140d7810 */ /* 0x000fe20007f7e0ff */
[----:B------:R-:W-:Y:S01]  /*4010*/  @P2 IMAD.MOV.U32 R14, RZ, RZ, R12 ;  /* 0x000000ffff0e2224 */ /* 0x000fe200078e000c */
[----:B------:R-:W-:-:S03]  /*4020*/  @P2 SEL R23, R16, R23, P0 ;  /* 0x0000001710172207 */ /* 0x000fc60000000000 */
[----:B------:R-:W-:Y:S02]  /*4030*/  IMAD.X R16, RZ, RZ, R18, P3 ;  /* 0x000000ffff107224 */ /* 0x000fe400018e0612 */
[----:B---3--:R-:W-:-:S14]  /*4040*/  DSETP.GEU.AND P1, PT, |R14|, |R8|, PT ;  /* 0x400000080e00722a */ /* 0x008fdc0003f2e200 */
        /* <DEDUP_REMOVED lines=11> */
[----:B----4-:R-:W-:-:S14]  /*4100*/  DSETP.GEU.AND P2, PT, |R8|, |R6|, PT ;  /* 0x400000060800722a */ /* 0x010fdc0003f4e200 */
        /* <DEDUP_REMOVED lines=10> */
[----:B------:R-:W-:Y:S01]  /*41b0*/  IMAD.X R9, RZ, RZ, R18, P3 ;  /* 0x000000ffff097224 */ /* 0x000fe200018e0612 */
[----:B------:R-:W-:Y:S01]  /*41c0*/  IADD3 R17, P3, PT, R20, 0x400, RZ ;  /* 0x0000040014117810 */ /* 0x000fe20007f7e0ff */
[----:B-----5:R-:W-:-:S04]  /*41d0*/  DSETP.GEU.AND P1, PT, |R6|, |R4|, PT ;  /* 0x400000040600722a */ /* 0x020fc80003f2e200 */
[----:B------:R-:W-:-:S10]  /*41e0*/  IMAD.X R16, RZ, RZ, R18, P3 ;  /* 0x000000ffff107224 */ /* 0x000fd400018e0612 */
        /* <DEDUP_REMOVED lines=8> */
[----:B------:R-:W-:Y:S01]  /*4270*/  @P1 IMAD.MOV.U32 R5, RZ, RZ, R7 ;  /* 0x000000ffff051224 */ /* 0x000fe200078e0007 */
[C---:B------:R-:W-:Y:S02]  /*4280*/  IADD3 R6, P1, PT, R21.reuse, 0xa00, RZ ;  /* 0x00000a0015067810 */ /* 0x040fe40007f3e0ff */
[----:B------:R-:W-:-:S02]  /*4290*/  IADD3 R21, P3, PT, R21, 0x500, RZ ;  /* 0x0000050015157810 */ /* 0x000fc40007f7e0ff */
[----:B-1----:R-:W-:Y:S01]  /*42a0*/  ISETP.GT.U32.AND P4, PT, R6, UR4, PT ;  /* 0x0000000406007c0c */ /* 0x002fe2000bf84070 */
[----:B------:R-:W-:Y:S01]  /*42b0*/  DSETP.GEU.AND P2, PT, |R4|, |R10|, PT ;  /* 0x4000000a0400722a */ /* 0x000fe20003f4e200 */
[--C-:B------:R-:W-:Y:S02]  /*42c0*/  IMAD.X R6, RZ, RZ, R19.reuse, P1 ;  /* 0x000000ffff067224 */ /* 0x100fe400008e0613 */
[----:B------:R-:W-:-:S03]  /*42d0*/  IMAD.X R18, RZ, RZ, R19, P3 ;  /* 0x000000ffff127224 */ /* 0x000fc600018e0613 */
[----:B------:R-:W-:Y:S01]  /*42e0*/  ISETP.GT.AND.EX P1, PT, R6, UR5, PT, P4 ;  /* 0x0000000506007c0c */ /* 0x000fe2000bf24340 */
[----:B------:R-:W-:-:S07]  /*42f0*/  IMAD.MOV.U32 R19, RZ, RZ, R18 ;  /* 0x000000ffff137224 */ /* 0x000fce00078e0012 */
        /* <DEDUP_REMOVED lines=8> */
[----:B------:R-:W-:Y:S02]  /*4380*/  @P2 IMAD.MOV.U32 R11, RZ, RZ, R5 ;  /* 0x000000ffff0b2224 */ /* 0x000fe400078e0005 */
[----:B------:R-:W-:Y:S02]  /*4390*/  IMAD.MOV.U32 R12, RZ, RZ, R10 ;  /* 0x000000ffff0c7224 */ /* 0x000fe400078e000a */
[----:B------:R-:W-:Y:S01]  /*43a0*/  IMAD.MOV.U32 R13, RZ, RZ, R11 ;  /* 0x000000ffff0d7224 */ /* 0x000fe200078e000b */
[----:B------:R-:W-:Y:S06]  /*43b0*/  @!P1 BRA `(.L_x_308) ;  /* 0xfffffff800c49947 */ /* 0x000fec000383ffff */
[----:B------:R-:W-:-:S07]  /*43c0*/  IMAD.MOV.U32 R19, RZ, RZ, R21 ;  /* 0x000000ffff137224 */ /* 0x000fce00078e0015 */
.L_x_307:
[----:B------:R-:W-:-:S04]  /*43d0*/  ISETP.GE.U32.AND P0, PT, R19, UR4, PT ;  /* 0x0000000413007c0c */ /* 0x000fc8000bf06070 */
[----:B------:R-:W-:-:S13]  /*43e0*/  ISETP.GE.AND.EX P0, PT, R18, UR5, PT, P0 ;  /* 0x0000000512007c0c */ /* 0x000fda000bf06300 */
[----:B------:R-:W-:Y:S05]  /*43f0*/  @P0 BRA `(.L_x_309) ;  /* 0x0000000800c40947 */ /* 0x000fea0003800000 */
[----:B------:R-:W-:Y:S01]  /*4400*/  IADD3 R21, PT, PT, -R19, UR4, RZ ;  /* 0x0000000413157c10 */ /* 0x000fe2000fffe1ff */
[----:B------:R-:W-:Y:S03]  /*4410*/  BSSY.RECONVERGENT B1, `(.L_x_309) ;  /* 0x00000af000017945 */ /* 0x000fe60003800200 */
[----:B------:R-:W-:-:S13]  /*4420*/  ISETP.GE.AND P0, PT, R0, R21, PT ;  /* 0x000000150000720c */ /* 0x000fda0003f06270 */
[----:B------:R-:W-:Y:S05]  /*4430*/  @P0 BRA `(.L_x_310) ;  /* 0x0000000800b00947 */ /* 0x000fea0003800000 */
[-C--:B------:R-:W-:Y:S01]  /*4440*/  LOP3.LUT R6, RZ, R0.reuse, RZ, 0x33, !PT ;  /* 0x00000000ff067212 */ /* 0x080fe200078e33ff */
[----:B------:R-:W-:Y:S01]  /*4450*/  BSSY.RECONVERGENT B2, `(.L_x_311) ;  /* 0x0000036000027945 */ /* 0x000fe20003800200 */
[----:B------:R-:W-:Y:S02]  /*4460*/  MOV R12, R0 ;  /* 0x00000000000c7202 */ /* 0x000fe40000000f00 */
        /* <DEDUP_REMOVED lines=9> */
[----:B------:R-:W-:Y:S02]  /*4500*/  LOP3.LUT R2, R2, 0x3, RZ, 0xc0, !PT ;  /* 0x0000000302027812 */ /* 0x000fe400078ec0ff */
[----:B------:R-:W-:-:S03]  /*4510*/  IADD3 R13, P0, PT, R9, UR6, RZ ;  /* 0x00000006090d7c10 */ /* 0x000fc6000ff1e0ff */
[----:B------:R-:W-:Y:S01]  /*4520*/  IMAD.MOV R7, RZ, RZ, -R2 ;  /* 0x000000ffff077224 */ /* 0x000fe200078e0a02 */
[----:B0-----:R-:W-:-:S04]  /*4530*/  LEA R8, P1, R9, UR10, 0x3 ;  /* 0x0000000a09087c11 */ /* 0x001fc8000f8218ff */
[----:B------:R-:W-:Y:S02]  /*4540*/  LEA.HI.X R9, R9, UR11, R14, 0x3, P1 ;  /* 0x0000000b09097c11 */ /* 0x000fe400088f1c0e */
[----:B------:R-:W-:-:S07]  /*4550*/  IADD3.X R14, PT, PT, R14, UR7, RZ, P0, !PT ;  /* 0x000000070e0e7c10 */ /* 0x000fce00087fe4ff */
.L_x_315:
        /* <DEDUP_REMOVED lines=31> */
.L_x_314:
[----:B------:R-:W-:Y:S05]  /*4750*/  BSYNC.RECONVERGENT B3 ;  /* 0x0000000000037941 */ /* 0x000fea0003800200 */
.L_x_313:
[----:B------:R-:W-:Y:S01]  /*4760*/  IADD3 R13, P0, PT, R13, 0x100, RZ ;  /* 0x000001000d0d7810 */ /* 0x000fe20007f1e0ff */
[----:B------:R-:W-:Y:S02]  /*4770*/  VIADD R12, R12, 0x100 ;  /* 0x000001000c0c7836 */ /* 0x000fe40000000000 */
[----:B------:R-:W-:Y:S02]  /*4780*/  IMAD.X R9, RZ, RZ, R9, P3 ;  /* 0x000000ffff097224 */ /* 0x000fe400018e0609 */
[----:B------:R-:W-:Y:S01]  /*4790*/  IMAD.X R14, RZ, RZ, R14, P0 ;  /* 0x000000ffff0e7224 */ /* 0x000fe200000e060e */
[----:B------:R-:W-:Y:S07]  /*47a0*/  @P2 BRA `(.L_x_315) ;  /* 0xfffffffc006c2947 */ /* 0x000fee000383ffff */
.L_x_312:
[----:B------:R-:W-:Y:S05]  /*47b0*/  BSYNC.RECONVERGENT B2 ;  /* 0x0000000000027941 */ /* 0x000fea0003800200 */
.L_x_311:
[----:B------:R-:W-:-:S13]  /*47c0*/  ISETP.GE.U32.AND P0, PT, R6, 0x300, PT ;  /* 0x000003000600780c */ /* 0x000fda0003f06070 */
[----:B------:R-:W-:Y:S05]  /*47d0*/  @!P0 BRA `(.L_x_310) ;  /* 0x0000000400c88947 */ /* 0x000fea0003800000 */
[----:B------:R-:W0:Y:S01]  /*47e0*/  LDC.64 R8, c[0x0][0x380] ;  /* 0x0000e000ff087b82 */ /* 0x000e220000000a00 */
[----:B------:R-:W-:-:S07]  /*47f0*/  VIADD R20, R12, 0x200 ;  /* 0x000002000c147836 */ /* 0x000fce0000000000 */
[----:B------:R-:W1:Y:S02]  /*4800*/  LDC.64 R6, c[0x0][0x388] ;  /* 0x0000e200ff067b82 */ /* 0x000e640000000a00 */
.L_x_324:
        /* <DEDUP_REMOVED lines=30> */
.L_x_317:
[----:B------:R-:W-:Y:S05]  /*49f0*/  BSYNC.RECONVERGENT B2 ;  /* 0x0000000000027941 */ /* 0x000fea0003800200 */
.L_x_316:
        /* <DEDUP_REMOVED lines=9> */
[----:B------:R-:W-:-:S03]  /*4a90*/  IMAD.MOV.U32 R24, RZ, RZ, R26 ;  /* 0x000000ffff187224 */ /* 0x000fc600078e001a */
[----:B------:R-:W-:Y:S01]  /*4aa0*/  MOV R25, R27 ;  /* 0x0000001b00197202 */ /* 0x000fe20000000f00 */
        /* <DEDUP_REMOVED lines=15> */
.L_x_319:
[----:B------:R-:W-:Y:S05]  /*4ba0*/  BSYNC.RECONVERGENT B2 ;  /* 0x0000000000027941 */ /* 0x000fea0003800200 */
.L_x_318:
[----:B------:R-:W-:Y:S01]  /*4bb0*/  DSETP.GEU.AND P0, PT, |R16|, |R10|, PT ;  /* 0x4000000a1000722a */ /* 0x000fe20003f0e200 */
[CC--:B------:R-:W-:Y:S01]  /*4bc0*/  IADD3 R13, P1, P4, R19.reuse, R6.reuse, R20 ;  /* 0x00000006130d7210 */ /* 0x0c0fe20007c3e014 */
[----:B------:R-:W-:Y:S01]  /*4bd0*/  VIADD R4, R20, 0x100 ;  /* 0x0000010014047836 */ /* 0x000fe20000000000 */
[----:B------:R-:W-:Y:S01]  /*4be0*/  BSSY.RECONVERGENT B2, `(.L_x_320) ;  /* 0x0000016000027945 */ /* 0x000fe20003800200 */
[----:B------:R-:W-:Y:S01]  /*4bf0*/  IMAD.MOV.U32 R2, RZ, RZ, R10 ;  /* 0x000000ffff027224 */ /* 0x000fe200078e000a */
[----:B------:R-:W-:Y:S01]  /*4c00*/  IADD3.X R22, PT, PT, R18, R7, RZ, P1, P4 ;  /* 0x0000000712167210 */ /* 0x000fe20000fe84ff */
[----:B------:R-:W-:Y:S01]  /*4c10*/  IMAD.MOV.U32 R5, RZ, RZ, R13 ;  /* 0x000000ffff057224 */ /* 0x000fe200078e000d */
[----:B------:R-:W-:Y:S01]  /*4c20*/  IADD3 R4, P2, P3, R19, R6, R4 ;  /* 0x0000000613047210 */ /* 0x000fe20007b5e004 */
        /* <DEDUP_REMOVED lines=17> */
.L_x_321:
[----:B------:R-:W-:Y:S05]  /*4d40*/  BSYNC.RECONVERGENT B2 ;  /* 0x0000000000027941 */ /* 0x000fea0003800200 */
.L_x_320:
[----:B------:R-:W-:Y:S01]  /*4d50*/  DSETP.GEU.AND P0, PT, |R2|, |R14|, PT ;  /* 0x4000000e0200722a */ /* 0x000fe20003f0e200 */
[----:B------:R-:W-:Y:S01]  /*4d60*/  IADD3.X R13, PT, PT, R18, R7, RZ, P2, P3 ;  /* 0x00000007120d7210 */ /* 0x000fe200017e64ff */
        /* <DEDUP_REMOVED lines=20> */
.L_x_323:
[----:B------:R-:W-:Y:S05]  /*4eb0*/  BSYNC.RECONVERGENT B2 ;  /* 0x0000000000027941 */ /* 0x000fea0003800200 */
.L_x_322:
[C---:B------:R-:W-:Y:S02]  /*4ec0*/  VIADD R2, R20.reuse, 0x200 ;  /* 0x0000020014027836 */ /* 0x040fe40000000000 */
[----:B------:R-:W-:-:S03]  /*4ed0*/  VIADD R20, R20, 0x400 ;  /* 0x0000040014147836 */ /* 0x000fc60000000000 */
[----:B------:R-:W-:-:S13]  /*4ee0*/  ISETP.GE.AND P0, PT, R2, R21, PT ;  /* 0x000000150200720c */ /* 0x000fda0003f06270 */
[----:B------:R-:W-:Y:S05]  /*4ef0*/  @!P0 BRA `(.L_x_324) ;  /* 0xfffffff800448947 */ /* 0x000fea000383ffff */
.L_x_310:
[----:B------:R-:W-:Y:S05]  /*4f00*/  BSYNC.RECONVERGENT B1 ;  /* 0x0000000000017941 */ /* 0x000fea0003800200 */
.L_x_309:
        /* <DEDUP_REMOVED lines=32> */
.L_x_326:
[----:B------:R-:W-:Y:S05]  /*5110*/  BSYNC.RECONVERGENT B1 ;  /* 0x0000000000017941 */ /* 0x000fea0003800200 */
.L_x_325:
        /* <DEDUP_REMOVED lines=31> */
.L_x_328:
[----:B------:R-:W-:Y:S05]  /*5310*/  BSYNC.RECONVERGENT B1 ;  /* 0x0000000000017941 */ /* 0x000fea0003800200 */
.L_x_327:
        /* <DEDUP_REMOVED lines=31> */
.L_x_330:
[----:B------:R-:W-:Y:S05]  /*5510*/  BSYNC.RECONVERGENT B1 ;  /* 0x0000000000017941 */ /* 0x000fea0003800200 */
.L_x_329:
[----:B------:R-:W-:Y:S01]  /*5520*/  ISETP.GT.AND P0, PT, R8, 0x17, PT ;  /* 0x000000170800780c */ /* 0x000fe20003f04270 */
[----:B-1----:R1:W1:Y:S01]  /*5530*/  SHFL.DOWN PT, R6, R2, 0x8, 0x1f ;  /* 0x09001f0002067f89 */ /* 0x00226200000e0000 */
[----:B------:R-:W-:Y:S01]  /*5540*/  BSSY.RECONVERGENT B1, `(.L_x_331) ;  /* 0x000001d000017945 */ /* 0x000fe20003800200 */
[----:B--2---:R-:W-:Y:S02]  /*5550*/  IMAD.MOV.U32 R9, RZ, RZ, R11 ;  /* 0x000000ffff097224 */ /* 0x004fe400078e000b */
[----:B---3--:R2:W3:Y:S01]  /*5560*/  SHFL.DOWN PT, R7, R3, 0x8, 0x1f ;  /* 0x09001f0003077f89 */ /* 0x0084e200000e0000 */
[----:B------:R-:W-:Y:S02]  /*5570*/  IMAD.MOV.U32 R10, RZ, RZ, R12 ;  /* 0x000000ffff0a7224 */ /* 0x000fe400078e000c */
[----:B------:R-:W-:Y:S01]  /*5580*/  IMAD.MOV.U32 R4, RZ, RZ, R2 ;  /* 0x000000ffff047224 */ /* 0x000fe200078e0002 */
[----:B0-----:R2:W0:Y:S01]  /*5590*/  SHFL.DOWN PT, R14, R11, 0x8, 0x1f ;  /* 0x09001f000b0e7f89 */ /* 0x00142200000e0000 */
[----:B------:R-:W-:-:S03]  /*55a0*/  IMAD.MOV.U32 R5, RZ, RZ, R3 ;  /* 0x000000ffff057224 */ /* 0x000fc600078e0003 */
[----:B----4-:R2:W4:Y:S01]  /*55b0*/  SHFL.DOWN PT, R13, R12, 0x8, 0x1f ;  /* 0x09001f000c0d7f89 */ /* 0x01052200000e0000 */
        /* <DEDUP_REMOVED lines=21> */
.L_x_332:
[----:B------:R-:W-:Y:S05]  /*5710*/  BSYNC.RECONVERGENT B1 ;  /* 0x0000000000017941 */ /* 0x000fea0003800200 */
.L_x_331:
        /* <DEDUP_REMOVED lines=8> */
[----:B----4-:R-:W-:-:S03]  /*57a0*/  IMAD.MOV.U32 R13, RZ, RZ, R5 ;  /* 0x000000ffff0d7224 */ /* 0x010fc600078e0005 */
[----:B---3--:R3:W4:Y:S01]  /*57b0*/  SHFL.DOWN PT, R7, R10, 0x10, 0x1f ;  /* 0x0a001f000a077f89 */ /* 0x00872200000e0000 */
[----:B------:R-:W-:Y:S05]  /*57c0*/  @P0 BRA `(.L_x_334) ;  /* 0x0000000000500947 */ /* 0x000fea0003800000 */
[----:B-12---:R-:W-:Y:S01]  /*57d0*/  DSETP.GEU.AND P0, PT, |R4|, |R2|, PT ;  /* 0x400000020400722a */ /* 0x006fe20003f0e200 */
        /* <DEDUP_REMOVED lines=19> */
.L_x_334:
[----:B------:R-:W-:Y:S05]  /*5910*/  BSYNC.RECONVERGENT B1 ;  /* 0x0000000000017941 */ /* 0x000fea0003800200 */
.L_x_333:
        /* <DEDUP_REMOVED lines=11> */
.L_x_336:
[----:B------:R-:W-:Y:S05]  /*59d0*/  BSYNC.RECONVERGENT B1 ;  /* 0x0000000000017941 */ /* 0x000fea0003800200 */
.L_x_335:
        /* <DEDUP_REMOVED lines=8> */
[----:B0---4-:R-:W0:Y:S04]  /*5a60*/  LDS.128 R4, [R0+0x20] ;  /* 0x0000200000047984 */ /* 0x011e280000000c00 */
[----:B------:R2:W4:Y:S04]  /*5a70*/  LDS.64 R2, [R0+0x80] ;  /* 0x0000800000027984 */ /* 0x0005280000000a00 */
[----:B---3--:R2:W3:Y:S01]  /*5a80*/  LDS.128 R8, [R0+0x30] ;  /* 0x0000300000087984 */ /* 0x0084e20000000c00 */
[----:B-1----:R-:W-:Y:S01]  /*5a90*/  DSETP.GEU.AND P0, PT, |R12|, |R16|, PT ;  /* 0x400000100c00722a */ /* 0x002fe20003f0e200 */
[----:B------:R-:W-:-:S02]  /*5aa0*/  IMAD.MOV.U32 R20, RZ, RZ, R16 ;  /* 0x000000ffff147224 */ /* 0x000fc400078e0010 */
[----:B------:R-:W-:Y:S02]  /*5ab0*/  IMAD.MOV.U32 R21, RZ, RZ, R17 ;  /* 0x000000ffff157224 */ /* 0x000fe400078e0011 */
[----:B0-----:R-:W-:Y:S02]  /*5ac0*/  IMAD.MOV.U32 R23, RZ, RZ, R4 ;  /* 0x000000ffff177224 */ /* 0x001fe400078e0004 */
        /* <DEDUP_REMOVED lines=16> */
.L_x_338:
[----:B------:R-:W-:Y:S05]  /*5bd0*/  BSYNC.RECONVERGENT B1 ;  /* 0x0000000000017941 */ /* 0x000fea0003800200 */
.L_x_337:
        /* <DEDUP_REMOVED lines=23> */
.L_x_340:
[----:B------:R-:W-:Y:S05]  /*5d50*/  BSYNC.RECONVERGENT B1 ;  /* 0x0000000000017941 */ /* 0x000fea0003800200 */
.L_x_339:
        /* <DEDUP_REMOVED lines=21> */
.L_x_342:
[----:B------:R-:W-:Y:S05]  /*5eb0*/  BSYNC.RECONVERGENT B1 ;  /* 0x0000000000017941 */ /* 0x000fea0003800200 */
.L_x_341:
        /* <DEDUP_REMOVED lines=23> */
.L_x_344:
[----:B------:R-:W-:Y:S05]  /*6030*/  BSYNC.RECONVERGENT B1 ;  /* 0x0000000000017941 */ /* 0x000fea0003800200 */
.L_x_343:
        /* <DEDUP_REMOVED lines=21> */
.L_x_346:
[----:B------:R-:W-:Y:S05]  /*6190*/  BSYNC.RECONVERGENT B1 ;  /* 0x0000000000017941 */ /* 0x000fea0003800200 */
.L_x_345:
        /* <DEDUP_REMOVED lines=21> */
.L_x_348:
[----:B------:R-:W-:Y:S05]  /*62f0*/  BSYNC.RECONVERGENT B1 ;  /* 0x0000000000017941 */ /* 0x000fea0003800200 */
.L_x_347:
        /* <DEDUP_REMOVED lines=20> */
.L_x_268:
[----:B------:R-:W-:Y:S05]  /*6440*/  BSYNC.RECONVERGENT B0 ;  /* 0x0000000000007941 */ /* 0x000fea0003800200 */
.L_x_235:
[----:B------:R-:W-:Y:S05]  /*6450*/  @P1 EXIT ;  /* 0x000000000000194d */ /* 0x000fea0003800000 */
[----:B0123--:R-:W0:Y:S02]  /*6460*/  LDC.64 R2, c[0x0][0x390] ;  /* 0x0000e400ff027b82 */ /* 0x00fe240000000a00 */
[----:B0-----:R-:W-:Y:S04]  /*6470*/  STG.E.64 desc[UR8][R2.64], R12 ;  /* 0x0000000c02007986 */ /* 0x001fe8000c101b08 */
[----:B------:R-:W-:Y:S01]  /*6480*/  STG.E.64 desc[UR8][R2.64+0x8], R14 ;  /* 0x0000080e02007986 */ /* 0x000fe2000c101b08 */
[----:B------:R-:W-:Y:S05]  /*6490*/  EXIT ;  /* 0x000000000000794d */ /* 0x000fea0003800000 */
.L_x_349:
        /* <DEDUP_REMOVED lines=14> */
.L_x_719:


//--------------------- .text._ZN6thrust24THRUST_300001_SM_1000_NS8cuda_cub4core6detail13_kernel_agentINS1_8__reduce11ReduceAgentIPN4cuda3std3__45tupleIJdlEEESC_SB_iNS1_9__extrema9arg_max_fIdl10comparatorEEEEJSC_SC_iSG_EEEvDpT0_ --------------------------
	.section	.text._ZN6thrust24THRUST_300001_SM_1000_NS8cuda_cub4core6detail13_kernel_agentINS1_8__reduce11ReduceAgentIPN4cuda3std3__45tupleIJdlEEESC_SB_iNS1_9__extrema9arg_max_fIdl10comparatorEEEEJSC_SC_iSG_EEEvDpT0_,"ax",@progbits
	.align	128
        .global         _ZN6thrust24THRUST_300001_SM_1000_NS8cuda_cub4core6detail13_kernel_agentINS1_8__reduce11ReduceAgentIPN4cuda3std3__45tupleIJdlEEESC_SB_iNS1_9__extrema9arg_max_fIdl10comparatorEEEEJSC_SC_iSG_EEEvDpT0_
        .type           _ZN6thrust24THRUST_300001_SM_1000_NS8cuda_cub4core6detail13_kernel_agentINS1_8__reduce11ReduceAgentIPN4cuda3std3__45tupleIJdlEEESC_SB_iNS1_9__extrema9arg_max_fIdl10comparatorEEEEJSC_SC_iSG_EEEvDpT0_,@function
        .size           _ZN6thrust24THRUST_300001_SM_1000_NS8cuda_cub4core6detail13_kernel_agentINS1_8__reduce11ReduceAgentIPN4cuda3std3__45tupleIJdlEEESC_SB_iNS1_9__extrema9arg_max_fIdl10comparatorEEEEJSC_SC_iSG_EEEvDpT0_,(.L_x_720 - _ZN6thrust24THRUST_300001_SM_1000_NS8cuda_cub4core6detail13_kernel_agentINS1_8__reduce11ReduceAgentIPN4cuda3std3__45tupleIJdlEEESC_SB_iNS1_9__extrema9arg_max_fIdl10comparatorEEEEJSC_SC_iSG_EEEvDpT0_)
        .other          _ZN6thrust24THRUST_300001_SM_1000_NS8cuda_cub4core6detail13_kernel_agentINS1_8__reduce11ReduceAgentIPN4cuda3std3__45tupleIJdlEEESC_SB_iNS1_9__extrema9arg_max_fIdl10comparatorEEEEJSC_SC_iSG_EEEvDpT0_,@"STO_CUDA_ENTRY STV_DEFAULT"
_ZN6thrust24THRUST_300001_SM_1000_NS8cuda_cub4core6detail13_kernel_agentINS1_8__reduce11ReduceAgentIPN4cuda3std3__45tupleIJdlEEESC_SB_iNS1_9__extrema9arg_max_fIdl10comparatorEEEEJSC_SC_iSG_EEEvDpT0_:
.text._ZN6thrust24THRUST_300001_SM_1000_NS8cuda_cub4core6detail13_kernel_agentINS1_8__reduce11ReduceAgentIPN4cuda3std3__45tupleIJdlEEESC_SB_iNS1_9__extrema9arg_max_fIdl10comparatorEEEEJSC_SC_iSG_EEEvDpT0_:
        /* <DEDUP_REMOVED lines=21> */
.L_x_353:
[----:B0-----:R-:W-:Y:S05]  /*0150*/  BSYNC.RECONVERGENT B1 ;  /* 0x0000000000017941 */ /* 0x001fea0003800200 */
.L_x_352:
        /* <DEDUP_REMOVED lines=15> */
.L_x_360:
        /* <DEDUP_REMOVED lines=31> */
.L_x_359:
[----:B------:R-:W-:Y:S05]  /*0440*/  BSYNC.RECONVERGENT B3 ;  /* 0x0000000000037941 */ /* 0x000fea0003800200 */
.L_x_358:
[----:B------:R-:W-:Y:S02]  /*0450*/  IMAD.X R3, RZ, RZ, R3, P3 ;  /* 0x000000ffff037224 */ /* 0x000fe400018e0603 */
[----:B------:R-:W-:Y:S01]  /*0460*/  VIADD R19, R19, 0x100 ;  /* 0x0000010013137836 */ /* 0x000fe20000000000 */
[----:B------:R-:W-:Y:S06]  /*0470*/  @P2 BRA `(.L_x_360) ;  /* 0xfffffffc00742947 */ /* 0x000fec000383ffff */
.L_x_357:
[----:B------:R-:W-:Y:S05]  /*0480*/  BSYNC.RECONVERGENT B2 ;  /* 0x0000000000027941 */ /* 0x000fea0003800200 */
.L_x_356:
[----:B------:R-:W0:Y:S01]  /*0490*/  LDC.64 R8, c[0x0][0x380] ;  /* 0x0000e000ff087b82 */ /* 0x000e220000000a00 */
[----:B------:R-:W-:-:S13]  /*04a0*/  ISETP.GE.U32.AND P0, PT, R4, 0x300, PT ;  /* 0x000003000400780c */ /* 0x000fda0003f06070 */
[----:B------:R-:W-:Y:S05]  /*04b0*/  @!P0 BRA `(.L_x_355) ;  /* 0x0000000400908947 */ /* 0x000fea0003800000 */
.L_x_369:
        /* <DEDUP_REMOVED lines=13> */
[----:B------:R-:W-:Y:S01]  /*0590*/  IMAD.MOV.U32 R23, RZ, RZ, R12 ;  /* 0x000000ffff177224 */ /* 0x000fe200078e000c */
[----:B------:R-:W-:Y:S01]  /*05a0*/  MOV R25, R13 ;  /* 0x0000000d00197202 */ /* 0x000fe20000000f00 */
[----:B------:R-:W-:Y:S02]  /*05b0*/  IMAD.MOV.U32 R2, RZ, RZ, R14 ;  /* 0x000000ffff027224 */ /* 0x000fe400078e000e */
[----:B------:R-:W-:-:S09]  /*05c0*/  IMAD.MOV.U32 R3, RZ, RZ, R15 ;  /* 0x000000ffff037224 */ /* 0x000fd200078e000f */
        /* <DEDUP_REMOVED lines=9> */
.L_x_362:
[----:B------:R-:W-:Y:S05]  /*0660*/  BSYNC.RECONVERGENT B2 ;  /* 0x0000000000027941 */ /* 0x000fea0003800200 */
.L_x_361:
        /* <DEDUP_REMOVED lines=25> */
.L_x_364:
[----:B------:R-:W-:Y:S05]  /*0800*/  BSYNC.RECONVERGENT B2 ;  /* 0x0000000000027941 */ /* 0x000fea0003800200 */
.L_x_363:
        /* <DEDUP_REMOVED lines=21> */
.L_x_366:
[----:B------:R-:W-:Y:S05]  /*0960*/  BSYNC.RECONVERGENT B2 ;  /* 0x0000000000027941 */ /* 0x000fea0003800200 */
.L_x_365:
        /* <DEDUP_REMOVED lines=21> */
.L_x_368:
[----:B------:R-:W-:Y:S05]  /*0ac0*/  BSYNC.RECONVERGENT B2 ;  /* 0x0000000000027941 */ /* 0x000fea0003800200 */
.L_x_367:
[----:B------:R-:W-:-:S05]  /*0ad0*/  VIADD R19, R19, 0x400 ;  /* 0x0000040013137836 */ /* 0x000fca0000000000 */
[----:B------:R-:W-:-:S13]  /*0ae0*/  ISETP.GE.AND P0, PT, R19, UR5, PT ;  /* 0x0000000513007c0c */ /* 0x000fda000bf06270 */
[----:B------:R-:W-:Y:S05]  /*0af0*/  @!P0 BRA `(.L_x_369) ;  /* 0xfffffff800708947 */ /* 0x000fea000383ffff */
.L_x_355:
[----:B------:R-:W-:Y:S05]  /*0b00*/  BSYNC.RECONVERGENT B1 ;  /* 0x0000000000017941 */ /* 0x000fea0003800200 */
.L_x_354:
        /* <DEDUP_REMOVED lines=35> */
.L_x_372:
[----:B------:R-:W-:Y:S05]  /*0d40*/  BSYNC.RECONVERGENT B1 ;  /* 0x0000000000017941 */ /* 0x000fea0003800200 */
.L_x_371:
        /* <DEDUP_REMOVED lines=31> */
.L_x_374:
[----:B------:R-:W-:Y:S05]  /*0f40*/  BSYNC.RECONVERGENT B1 ;  /* 0x0000000000017941 */ /* 0x000fea0003800200 */
.L_x_373:
        /* <DEDUP_REMOVED lines=31> */
.L_x_376:
[----:B------:R-:W-:Y:S05]  /*1140*/  BSYNC.RECONVERGENT B1 ;  /* 0x0000000000017941 */ /* 0x000fea0003800200 */
.L_x_375:
        /* <DEDUP_REMOVED lines=31> */
.L_x_378:
[----:B------:R-:W-:Y:S05]  /*1340*/  BSYNC.RECONVERGENT B1 ;  /* 0x0000000000017941 */ /* 0x000fea0003800200 */
.L_x_377:
[----:B------:R-:W-:Y:S01]  /*1350*/  ISETP.GT.AND P0, PT, R9, 0xf, PT ;  /* 0x0000000f0900780c */ /* 0x000fe20003f04270 */
[----:B-1----:R1:W1:Y:S01]  /*1360*/  SHFL.DOWN PT, R6, R4, 0x10, 0x1f ;  /* 0x0a001f0004067f89 */ /* 0x00226200000e0000 */
[----:B------:R-:W-:Y:S01]  /*1370*/  BSSY.RECONVERGENT B1, `(.L_x_379) ;  /* 0x000001d000017945 */ /* 0x000fe20003800200 */
[----:B0-----:R-:W-:Y:S01]  /*1380*/  MOV R14, R8 ;  /* 0x00000008000e7202 */ /* 0x001fe20000000f00 */
[----:B----4-:R-:W-:Y:S01]  /*1390*/  IMAD.MOV.U32 R15, RZ, RZ, R10 ;  /* 0x000000ffff0f7224 */ /* 0x010fe200078e000a */
[----:B--2---:R0:W2:Y:S01]  /*13a0*/  SHFL.DOWN PT, R7, R5, 0x10, 0x1f ;  /* 0x0a001f0005077f89 */ /* 0x0040a200000e0000 */
[----:B------:R-:W-:Y:S02]  /*13b0*/  IMAD.MOV.U32 R2, RZ, RZ, R4 ;  /* 0x000000ffff027224 */ /* 0x000fe400078e0004 */
[----:B------:R-:W-:Y:S01]  /*13c0*/  IMAD.MOV.U32 R3, RZ, RZ, R5 ;  /* 0x000000ffff037224 */ /* 0x000fe200078e0005 */
[----:B------:R0:W4:Y:S04]  /*13d0*/  SHFL.DOWN PT, R11, R8, 0x10, 0x1f ;  /* 0x0a001f00080b7f89 */ /* 0x00012800000e0000 */
        /* <DEDUP_REMOVED lines=22> */
.L_x_380:
[----:B------:R-:W-:Y:S05]  /*1540*/  BSYNC.RECONVERGENT B1 ;  /* 0x0000000000017941 */ /* 0x000fea0003800200 */
.L_x_379:
        /* <DEDUP_REMOVED lines=11> */
.L_x_382:
[----:B------:R-:W-:Y:S05]  /*1600*/  BSYNC.RECONVERGENT B1 ;  /* 0x0000000000017941 */ /* 0x000fea0003800200 */
.L_x_381:
        /* <DEDUP_REMOVED lines=31> */
.L_x_385:
[----:B------:R-:W-:Y:S05]  /*1800*/  BSYNC.RECONVERGENT B1 ;  /* 0x0000000000017941 */ /* 0x000fea0003800200 */
.L_x_384:
        /* <DEDUP_REMOVED lines=10> */
[----:B------:R-:W-:Y:S01]  /*18b0*/  MOV R15, R26 ;  /* 0x0000001a000f7202 */ /* 0x000fe20000000f00 */
[----:B------:R-:W-:Y:S02]  /*18c0*/  IMAD.MOV.U32 R29, RZ, RZ, R27 ;  /* 0x000000ffff1d7224 */ /* 0x000fe400078e001b */
[----:B------:R-:W-:Y:S02]  /*18d0*/  IMAD.MOV.U32 R4, RZ, RZ, R24 ;  /* 0x000000ffff047224 */ /* 0x000fe400078e0018 */
[----:B------:R-:W-:-:S08]  /*18e0*/  IMAD.MOV.U32 R5, RZ, RZ, R25 ;  /* 0x000000ffff057224 */ /* 0x000fd000078e0019 */
        /* <DEDUP_REMOVED lines=9> */
.L_x_387:
[----:B------:R-:W-:Y:S05]  /*1980*/  BSYNC.RECONVERGENT B1 ;  /* 0x0000000000017941 */ /* 0x000fea0003800200 */
.L_x_386:
        /* <DEDUP_REMOVED lines=21> */
.L_x_389:
[----:B------:R-:W-:Y:S05]  /*1ae0*/  BSYNC.RECONVERGENT B1 ;  /* 0x0000000000017941 */ /* 0x000fea0003800200 */
.L_x_388:
        /* <DEDUP_REMOVED lines=23> */
.L_x_391:
[----:B------:R-:W-:Y:S05]  /*1c60*/  BSYNC.RECONVERGENT B1 ;  /* 0x0000000000017941 */ /* 0x000fea0003800200 */
.L_x_390:
        /* <DEDUP_REMOVED lines=21> */
.L_x_393:
[----:B------:R-:W-:Y:S05]  /*1dc0*/  BSYNC.RECONVERGENT B1 ;  /* 0x0000000000017941 */ /* 0x000fea0003800200 */
.L_x_392:
        /* <DEDUP_REMOVED lines=21> */
.L_x_395:
[----:B------:R-:W-:Y:S05]  /*1f20*/  BSYNC.RECONVERGENT B1 ;  /* 0x0000000000017941 */ /* 0x000fea0003800200 */
.L_x_394:
        /* <DEDUP_REMOVED lines=21> */
.L_x_370:
        /* <DEDUP_REMOVED lines=19> */
[----:B0-----:R-:W-:Y:S01]  /*21b0*/  MOV R16, R9 ;  /* 0x0000000900107202 */ /* 0x001fe20000000f00 */
[----:B--2---:R-:W-:Y:S02]  /*21c0*/  IMAD.MOV.U32 R18, RZ, RZ, R11 ;  /* 0x000000ffff127224 */ /* 0x004fe400078e000b */
[----:B------:R-:W-:Y:S02]  /*21d0*/  IMAD.MOV.U32 R2, RZ, RZ, R6 ;  /* 0x000000ffff027224 */ /* 0x000fe400078e0006 */
[----:B------:R-:W-:-:S08]  /*21e0*/  IMAD.MOV.U32 R3, RZ, RZ, R7 ;  /* 0x000000ffff037224 */ /* 0x000fd000078e0007 */
        /* <DEDUP_REMOVED lines=15> */
.L_x_397:
[----:B------:R-:W-:Y:S05]  /*22e0*/  BSYNC.RECONVERGENT B1 ;  /* 0x0000000000017941 */ /* 0x000fea0003800200 */
.L_x_396:
        /* <DEDUP_REMOVED lines=32> */
.L_x_399:
[----:B------:R-:W-:Y:S05]  /*24f0*/  BSYNC.RECONVERGENT B1 ;  /* 0x0000000000017941 */ /* 0x000fea0003800200 */
.L_x_398:
[----:B-1----:R-:W-:Y:S01]  /*2500*/  VIADD R2, R4, 0x4 ;  /* 0x0000000404027836 */ /* 0x002fe20000000000 */
[----:B---3--:R1:W3:Y:S01]  /*2510*/  SHFL.DOWN PT, R8, R6, 0x4, R5 ;  /* 0x0880000006087989 */ /* 0x0082e200000e0005 */
[----:B------:R-:W-:Y:S01]  /*2520*/  BSSY.RECONVERGENT B1, `(.L_x_400) ;  /* 0x000001e000017945 */ /* 0x000fe20003800200 */
[----:B------:R-:W-:Y:S01]  /*2530*/  IMAD.MOV.U32 R14, RZ, RZ, R10 ;  /* 0x000000ffff0e7224 */ /* 0x000fe200078e000a */
[----:B------:R-:W-:Y:S01]  /*2540*/  MOV R3, R7 ;  /* 0x0000000700037202 */ /* 0x000fe20000000f00 */
[----:B0-----:R1:W0:Y:S01]  /*2550*/  SHFL.DOWN PT, R9, R7, 0x4, R5 ;  /* 0x0880000007097989 */ /* 0x00122200000e0005 */
[----:B------:R-:W-:Y:S01]  /*2560*/  ISETP.GT.AND P0, PT, R2, R5, PT ;  /* 0x000000050200720c */ /* 0x000fe20003f04270 */
[----:B------:R-:W-:Y:S02]  /*2570*/  IMAD.MOV.U32 R16, RZ, RZ, R12 ;  /* 0x000000ffff107224 */ /* 0x000fe400078e000c */
[----:B--2---:R1:W2:Y:S01]  /*2580*/  SHFL.DOWN PT, R11, R10, 0x4, R5 ;  /* 0x088000000a0b7989 */ /* 0x0042a200000e0005 */
[----:B------:R-:W-:-:S03]  /*2590*/  IMAD.MOV.U32 R2, RZ, RZ, R6 ;  /* 0x000000ffff027224 */ /* 0x000fc600078e0006 */
[----:B----4-:R1:W4:Y:S06]  /*25a0*/  SHFL.DOWN PT, R13, R12, 0x4, R5 ;  /* 0x088000000c0d7989 */ /* 0x01032c00000e0005 */
        /* <DEDUP_REMOVED lines=21> */
.L_x_401:
[----:B------:R-:W-:Y:S05]  /*2700*/  BSYNC.RECONVERGENT B1 ;  /* 0x0000000000017941 */ /* 0x000fea0003800200 */
.L_x_400:
        /* <DEDUP_REMOVED lines=32> */
.L_x_403:
[----:B------:R-:W-:Y:S05]  /*2910*/  BSYNC.RECONVERGENT B1 ;  /* 0x0000000000017941 */ /* 0x000fea0003800200 */
.L_x_402:
[----:B-1----:R-:W-:Y:S01]  /*2920*/  VIADD R2, R4, 0x10 ;  /* 0x0000001004027836 */ /* 0x002fe20000000000 */
[----:B---3--:R1:W3:Y:S01]  /*2930*/  SHFL.DOWN PT, R8, R6, 0x10, R5 ;  /* 0x0a00000006087989 */ /* 0x0082e200000e0005 */
[----:B------:R-:W-:Y:S01]  /*2940*/  BSSY.RECONVERGENT B1, `(.L_x_404) ;  /* 0x000001e000017945 */ /* 0x000fe20003800200 */
[----:B------:R-:W-:Y:S02]  /*2950*/  IMAD.MOV.U32 R14, RZ, RZ, R10 ;  /* 0x000000ffff0e7224 */ /* 0x000fe400078e000a */
[----:B------:R-:W-:Y:S01]  /*2960*/  ISETP.GT.AND P0, PT, R2, R5, PT ;  /* 0x000000050200720c */ /* 0x000fe20003f04270 */
[----:B0-----:R1:W0:Y:S01]  /*2970*/  SHFL.DOWN PT, R9, R7, 0x10, R5 ;  /* 0x0a00000007097989 */ /* 0x00122200000e0005 */
[----:B------:R-:W-:Y:S01]  /*2980*/  IMAD.MOV.U32 R15, RZ, RZ, R12 ;  /* 0x000000ffff0f7224 */ /* 0x000fe200078e000c */
[----:B------:R-:W-:Y:S01]  /*2990*/  MOV R2, R6 ;  /* 0x0000000600027202 */ /* 0x000fe20000000f00 */
[----:B------:R-:W-:Y:S01]  /*29a0*/  IMAD.MOV.U32 R3, RZ, RZ, R7 ;  /* 0x000000ffff037224 */ /* 0x000fe200078e0007 */
[----:B--2---:R1:W2:Y:S04]  /*29b0*/  SHFL.DOWN PT, R11, R10, 0x10, R5 ;  /* 0x0a0000000a0b7989 */ /* 0x0042a800000e0005 */
        /* <DEDUP_REMOVED lines=22> */
.L_x_405:
[----:B------:R-:W-:Y:S05]  /*2b20*/  BSYNC.RECONVERGENT B1 ;  /* 0x0000000000017941 */ /* 0x000fea0003800200 */
.L_x_404:
        /* <DEDUP_REMOVED lines=11> */
.L_x_407:
[----:B------:R-:W-:Y:S05]  /*2be0*/  BSYNC.RECONVERGENT B1 ;  /* 0x0000000000017941 */ /* 0x000fea0003800200 */
.L_x_406:
        /* <DEDUP_REMOVED lines=35> */
.L_x_409:
[----:B------:R-:W-:Y:S05]  /*2e20*/  BSYNC.RECONVERGENT B1 ;  /* 0x0000000000017941 */ /* 0x000fea0003800200 */
.L_x_408:
[----:B------:R-:W-:Y:S01]  /*2e30*/  UISETP.GE.AND UP0, UPT, UR8, 0x41, UPT ;  /* 0x000000410800788c */ /* 0x000fe2000bf06270 */
[----:B0-----:R-:W-:Y:S01]  /*2e40*/  IMAD.MOV.U32 R9, RZ, RZ, R11 ;  /* 0x000000ffff097224 */ /* 0x001fe200078e000b */
[----:B------:R-:W-:Y:S01]  /*2e50*/  MOV R2, R4 ;  /* 0x0000000400027202 */ /* 0x000fe20000000f00 */
[----:B------:R-:W-:Y:S02]  /*2e60*/  IMAD.MOV.U32 R0, RZ, RZ, R8 ;  /* 0x000000ffff007224 */ /* 0x000fe400078e0008 */
[----:B------:R-:W-:-:S04]  /*2e70*/  IMAD.MOV.U32 R3, RZ, RZ, R5 ;  /* 0x000000ffff037224 */ /* 0x000fc800078e0005 */
        /* <DEDUP_REMOVED lines=27> */
.L_x_411:
[----:B------:R-:W-:Y:S05]  /*3030*/  BSYNC.RECONVERGENT B1 ;  /* 0x0000000000017941 */ /* 0x000fea0003800200 */
.L_x_410:
        /* <DEDUP_REMOVED lines=32> */
.L_x_413:
[----:B------:R-:W-:Y:S05]  /*3240*/  BSYNC.RECONVERGENT B1 ;  /* 0x0000000000017941 */ /* 0x000fea0003800200 */
.L_x_412:
[----:B------:R-:W-:Y:S01]  /*3250*/  UISETP.GE.AND UP0, UPT, UR8, 0x81, UPT ;  /* 0x000000810800788c */ /* 0x000fe2000bf06270 */
[----:B------:R-:W-:Y:S01]  /*3260*/  IMAD.MOV.U32 R9, RZ, RZ, R11 ;  /* 0x000000ffff097224 */ /* 0x000fe200078e000b */
        /* <DEDUP_REMOVED lines=30> */
.L_x_415:
[----:B------:R-:W-:Y:S05]  /*3450*/  BSYNC.RECONVERGENT B1 ;  /* 0x0000000000017941 */ /* 0x000fea0003800200 */
.L_x_414:
        /* <DEDUP_REMOVED lines=32> */
.L_x_417:
[----:B------:R-:W-:Y:S05]  /*3660*/  BSYNC.RECONVERGENT B1 ;  /* 0x0000000000017941 */ /* 0x000fea0003800200 */
.L_x_416:
        /* <DEDUP_REMOVED lines=13> */
[----:B------:R-:W-:Y:S01]  /*3740*/  MOV R6, R2 ;  /* 0x0000000200067202 */ /* 0x000fe20000000f00 */
[----:B------:R-:W-:Y:S02]  /*3750*/  IMAD.MOV.U32 R7, RZ, RZ, R3 ;  /* 0x000000ffff077224 */ /* 0x000fe400078e0003 */
[----:B-1----:R-:W-:Y:S02]  /*3760*/  IMAD.MOV.U32 R9, RZ, RZ, R12 ;  /* 0x000000ffff097224 */ /* 0x002fe400078e000c */
        /* <DEDUP_REMOVED lines=16> */
.L_x_419:
[----:B------:R-:W-:Y:S05]  /*3870*/  BSYNC.RECONVERGENT B1 ;  /* 0x0000000000017941 */ /* 0x000fea0003800200 */
.L_x_418:
        /* <DEDUP_REMOVED lines=32> */
.L_x_351:
        /* <DEDUP_REMOVED lines=34> */
[----:B------:R-:W-:-:S04]  /*3ca0*/  IMAD.MOV.U32 R15, RZ, RZ, 0x500 ;  /* 0x00000500ff0f7424 */ /* 0x000fc800078e00ff */
        /* <DEDUP_REMOVED lines=8> */
[----:B------:R-:W-:Y:S02]  /*3d30*/  @P2 MOV R9, R13 ;  /* 0x0000000d00092202 */ /* 0x000fe40000000f00 */
[----:B------:R-:W-:-:S04]  /*3d40*/  @P2 SEL R7, R11, R7, P0 ;  /* 0x000000070b072207 */ /* 0x000fc80000000000 */
        /* <DEDUP_REMOVED lines=10> */
[----:B------:R-:W-:Y:S06]  /*3df0*/  BRA.U !UP0, `(.L_x_420) ;  /* 0x0000000508287547 */ /* 0x000fec000b800000 */
[----:B------:R-:W-:Y:S01]  /*3e00*/  IMAD.MOV.U32 R25, RZ, RZ, R2 ;  /* 0x000000ffff197224 */ /* 0x000fe200078e0002 */
[----:B------:R-:W0:Y:S01]  /*3e10*/  LDCU UR4, c[0x0][0x390] ;  /* 0x00007200ff0477ac */ /* 0x000e220008000800 */
[----:B------:R-:W-:Y:S02]  /*3e20*/  IMAD.MOV.U32 R24, RZ, RZ, R3 ;  /* 0x000000ffff187224 */ /* 0x000fe400078e0003 */
[----:B------:R-:W-:-:S07]  /*3e30*/  IMAD.MOV.U32 R27, RZ, RZ, 0x500 ;  /* 0x00000500ff1b7424 */ /* 0x000fce00078e00ff */
.L_x_421:
[----:B------:R-:W1:Y:S01]  /*3e40*/  LDC.64 R22, c[0x0][0x380] ;  /* 0x0000e000ff167b82 */ /* 0x000e620000000a00 */
[----:B------:R-:W-:-:S04]  /*3e50*/  IMAD.IADD R3, R0, 0x1, R27 ;  /* 0x0000000100037824 */ /* 0x000fc800078e021b */
[----:B-1----:R-:W-:-:S05]  /*3e60*/  IMAD.WIDE.U32 R22, R3, 0x10, R22 ;  /* 0x0000001003167825 */ /* 0x002fca00078e0016 */
        /* <DEDUP_REMOVED lines=14> */
[----:B------:R-:W-:Y:S02]  /*3f50*/  @P2 FSEL R29, R5, R21, P0 ;  /* 0x00000015051d2208 */ /* 0x000fe40000000000 */
[----:B------:R-:W2:Y:S01]  /*3f60*/  LDG.E.64.CONSTANT R4, desc[UR6][R22.64+0x4000] ;  /* 0x0040000616047981 */ /* 0x000ea2000c1e9b00 */
[----:B------:R-:W-:Y:S02]  /*3f70*/  @P2 IMAD.MOV.U32 R20, RZ, RZ, R26 ;  /* 0x000000ffff142224 */ /* 0x000fe400078e001a */
[----:B------:R-:W-:-:S06]  /*3f80*/  @P2 IMAD.MOV.U32 R21, RZ, RZ, R29 ;  /* 0x000000ffff152224 */ /* 0x000fcc00078e001d */
        /* <DEDUP_REMOVED lines=32> */
[----:B------:R-:W-:-:S05]  /*4190*/  VIADD R7, R27, 0xa00 ;  /* 0x00000a001b077836 */ /* 0x000fca0000000000 */
[----:B0-----:R-:W-:Y:S01]  /*41a0*/  ISETP.GT.AND P1, PT, R7, UR4, PT ;  /* 0x0000000407007c0c */ /* 0x001fe2000bf24270 */
[----:B------:R-:W-:-:S04]  /*41b0*/  VIADD R15, R27, 0x500 ;  /* 0x000005001b0f7836 */ /* 0x000fc80000000000 */
[----:B------:R-:W-:Y:S01]  /*41c0*/  IMAD.MOV.U32 R27, RZ, RZ, R15 ;  /* 0x000000ffff1b7224 */ /* 0x000fe200078e000f */
        /* <DEDUP_REMOVED lines=11> */
[----:B------:R-:W-:Y:S01]  /*4280*/  IMAD.MOV.U32 R24, RZ, RZ, R3 ;  /* 0x000000ffff187224 */ /* 0x000fe200078e0003 */
[----:B------:R-:W-:Y:S06]  /*4290*/  @!P1 BRA `(.L_x_421) ;  /* 0xfffffff800e89947 */ /* 0x000fec000383ffff */
.L_x_420:
[----:B------:R-:W-:-:S13]  /*42a0*/  ISETP.GE.AND P0, PT, R15, UR4, PT ;  /* 0x000000040f007c0c */ /* 0x000fda000bf06270 */
        /* <DEDUP_REMOVED lines=12> */
[----:B------:R-:W0:Y:S01]  /*4370*/  LDC.64 R6, c[0x0][0x380] ;  /* 0x0000e000ff067b82 */ /* 0x000e220000000a00 */
[----:B------:R-:W-:Y:S01]  /*4380*/  LEA.HI R8, R20, 0x1, RZ, 0x18 ;  /* 0x0000000114087811 */ /* 0x000fe200078fc0ff */
[----:B------:R-:W-:Y:S01]  /*4390*/  IMAD.IADD R21, R0, 0x1, R15 ;  /* 0x0000000100157824 */ /* 0x000fe200078e020f */
[----:B------:R-:W-:Y:S02]  /*43a0*/  MOV R12, R0 ;  /* 0x00000000000c7202 */ /* 0x000fe40000000f00 */
[----:B------:R-:W-:-:S05]  /*43b0*/  LOP3.LUT R8, R8, 0x3, RZ, 0xc0, !PT ;  /* 0x0000000308087812 */ /* 0x000fca00078ec0ff */
[----:B------:R-:W-:-:S07]  /*43c0*/  IMAD.MOV R14, RZ, RZ, -R8 ;  /* 0x000000ffff0e7224 */ /* 0x000fce00078e0a08 */
.L_x_428:
[----:B0-----:R-:W-:-:S05]  /*43d0*/  IMAD.WIDE.U32 R18, R21, 0x10, R6 ;  /* 0x0000001015127825 */ /* 0x001fca00078e0006 */
[----:B------:R-:W2:Y:S04]  /*43e0*/  LDG.E.64.CONSTANT R8, desc[UR6][R18.64] ;  /* 0x0000000612087981 */ /* 0x000ea8000c1e9b00 */
[----:B------:R-:W3:Y:S01]  /*43f0*/  LDG.E.64.CONSTANT R10, desc[UR6][R18.64+0x8] ;  /* 0x00000806120a7981 */ /* 0x000ee2000c1e9b00 */
[----:B------:R-:W-:Y:S01]  /*4400*/  VIADD R14, R14, 0x1 ;  /* 0x000000010e0e7836 */ /* 0x000fe20000000000 */
[----:B------:R-:W-:Y:S01]  /*4410*/  BSSY.RECONVERGENT B3, `(.L_x_426) ;  /* 0x000001a000037945 */ /* 0x000fe20003800200 */
[----:B------:R-:W-:Y:S02]  /*4420*/  IMAD.MOV.U32 R23, RZ, RZ, R2 ;  /* 0x000000ffff177224 */ /* 0x000fe400078e0002 */
        /* <DEDUP_REMOVED lines=24> */
.L_x_427:
[----:B------:R-:W-:Y:S05]  /*45b0*/  BSYNC.RECONVERGENT B3 ;  /* 0x0000000000037941 */ /* 0x000fea0003800200 */
.L_x_426:
[----:B------:R-:W-:Y:S02]  /*45c0*/  VIADD R12, R12, 0x100 ;  /* 0x000001000c0c7836 */ /* 0x000fe40000000000 */
[----:B------:R-:W-:Y:S01]  /*45d0*/  VIADD R21, R21, 0x100 ;  /* 0x0000010015157836 */ /* 0x000fe20000000000 */
[----:B------:R-:W-:Y:S06]  /*45e0*/  @P2 BRA `(.L_x_428) ;  /* 0xfffffffc00782947 */ /* 0x000fec000383ffff */
.L_x_425:
[----:B------:R-:W-:Y:S05]  /*45f0*/  BSYNC.RECONVERGENT B2 ;  /* 0x0000000000027941 */ /* 0x000fea0003800200 */
.L_x_424:
[----:B------:R-:W-:-:S13]  /*4600*/  ISETP.GE.U32.AND P0, PT, R20, 0x300, PT ;  /* 0x000003001400780c */ /* 0x000fda0003f06070 */
[----:B------:R-:W-:Y:S05]  /*4610*/  @!P0 BRA `(.L_x_423) ;  /* 0x0000000400c88947 */ /* 0x000fea0003800000 */
[----:B------:R-:W0:Y:S01]  /*4620*/  LDCU.64 UR8, c[0x0][0x380] ;  /* 0x00007000ff0877ac */ /* 0x000e220008000a00 */
[----:B------:R-:W1:Y:S01]  /*4630*/  LDC.64 R10, c[0x0][0x380] ;  /* 0x0000e000ff0a7b82 */ /* 0x000e620000000a00 */
[C---:B------:R-:W-:Y:S01]  /*4640*/  IADD3 R17, P0, PT, R12.reuse, R15, RZ ;  /* 0x0000000f0c117210 */ /* 0x040fe20007f1e0ff */
[----:B------:R-:W-:-:S04]  /*4650*/  IMAD.IADD R15, R12, 0x1, R15 ;  /* 0x000000010c0f7824 */ /* 0x000fc800078e020f */
[----:B------:R-:W-:Y:S01]  /*4660*/  IMAD.X R6, RZ, RZ, RZ, P0 ;  /* 0x000000ffff067224 */ /* 0x000fe200000e06ff */
[----:B0-----:R-:W-:-:S04]  /*4670*/  LEA R14, P1, R17, UR8, 0x4 ;  /* 0x00000008110e7c11 */ /* 0x001fc8000f8220ff */
[----:B------:R-:W-:Y:S02]  /*4680*/  IADD3 R14, P0, PT, R14, 0x3008, RZ ;  /* 0x000030080e0e7810 */ /* 0x000fe40007f1e0ff */
[----:B------:R-:W-:-:S05]  /*4690*/  LEA.HI.X R17, R17, UR9, R6, 0x4, P1 ;  /* 0x0000000911117c11 */ /* 0x000fca00088f2406 */
[----:B------:R-:W-:-:S07]  /*46a0*/  IMAD.X R17, RZ, RZ, R17, P0 ;  /* 0x000000ffff117224 */ /* 0x000fce00000e0611 */
.L_x_437:
[----:B-1----:R-:W-:-:S05]  /*46b0*/  IMAD.WIDE.U32 R8, R15, 0x10, R10 ;  /* 0x000000100f087825 */ /* 0x002fca00078e000a */
[----:B------:R-:W2:Y:S04]  /*46c0*/  LDG.E.64.CONSTANT R22, desc[UR6][R8.64] ;  /* 0x0000000608167981 */ /* 0x000ea8000c1e9b00 */
[----:B------:R0:W3:Y:S02]  /*46d0*/  LDG.E.64.CONSTANT R6, desc[UR6][R8.64+0x8] ;  /* 0x0000080608067981 */ /* 0x0000e4000c1e9b00 */
[----:B0-----:R-:W-:Y:S02]  /*46e0*/  IMAD.MOV.U32 R8, RZ, RZ, R14 ;  /* 0x000000ffff087224 */ /* 0x001fe400078e000e */
[----:B------:R-:W-:-:S05]  /*46f0*/  IMAD.MOV.U32 R9, RZ, RZ, R17 ;  /* 0x000000ffff097224 */ /* 0x000fca00078e0011 */
[----:B------:R0:W5:Y:S04]  /*4700*/  LDG.E.64.CONSTANT R20, desc[UR6][R8.64+-0x2008] ;  /* 0xffdff80608147981 */ /* 0x000168000c1e9b00 */
[----:B------:R0:W5:Y:S01]  /*4710*/  LDG.E.64.CONSTANT R18, desc[UR6][R8.64+-0x2000] ;  /* 0xffe0000608127981 */ /* 0x000162000c1e9b00 */
[----:B------:R-:W-:Y:S01]  /*4720*/  BSSY.RECONVERGENT B2, `(.L_x_429) ;  /* 0x0000015000027945 */ /* 0x000fe20003800200 */
[----:B--2---:R-:W-:Y:S01]  /*4730*/  DSETP.GEU.AND P0, PT, |R4|, |R22|, PT ;  /* 0x400000160400722a */ /* 0x004fe20003f0e200 */
[----:B------:R-:W-:Y:S02]  /*4740*/  IMAD.MOV.U32 R16, RZ, RZ, R22 ;  /* 0x000000ffff107224 */ /* 0x000fe400078e0016 */
[----:B------:R-:W-:Y:S01]  /*4750*/  IMAD.MOV.U32 R17, RZ, RZ, R23 ;  /* 0x000000ffff117224 */ /* 0x000fe200078e0017 */
[----:B---3--:R-:W-:Y:S01]  /*4760*/  MOV R29, R7 ;  /* 0x00000007001d7202 */ /* 0x008fe20000000f00 */
[----:B------:R-:W-:-:S09]  /*4770*/  IMAD.MOV.U32 R27, RZ, RZ, R6 ;  /* 0x000000ffff1b7224 */ /* 0x000fd200078e0006 */
        /* <DEDUP_REMOVED lines=15> */
.L_x_430:
[----:B------:R-:W-:Y:S05]  /*4870*/  BSYNC.RECONVERGENT B2 ;  /* 0x0000000000027941 */ /* 0x000fea0003800200 */
.L_x_429:
[----:B------:R0:W5:Y:S04]  /*4880*/  LDG.E.64.CONSTANT R6, desc[UR6][R8.64+-0x1008] ;  /* 0xffeff80608067981 */ /* 0x000168000c1e9b00 */
[----:B------:R0:W5:Y:S02]  /*4890*/  LDG.E.64.CONSTANT R4, desc[UR6][R8.64+-0x1000] ;  /* 0xfff0000608047981 */ /* 0x000164000c1e9b00 */
[----:B-----5:R-:W-:Y:S01]  /*48a0*/  DSETP.GEU.AND P0, PT, |R16|, |R20|, PT ;  /* 0x400000141000722a */ /* 0x020fe20003f0e200 */
[----:B------:R-:W-:Y:S01]  /*48b0*/  BSSY.RECONVERGENT B2, `(.L_x_431) ;  /* 0x0000014000027945 */ /* 0x000fe20003800200 */
[----:B------:R-:W-:Y:S02]  /*48c0*/  IMAD.MOV.U32 R2, RZ, RZ, R20 ;  /* 0x000000ffff027224 */ /* 0x000fe400078e0014 */
[----:B------:R-:W-:-:S02]  /*48d0*/  IMAD.MOV.U32 R3, RZ, RZ, R21 ;  /* 0x000000ffff037224 */ /* 0x000fc400078e0015 */
        /* <DEDUP_REMOVED lines=17> */
.L_x_432:
[----:B------:R-:W-:Y:S05]  /*49f0*/  BSYNC.RECONVERGENT B2 ;  /* 0x0000000000027941 */ /* 0x000fea0003800200 */
.L_x_431:
[----:B------:R0:W5:Y:S04]  /*4a00*/  LDG.E.64.CONSTANT R16, desc[UR6][R8.64+-0x8] ;  /* 0xfffff80608107981 */ /* 0x000168000c1e9b00 */
[----:B------:R0:W5:Y:S01]  /*4a10*/  LDG.E.64.CONSTANT R18, desc[UR6][R8.64] ;  /* 0x0000000608127981 */ /* 0x000162000c1e9b00 */
[----:B------:R-:W-:Y:S01]  /*4a20*/  DSETP.GEU.AND P0, PT, |R2|, |R6|, PT ;  /* 0x400000060200722a */ /* 0x000fe20003f0e200 */
[----:B------:R-:W-:Y:S01]  /*4a30*/  BSSY.RECONVERGENT B2, `(.L_x_433) ;  /* 0x0000014000027945 */ /* 0x000fe20003800200 */
[----:B------:R-:W-:Y:S02]  /*4a40*/  IMAD.MOV.U32 R20, RZ, RZ, R6 ;  /* 0x000000ffff147224 */ /* 0x000fe400078e0006 */
[----:B------:R-:W-:Y:S02]  /*4a50*/  IMAD.MOV.U32 R21, RZ, RZ, R7 ;  /* 0x000000ffff157224 */ /* 0x000fe400078e0007 */
[----:B------:R-:W-:-:S02]  /*4a60*/  IMAD.MOV.U32 R29, RZ, RZ, R4 ;  /* 0x000000ffff1d7224 */ /* 0x000fc400078e0004 */
        /* <DEDUP_REMOVED lines=16> */
.L_x_434:
[----:B------:R-:W-:Y:S05]  /*4b70*/  BSYNC.RECONVERGENT B2 ;  /* 0x0000000000027941 */ /* 0x000fea0003800200 */
.L_x_433:
[----:B-----5:R-:W-:Y:S01]  /*4b80*/  DSETP.GEU.AND P0, PT, |R20|, |R16|, PT ;  /* 0x400000101400722a */ /* 0x020fe20003f0e200 */
[----:B------:R-:W-:Y:S01]  /*4b90*/  BSSY.RECONVERGENT B2, `(.L_x_435) ;  /* 0x0000014000027945 */ /* 0x000fe20003800200 */
[----:B------:R-:W-:Y:S02]  /*4ba0*/  IMAD.MOV.U32 R4, RZ, RZ, R16 ;  /* 0x000000ffff047224 */ /* 0x000fe400078e0010 */
[----:B------:R-:W-:Y:S02]  /*4bb0*/  IMAD.MOV.U32 R5, RZ, RZ, R17 ;  /* 0x000000ffff057224 */ /* 0x000fe400078e0011 */
[----:B------:R-:W-:Y:S02]  /*4bc0*/  IMAD.MOV.U32 R2, RZ, RZ, R18 ;  /* 0x000000ffff027224 */ /* 0x000fe400078e0012 */
[----:B------:R-:W-:-:S06]  /*4bd0*/  IMAD.MOV.U32 R3, RZ, RZ, R19 ;  /* 0x000000ffff037224 */ /* 0x000fcc00078e0013 */
        /* <DEDUP_REMOVED lines=15> */
.L_x_436:
[----:B------:R-:W-:Y:S05]  /*4cd0*/  BSYNC.RECONVERGENT B2 ;  /* 0x0000000000027941 */ /* 0x000fea0003800200 */
.L_x_435:
[----:B------:R-:W-:Y:S01]  /*4ce0*/  VIADD R12, R12, 0x400 ;  /* 0x000004000c0c7836 */ /* 0x000fe20000000000 */
[----:B------:R-:W-:Y:S01]  /*4cf0*/  IADD3 R14, P1, PT, R8, 0x4000, RZ ;  /* 0x00004000080e7810 */ /* 0x000fe20007f3e0ff */
[----:B------:R-:W-:-:S03]  /*4d00*/  VIADD R15, R15, 0x400 ;  /* 0x000004000f0f7836 */ /* 0x000fc60000000000 */
[----:B------:R-:W-:Y:S01]  /*4d10*/  ISETP.GE.AND P0, PT, R12, R13, PT ;  /* 0x0000000d0c00720c */ /* 0x000fe20003f06270 */
[----:B------:R-:W-:-:S12]  /*4d20*/  IMAD.X R17, RZ, RZ, R9, P1 ;  /* 0x000000ffff117224 */ /* 0x000fd800008e0609 */
[----:B------:R-:W-:Y:S05]  /*4d30*/  @!P0 BRA `(.L_x_437) ;  /* 0xfffffff8005c8947 */ /* 0x000fea000383ffff */
.L_x_423:
[----:B------:R-:W-:Y:S05]  /*4d40*/  BSYNC.RECONVERGENT B1 ;  /* 0x0000000000017941 */ /* 0x000fea0003800200 */
.L_x_422:
        /* <DEDUP_REMOVED lines=32> */
.L_x_439:
[----:B------:R-:W-:Y:S05]  /*4f50*/  BSYNC.RECONVERGENT B1 ;  /* 0x0000000000017941 */ /* 0x000fea0003800200 */
.L_x_438:
        /* <DEDUP_REMOVED lines=12> */
[----:B---3--:R-:W-:Y:S01]  /*5020*/  IMAD.MOV.U32 R8, RZ, RZ, R14 ;  /* 0x000000ffff087224 */ /* 0x008fe200078e000e */
[----:B------:R-:W-:Y:S01]  /*5030*/  MOV R2, R4 ;  /* 0x0000000400027202 */ /* 0x000fe20000000f00 */
[----:B----4-:R-:W-:Y:S02]  /*5040*/  IMAD.MOV.U32 R9, RZ, RZ, R13 ;  /* 0x000000ffff097224 */ /* 0x010fe400078e000d */
        /* <DEDUP_REMOVED lines=16> */
.L_x_441:
[----:B------:R-:W-:Y:S05]  /*5150*/  BSYNC.RECONVERGENT B1 ;  /* 0x0000000000017941 */ /* 0x000fea0003800200 */
.L_x_440:
[----:B------:R-:W-:Y:S01]  /*5160*/  ISETP.GT.AND P0, PT, R10, 0x1b, PT ;  /* 0x0000001b0a00780c */ /* 0x000fe20003f04270 */
[----:B0-----:R0:W0:Y:S01]  /*5170*/  SHFL.DOWN PT, R6, R2, 0x4, 0x1f ;  /* 0x08801f0002067f89 */ /* 0x00102200000e0000 */
[----:B------:R-:W-:Y:S01]  /*5180*/  BSSY.RECONVERGENT B1, `(.L_x_442) ;  /* 0x000001d000017945 */ /* 0x000fe20003800200 */
[----:B------:R-:W-:Y:S02]  /*5190*/  IMAD.MOV.U32 R11, RZ, RZ, R8 ;  /* 0x000000ffff0b7224 */ /* 0x000fe400078e0008 */
[----:B------:R0:W0:Y:S01]  /*51a0*/  SHFL.DOWN PT, R7, R3, 0x4, 0x1f ;  /* 0x08801f0003077f89 */ /* 0x00002200000e0000 */
[----:B------:R-:W-:Y:S02]  /*51b0*/  IMAD.MOV.U32 R12, RZ, RZ, R9 ;  /* 0x000000ffff0c7224 */ /* 0x000fe400078e0009 */
[----:B-1----:R-:W-:Y:S01]  /*51c0*/  IMAD.MOV.U32 R4, RZ, RZ, R2 ;  /* 0x000000ffff047224 */ /* 0x002fe200078e0002 */
[----:B----4-:R1:W4:Y:S01]  /*51d0*/  SHFL.DOWN PT, R13, R8, 0x4, 0x1f ;  /* 0x08801f00080d7f89 */ /* 0x01032200000e0000 */
[----:B--2---:R-:W-:-:S03]  /*51e0*/  IMAD.MOV.U32 R5, RZ, RZ, R3 ;  /* 0x000000ffff057224 */ /* 0x004fc600078e0003 */
[----:B---3--:R1:W2:Y:S01]  /*51f0*/  SHFL.DOWN PT, R14, R9, 0x4, 0x1f ;  /* 0x08801f00090e7f89 */ /* 0x0082a200000e0000 */
[----:B------:R-:W-:Y:S05]  /*5200*/  @P0 BRA `(.L_x_443) ;  /* 0x0000000000500947 */ /* 0x000fea0003800000 */
[----:B0-----:R-:W-:Y:S01]  /*5210*/  DSETP.GEU.AND P0, PT, |R2|, |R6|, PT ;  /* 0x400000060200722a */ /* 0x001fe20003f0e200 */
[----:B----4-:R-:W-:Y:S02]  /*5220*/  IMAD.MOV.U32 R11, RZ, RZ, R13 ;  /* 0x000000ffff0b7224 */ /* 0x010fe400078e000d */
        /* <DEDUP_REMOVED lines=18> */
.L_x_443:
[----:B------:R-:W-:Y:S05]  /*5350*/  BSYNC.RECONVERGENT B1 ;  /* 0x0000000000017941 */ /* 0x000fea0003800200 */
.L_x_442:
[----:B------:R-:W-:Y:S01]  /*5360*/  ISETP.GT.AND P0, PT, R10, 0x17, PT ;  /* 0x000000170a00780c */ /* 0x000fe20003f04270 */
[----:B0-----:R0:W3:Y:S01]  /*5370*/  SHFL.DOWN PT, R2, R4, 0x8, 0x1f ;  /* 0x09001f0004027f89 */ /* 0x0010e200000e0000 */
[----:B------:R-:W-:Y:S01]  /*5380*/  BSSY.RECONVERGENT B1, `(.L_x_444) ;  /* 0x000001d000017945 */ /* 0x000fe20003800200 */
[----:B-1----:R-:W-:Y:S02]  /*5390*/  IMAD.MOV.U32 R8, RZ, RZ, R11 ;  /* 0x000000ffff087224 */ /* 0x002fe400078e000b */
[----:B------:R0:W1:Y:S01]  /*53a0*/  SHFL.DOWN PT, R3, R5, 0x8, 0x1f ;  /* 0x09001f0005037f89 */ /* 0x00006200000e0000 */
[----:B------:R-:W-:Y:S02]  /*53b0*/  IMAD.MOV.U32 R9, RZ, RZ, R12 ;  /* 0x000000ffff097224 */ /* 0x000fe400078e000c */
[----:B------:R-:W-:Y:S01]  /*53c0*/  IMAD.MOV.U32 R6, RZ, RZ, R4 ;  /* 0x000000ffff067224 */ /* 0x000fe200078e0004 */
[----:B--2---:R0:W2:Y:S01]  /*53d0*/  SHFL.DOWN PT, R14, R11, 0x8, 0x1f ;  /* 0x09001f000b0e7f89 */ /* 0x0040a200000e0000 */
[----:B------:R-:W-:-:S03]  /*53e0*/  IMAD.MOV.U32 R7, RZ, RZ, R5 ;  /* 0x000000ffff077224 */ /* 0x000fc600078e0005 */
[----:B----4-:R0:W4:Y:S01]  /*53f0*/  SHFL.DOWN PT, R13, R12, 0x8, 0x1f ;  /* 0x09001f000c0d7f89 */ /* 0x01012200000e0000 */
[----:B------:R-:W-:Y:S05]  /*5400*/  @P0 BRA `(.L_x_445) ;  /* 0x0000000000500947 */ /* 0x000fea0003800000 */
[----:B-1-3--:R-:W-:Y:S01]  /*5410*/  DSETP.GEU.AND P0, PT, |R4|, |R2|, PT ;  /* 0x400000020400722a */ /* 0x00afe20003f0e200 */
[----:B--2---:R-:W-:Y:S01]  /*5420*/  IMAD.MOV.U32 R8, RZ, RZ, R14 ;  /* 0x000000ffff087224 */ /* 0x004fe200078e000e */
        /* <DEDUP_REMOVED lines=18> */
.L_x_445:
[----:B------:R-:W-:Y:S05]  /*5550*/  BSYNC.RECONVERGENT B1 ;  /* 0x0000000000017941 */ /* 0x000fea0003800200 */
.L_x_444:
[----:B------:R-:W-:Y:S01]  /*5560*/  ISETP.GT.AND P0, PT, R10, 0xf, PT ;  /* 0x0000000f0a00780c */ /* 0x000fe20003f04270 */
[----:B0-----:R0:W0:Y:S01]  /*5570*/  SHFL.DOWN PT, R4, R6, 0x10, 0x1f ;  /* 0x0a001f0006047f89 */ /* 0x00102200000e0000 */
[----:B------:R-:W-:Y:S01]  /*5580*/  BSSY.RECONVERGENT B1, `(.L_x_446) ;  /* 0x000001d000017945 */ /* 0x000fe20003800200 */
[----:B--2---:R-:W-:Y:S02]  /*5590*/  IMAD.MOV.U32 R14, RZ, RZ, R8 ;  /* 0x000000ffff0e7224 */ /* 0x004fe400078e0008 */
[----:B------:R2:W0:Y:S01]  /*55a0*/  SHFL.DOWN PT, R5, R7, 0x10, 0x1f ;  /* 0x0a001f0007057f89 */ /* 0x00042200000e0000 */
[----:B------:R-:W-:Y:S02]  /*55b0*/  IMAD.MOV.U32 R15, RZ, RZ, R9 ;  /* 0x000000ffff0f7224 */ /* 0x000fe400078e0009 */
[----:B---3--:R-:W-:Y:S01]  /*55c0*/  IMAD.MOV.U32 R2, RZ, RZ, R6 ;  /* 0x000000ffff027224 */ /* 0x008fe200078e0006 */
[----:B------:R2:W3:Y:S01]  /*55d0*/  SHFL.DOWN PT, R11, R8, 0x10, 0x1f ;  /* 0x0a001f00080b7f89 */ /* 0x0004e200000e0000 */
[----:B-1----:R-:W-:-:S03]  /*55e0*/  IMAD.MOV.U32 R3, RZ, RZ, R7 ;  /* 0x000000ffff037224 */ /* 0x002fc600078e0007 */
[----:B------:R2:W1:Y:S01]  /*55f0*/  SHFL.DOWN PT, R12, R9, 0x10, 0x1f ;  /* 0x0a001f00090c7f89 */ /* 0x00046200000e0000 */
[----:B------:R-:W-:Y:S05]  /*5600*/  @P0 BRA `(.L_x_447) ;  /* 0x0000000000500947 */ /* 0x000fea0003800000 */
[----:B0-----:R-:W-:Y:S01]  /*5610*/  DSETP.GEU.AND P0, PT, |R6|, |R4|, PT ;  /* 0x400000040600722a */ /* 0x001fe20003f0e200 */
[----:B---3--:R-:W-:Y:S02]  /*5620*/  IMAD.MOV.U32 R14, RZ, RZ, R11 ;  /* 0x000000ffff0e7224 */ /* 0x008fe400078e000b */
[----:B-1----:R-:W-:Y:S02]  /*5630*/  IMAD.MOV.U32 R15, RZ, RZ, R12 ;  /* 0x000000ffff0f7224 */ /* 0x002fe400078e000c */
        /* <DEDUP_REMOVED lines=17> */
.L_x_447:
[----:B------:R-:W-:Y:S05]  /*5750*/  BSYNC.RECONVERGENT B1 ;  /* 0x0000000000017941 */ /* 0x000fea0003800200 */
.L_x_446:
        /* <DEDUP_REMOVED lines=11> */
.L_x_449:
[----:B------:R-:W-:Y:S05]  /*5810*/  BSYNC.RECONVERGENT B1 ;  /* 0x0000000000017941 */ /* 0x000fea0003800200 */
.L_x_448:
        /* <DEDUP_REMOVED lines=8> */
[----:B--2---:R-:W2:Y:S04]  /*58a0*/  LDS.128 R4, [R0+0x20] ;  /* 0x0000200000047984 */ /* 0x004ea80000000c00 */
[----:B-1--4-:R1:W4:Y:S04]  /*58b0*/  LDS.64 R12, [R0+0x80] ;  /* 0x00008000000c7984 */ /* 0x0123280000000a00 */
[----:B---3--:R1:W3:Y:S01]  /*58c0*/  LDS.128 R8, [R0+0x30] ;  /* 0x0000300000087984 */ /* 0x0082e20000000c00 */
[----:B0-----:R-:W-:Y:S01]  /*58d0*/  DSETP.GEU.AND P0, PT, |R2|, |R16|, PT ;  /* 0x400000100200722a */ /* 0x001fe20003f0e200 */
[----:B------:R-:W-:-:S02]  /*58e0*/  IMAD.MOV.U32 R24, RZ, RZ, R16 ;  /* 0x000000ffff187224 */ /* 0x000fc400078e0010 */
[----:B------:R-:W-:Y:S02]  /*58f0*/  IMAD.MOV.U32 R25, RZ, RZ, R17 ;  /* 0x000000ffff197224 */ /* 0x000fe400078e0011 */
[----:B--2---:R-:W-:Y:S02]  /*5900*/  IMAD.MOV.U32 R27, RZ, RZ, R4 ;  /* 0x000000ffff1b7224 */ /* 0x004fe400078e0004 */
[----:B------:R-:W-:-:S07]  /*5910*/  IMAD.MOV.U32 R29, RZ, RZ, R5 ;  /* 0x000000ffff1d7224 */ /* 0x000fce00078e0005 */
[----:B-1-34-:R-:W-:Y:S05]  /*5920*/  @!P0 BRA `(.L_x_451) ;  /* 0x0000000000388947 */ /* 0x01afea0003800000 */
        /* <DEDUP_REMOVED lines=14> */
.L_x_451:
[----:B------:R-:W-:Y:S05]  /*5a10*/  BSYNC.RECONVERGENT B1 ;  /* 0x0000000000017941 */ /* 0x000fea0003800200 */
.L_x_450:
        /* <DEDUP_REMOVED lines=23> */
.L_x_453:
[----:B------:R-:W-:Y:S05]  /*5b90*/  BSYNC.RECONVERGENT B1 ;  /* 0x0000000000017941 */ /* 0x000fea0003800200 */
.L_x_452:
        /* <DEDUP_REMOVED lines=21> */
.L_x_455:
[----:B------:R-:W-:Y:S05]  /*5cf0*/  BSYNC.RECONVERGENT B1 ;  /* 0x0000000000017941 */ /* 0x000fea0003800200 */
.L_x_454:
        /* <DEDUP_REMOVED lines=23> */
.L_x_457:
[----:B------:R-:W-:Y:S05]  /*5e70*/  BSYNC.RECONVERGENT B1 ;  /* 0x0000000000017941 */ /* 0x000fea0003800200 */
.L_x_456:
[----:B------:R-:W-:Y:S01]  /*5e80*/  DSETP.GEU.AND P0, PT, |R14|, |R22|, PT ;  /* 0x400000160e00722a */ /* 0x000fe20003f0e200 */
[----:B------:R-:W-:Y:S01]  /*5e90*/  BSSY.RECONVERGENT B1, `(.L_x_458) ;  /* 0x0000014000017945 */ /* 0x000fe20003800200 */
[----:B------:R-:W-:Y:S01]  /*5ea0*/  MOV R2, R22 ;  /* 0x0000001600027202 */ /* 0x000fe20000000f00 */
[----:B------:R-:W-:Y:S02]  /*5eb0*/  IMAD.MOV.U32 R3, RZ, RZ, R23 ;  /* 0x000000ffff037224 */ /* 0x000fe400078e0017 */
[----:B-1----:R-:W-:Y:S02]  /*5ec0*/  IMAD.MOV.U32 R19, RZ, RZ, R8 ;  /* 0x000000ffff137224 */ /* 0x002fe400078e0008 */
        /* <DEDUP_REMOVED lines=16> */
.L_x_459:
[----:B------:R-:W-:Y:S05]  /*5fd0*/  BSYNC.RECONVERGENT B1 ;  /* 0x0000000000017941 */ /* 0x000fea0003800200 */
.L_x_458:
        /* <DEDUP_REMOVED lines=21> */
.L_x_461:
[----:B------:R-:W-:Y:S05]  /*6130*/  BSYNC.RECONVERGENT B1 ;  /* 0x0000000000017941 */ /* 0x000fea0003800200 */
.L_x_460:
        /* <DEDUP_REMOVED lines=20> */
.L_x_383:
[----:B------:R-:W-:Y:S05]  /*6280*/  BSYNC.RECONVERGENT B0 ;  /* 0x0000000000007941 */ /* 0x000fea0003800200 */
.L_x_350:
[----:B------:R-:W-:Y:S05]  /*6290*/  @P1 EXIT ;  /* 0x000000000000194d */ /* 0x000fea0003800000 */
[----:B01----:R-:W0:Y:S02]  /*62a0*/  LDC.64 R4, c[0x0][0x388] ;  /* 0x0000e200ff047b82 */ /* 0x003e240000000a00 */
[----:B0-----:R-:W-:Y:S04]  /*62b0*/  STG.E.64 desc[UR6][R4.64], R2 ;  /* 0x0000000204007986 */ /* 0x001fe8000c101b06 */
[----:B------:R-:W-:Y:S01]  /*62c0*/  STG.E.64 desc[UR6][R4.64+0x8], R14 ;  /* 0x0000080e04007986 */ /* 0x000fe2000c101b06 */
[----:B------:R-:W-:Y:S05]  /*62d0*/  EXIT ;  /* 0x000000000000794d */ /* 0x000fea0003800000 */
.L_x_462:
        /* <DEDUP_REMOVED lines=10> */
.L_x_720:


//--------------------- .text._ZN6thrust24THRUST_300001_SM_1000_NS8cuda_cub4core6detail13_kernel_agentINS1_8__reduce10DrainAgentIiEEJN3cub18CUB_300001_SM_10009GridQueueIjEEiEEEvDpT0_ --------------------------
	.section	.text._ZN6thrust24THRUST_300001_SM_1000_NS8cuda_cub4core6detail13_kernel_agentINS1_8__reduce10DrainAgentIiEEJN3cub18CUB_300001_SM_10009GridQueueIjEEiEEEvDpT0_,"ax",@progbits
	.align	128
        .global         _ZN6thrust24THRUST_300001_SM_1000_NS8cuda_cub4core6detail13_kernel_agentINS1_8__reduce10DrainAgentIiEEJN3cub18CUB_300001_SM_10009GridQueueIjEEiEEEvDpT0_
        .type           _ZN6thrust24THRUST_300001_SM_1000_NS8cuda_cub4core6detail13_kernel_agentINS1_8__reduce10DrainAgentIiEEJN3cub18CUB_300001_SM_10009GridQueueIjEEiEEEvDpT0_,@function
        .size           _ZN6thrust24THRUST_300001_SM_1000_NS8cuda_cub4core6detail13_kernel_agentINS1_8__reduce10DrainAgentIiEEJN3cub18CUB_300001_SM_10009GridQueueIjEEiEEEvDpT0_,(.L_x_721 - _ZN6thrust24THRUST_300001_SM_1000_NS8cuda_cub4core6detail13_kernel_agentINS1_8__reduce10DrainAgentIiEEJN3cub18CUB_300001_SM_10009GridQueueIjEEiEEEvDpT0_)
        .other          _ZN6thrust24THRUST_300001_SM_1000_NS8cuda_cub4core6detail13_kernel_agentINS1_8__reduce10DrainAgentIiEEJN3cub18CUB_300001_SM_10009GridQueueIjEEiEEEvDpT0_,@"STO_CUDA_ENTRY STV_DEFAULT"
_ZN6thrust24THRUST_300001_SM_1000_NS8cuda_cub4core6detail13_kernel_agentINS1_8__reduce10DrainAgentIiEEJN3cub18CUB_300001_SM_10009GridQueueIjEEiEEEvDpT0_:
.text._ZN6thrust24THRUST_300001_SM_1000_NS8cuda_cub4core6detail13_kernel_agentINS1_8__reduce10DrainAgentIiEEJN3cub18CUB_300001_SM_10009GridQueueIjEEiEEEvDpT0_:
[----:B------:R-:W-:Y:S08]  /*0000*/  LDC R1, c[0x0][0x37c] ;  /* 0x0000df00ff017b82 */ /* 0x000ff00000000800 */
[----:B------:R-:W0:Y:S01]  /*0010*/  LDC.64 R2, c[0x0][0x380] ;  /* 0x0000e000ff027b82 */ /* 0x000e220000000a00 */
[----:B------:R-:W0:Y:S07]  /*0020*/  LDCU.64 UR4, c[0x0][0x358] ;  /* 0x00006b00ff0477ac */ /* 0x000e2e0008000a00 */
[----:B------:R-:W1:Y:S01]  /*0030*/  LDC R5, c[0x0][0x388] ;  /* 0x0000e200ff057b82 */ /* 0x000e620000000800 */
[----:B0-----:R-:W-:Y:S04]  /*0040*/  STG.E desc[UR4][R2.64+0x4], RZ ;  /* 0x000004ff02007986 */ /* 0x001fe8000c101904 */
[----:B-1----:R-:W-:Y:S01]  /*0050*/  STG.E desc[UR4][R2.64], R5 ;  /* 0x0000000502007986 */ /* 0x002fe2000c101904 */
[----:B------:R-:W-:Y:S05]  /*0060*/  EXIT ;  /* 0x000000000000794d */ /* 0x000fea0003800000 */
.L_x_463:
        /* <DEDUP_REMOVED lines=9> */
.L_x_721:


//--------------------- .text._ZN6thrust24THRUST_300001_SM_1000_NS8cuda_cub4core6detail13_kernel_agentINS1_8__reduce11ReduceAgentINS0_12zip_iteratorIN4cuda3std3__45tupleIJNS0_10device_ptrIdEENS0_17counting_iteratorIlNS0_11use_defaultESF_SF_EEEEEEEPNSB_IJdlEEESJ_iNS1_9__extrema9arg_max_fIdl10comparatorEEEEJSI_SK_iN3cub18CUB_300001_SM_100013GridEvenShareIiEENSR_9GridQueueIjEESO_EEEvDpT0_ --------------------------
	.section	.text._ZN6thrust24THRUST_300001_SM_1000_NS8cuda_cub4core6detail13_kernel_agentINS1_8__reduce11ReduceAgentINS0_12zip_iteratorIN4cuda3std3__45tupleIJNS0_10device_ptrIdEENS0_17counting_iteratorIlNS0_11use_defaultESF_SF_EEEEEEEPNSB_IJdlEEESJ_iNS1_9__extrema9arg_max_fIdl10comparatorEEEEJSI_SK_iN3cub18CUB_300001_SM_100013GridEvenShareIiEENSR_9GridQueueIjEESO_EEEvDpT0_,"ax",@progbits
	.align	128
        .global         _ZN6thrust24THRUST_300001_SM_1000_NS8cuda_cub4core6detail13_kernel_agentINS1_8__reduce11ReduceAgentINS0_12zip_iteratorIN4cuda3std3__45tupleIJNS0_10device_ptrIdEENS0_17counting_iteratorIlNS0_11use_defaultESF_SF_EEEEEEEPNSB_IJdlEEESJ_iNS1_9__extrema9arg_max_fIdl10comparatorEEEEJSI_SK_iN3cub18CUB_300001_SM_100013GridEvenShareIiEENSR_9GridQueueIjEESO_EEEvDpT0_
        .type           _ZN6thrust24THRUST_300001_SM_1000_NS8cuda_cub4core6detail13_kernel_agentINS1_8__reduce11ReduceAgentINS0_12zip_iteratorIN4cuda3std3__45tupleIJNS0_10device_ptrIdEENS0_17counting_iteratorIlNS0_11use_defaultESF_SF_EEEEEEEPNSB_IJdlEEESJ_iNS1_9__extrema9arg_max_fIdl10comparatorEEEEJSI_SK_iN3cub18CUB_300001_SM_100013GridEvenShareIiEENSR_9GridQueueIjEESO_EEEvDpT0_,@function
        .size           _ZN6thrust24THRUST_300001_SM_1000_NS8cuda_cub4core6detail13_kernel_agentINS1_8__reduce11ReduceAgentINS0_12zip_iteratorIN4cuda3std3__45tupleIJNS0_10device_ptrIdEENS0_17counting_iteratorIlNS0_11use_defaultESF_SF_EEEEEEEPNSB_IJdlEEESJ_iNS1_9__extrema9arg_max_fIdl10comparatorEEEEJSI_SK_iN3cub18CUB_300001_SM_100013GridEvenShareIiEENSR_9GridQueueIjEESO_EEEvDpT0_,(.L_x_722 - _ZN6thrust24THRUST_300001_SM_1000_NS8cuda_cub4core6detail13_kernel_agentINS1_8__reduce11ReduceAgentINS0_12zip_iteratorIN4cuda3std3__45tupleIJNS0_10device_ptrIdEENS0_17counting_iteratorIlNS0_11use_defaultESF_SF_EEEEEEEPNSB_IJdlEEESJ_iNS1_9__extrema9arg_max_fIdl10comparatorEEEEJSI_SK_iN3cub18CUB_300001_SM_100013GridEvenShareIiEENSR_9GridQueueIjEESO_EEEvDpT0_)
        .other          _ZN6thrust24THRUST_300001_SM_1000_NS8cuda_cub4core6detail13_kernel_agentINS1_8__reduce11ReduceAgentINS0_12zip_iteratorIN4cuda3std3__45tupleIJNS0_10device_ptrIdEENS0_17counting_iteratorIlNS0_11use_defaultESF_SF_EEEEEEEPNSB_IJdlEEESJ_iNS1_9__extrema9arg_max_fIdl10comparatorEEEEJSI_SK_iN3cub18CUB_300001_SM_100013GridEvenShareIiEENSR_9GridQueueIjEESO_EEEvDpT0_,@"STO_CUDA_ENTRY STV_DEFAULT"
_ZN6thrust24THRUST_300001_SM_1000_NS8cuda_cub4core6detail13_kernel_agentINS1_8__reduce11ReduceAgentINS0_12zip_iteratorIN4cuda3std3__45tupleIJNS0_10device_ptrIdEENS0_17counting_iteratorIlNS0_11use_defaultESF_SF_EEEEEEEPNSB_IJdlEEESJ_iNS1_9__extrema9arg_max_fIdl10comparatorEEEEJSI_SK_iN3cub18CUB_300001_SM_100013GridEvenShareIiEENSR_9GridQueueIjEESO_EEEvDpT0_:
.text._ZN6thrust24THRUST_300001_SM_1000_NS8cuda_cub4core6detail13_kernel_agentINS1_8__reduce11ReduceAgentINS0_12zip_iteratorIN4cuda3std3__45tupleIJNS0_10device_ptrIdEENS0_17counting_iteratorIlNS0_11use_defaultESF_SF_EEEEEEEPNSB_IJdlEEESJ_iNS1_9__extrema9arg_max_fIdl10comparatorEEEEJSI_SK_iN3cub18CUB_300001_SM_100013GridEvenShareIiEENSR_9GridQueueIjEESO_EEEvDpT0_:
[----:B------:R-:W-:Y:S01]  /*0000*/  LDC R1, c[0x0][0x37c] ;  /* 0x0000df00ff017b82 */ /* 0x000fe20000000800 */
[----:B------:R-:W0:Y:S01]  /*0010*/  S2R R0, SR_CTAID.X ;  /* 0x0000000000007919 */ /* 0x000e220000002500 */
[----:B------:R-:W1:Y:S01]  /*0020*/  LDCU UR4, c[0x0][0x398] ;  /* 0x00007300ff0477ac */ /* 0x000e620008000800 */
[----:B------:R-:W-:Y:S01]  /*0030*/  BSSY.RECONVERGENT B0, `(.L_x_464) ;  /* 0x000066d000007945 */ /* 0x000fe20003800200 */
[----:B------:R-:W2:Y:S01]  /*0040*/  LDCU UR6, c[0x0][0x370] ;  /* 0x00006e00ff0677ac */ /* 0x000ea20008000800 */
[----:B------:R-:W3:Y:S01]  /*0050*/  LDCU.64 UR10, c[0x0][0x358] ;  /* 0x00006b00ff0a77ac */ /* 0x000ee20008000a00 */
[----:B-1----:R-:W-:Y:S01]  /*0060*/  IMAD.U32 R7, RZ, RZ, UR4 ;  /* 0x00000004ff077e24 */ /* 0x002fe2000f8e00ff */
[----:B--2---:R-:W-:Y:S01]  /*0070*/  UIMAD UR6, UR6, 0x500, URZ ;  /* 0x00000500060678a4 */ /* 0x004fe2000f8e02ff */
[----:B0-----:R-:W-:-:S04]  /*0080*/  IMAD R10, R0, 0x500, RZ ;  /* 0x00000500000a7824 */ /* 0x001fc800078e02ff */
[----:B------:R-:W-:-:S05]  /*0090*/  VIADD R2, R10, 0x500 ;  /* 0x000005000a027836 */ /* 0x000fca0000000000 */
[----:B------:R-:W-:-:S13]  /*00a0*/  ISETP.GT.AND P0, PT, R2, R7, PT ;  /* 0x000000070200720c */ /* 0x000fda0003f04270 */
[----:B---3--:R-:W-:Y:S05]  /*00b0*/  @!P0 BRA `(.L_x_465) ;  /* 0x0000003800d08947 */ /* 0x008fea0003800000 */
[----:B------:R-:W0:Y:S01]  /*00c0*/  S2R R5, SR_TID.X ;  /* 0x0000000000057919 */ /* 0x000e220000002100 */
[----:B------:R-:W-:Y:S01]  /*00d0*/  IMAD.IADD R4, R7, 0x1, -R10 ;  /* 0x0000000107047824 */ /* 0x000fe200078e0a0a */
[----:B------:R-:W1:Y:S01]  /*00e0*/  LDCU.64 UR6, c[0x0][0x388] ;  /* 0x00007100ff0677ac */ /* 0x000e620008000a00 */
[----:B------:R-:W-:Y:S01]  /*00f0*/  BSSY.RECONVERGENT B1, `(.L_x_466) ;  /* 0x0000010000017945 */ /* 0x000fe20003800200 */
[----:B------:R-:W-:Y:S01]  /*0100*/  IMAD.MOV.U32 R8, RZ, RZ, RZ ;  /* 0x000000ffff087224 */ /* 0x000fe200078e00ff */
[----:B------:R-:W-:Y:S01]  /*0110*/  CS2R R2, SRZ ;  /* 0x0000000000027805 */ /* 0x000fe2000001ff00 */
[----:B------:R-:W2:Y:S01]  /*0120*/  LDCU.64 UR8, c[0x0][0x388] ;  /* 0x00007100ff0877ac */ /* 0x000ea20008000a00 */
[----:B------:R-:W-:Y:S01]  /*0130*/  IMAD.MOV.U32 R6, RZ, RZ, RZ ;  /* 0x000000ffff067224 */ /* 0x000fe200078e00ff */
[----:B0-----:R-:W-:Y:S01]  /*0140*/  ISETP.GE.AND P0, PT, R5, R4, PT ;  /* 0x000000040500720c */ /* 0x001fe20003f06270 */
[----:B------:R-:W-:-:S12]  /*0150*/  IMAD.MOV.U32 R9, RZ, RZ, R5 ;  /* 0x000000ffff097224 */ /* 0x000fd800078e0005 */
[----:B-12---:R-:W-:Y:S05]  /*0160*/  @P0 BRA `(.L_x_467) ;  /* 0x0000000000200947 */ /* 0x006fea0003800000 */
[----:B------:R-:W0:Y:S01]  /*0170*/  LDC.64 R2, c[0x0][0x380] ;  /* 0x0000e000ff027b82 */ /* 0x000e220000000a00 */
[----:B------:R-:W-:Y:S01]  /*0180*/  IMAD.IADD R11, R10, 0x1, R5 ;  /* 0x000000010a0b7824 */ /* 0x000fe200078e0205 */
[----:B------:R-:W1:Y:S03]  /*0190*/  LDCU.64 UR4, c[0x0][0x388] ;  /* 0x00007100ff0477ac */ /* 0x000e660008000a00 */
[----:B0-----:R-:W-:-:S06]  /*01a0*/  IMAD.WIDE R2, R11, 0x8, R2 ;  /* 0x000000080b027825 */ /* 0x001fcc00078e0202 */
[----:B------:R-:W5:Y:S01]  /*01b0*/  LDG.E.64 R2, desc[UR10][R2.64] ;  /* 0x0000000a02027981 */ /* 0x000f62000c1e1b00 */
[----:B-1----:R-:W-:Y:S01]  /*01c0*/  IADD3 R8, P0, PT, R11, UR4, RZ ;  /* 0x000000040b087c10 */ /* 0x002fe2000ff1e0ff */
[----:B------:R-:W-:-:S03]  /*01d0*/  VIADD R9, R5, 0x100 ;  /* 0x0000010005097836 */ /* 0x000fc60000000000 */
[----:B------:R-:W-:-:S09]  /*01e0*/  LEA.HI.X.SX32 R6, R11, UR5, 0x1, P0 ;  /* 0x000000050b067c11 */ /* 0x000fd200080f0eff */
.L_x_467:
[----:B------:R-:W-:Y:S05]  /*01f0*/  BSYNC.RECONVERGENT B1 ;  /* 0x0000000000017941 */ /* 0x000fea0003800200 */
.L_x_466:
        /* <DEDUP_REMOVED lines=9> */
[----:B------:R-:W0:Y:S01]  /*0290*/  LDC.64 R12, c[0x0][0x380] ;  /* 0x0000e000ff0c7b82 */ /* 0x000e220000000a00 */
[----:B------:R-:W-:Y:S01]  /*02a0*/  LEA.HI R7, R18, 0x1, RZ, 0x18 ;  /* 0x0000000112077811 */ /* 0x000fe200078fc0ff */
[----:B------:R-:W-:-:S03]  /*02b0*/  IMAD.IADD R11, R10, 0x1, R9 ;  /* 0x000000010a0b7824 */ /* 0x000fc600078e0209 */
[----:B------:R-:W-:-:S05]  /*02c0*/  LOP3.LUT R7, R7, 0x3, RZ, 0xc0, !PT ;  /* 0x0000000307077812 */ /* 0x000fca00078ec0ff */
[----:B------:R-:W-:-:S07]  /*02d0*/  IMAD.MOV R7, RZ, RZ, -R7 ;  /* 0x000000ffff077224 */ /* 0x000fce00078e0a07 */
.L_x_474:
[----:B0-----:R-:W-:-:S06]  /*02e0*/  IMAD.WIDE R14, R11, 0x8, R12 ;  /* 0x000000080b0e7825 */ /* 0x001fcc00078e020c */
[----:B------:R-:W2:Y:S01]  /*02f0*/  LDG.E.64 R14, desc[UR10][R14.64] ;  /* 0x0000000a0e0e7981 */ /* 0x000ea2000c1e1b00 */
[----:B------:R-:W-:Y:S01]  /*0300*/  IADD3 R22, P1, PT, R11, UR6, RZ ;  /* 0x000000060b167c10 */ /* 0x000fe2000ff3e0ff */
[----:B------:R-:W-:Y:S01]  /*0310*/  VIADD R7, R7, 0x1 ;  /* 0x0000000107077836 */ /* 0x000fe20000000000 */
[----:B------:R-:W-:Y:S01]  /*0320*/  BSSY.RECONVERGENT B3, `(.L_x_472) ;  /* 0x000001b000037945 */ /* 0x000fe20003800200 */
[----:B------:R-:W-:Y:S01]  /*0330*/  IMAD.MOV.U32 R19, RZ, RZ, R8 ;  /* 0x000000ffff137224 */ /* 0x000fe200078e0008 */
[----:B------:R-:W-:Y:S01]  /*0340*/  LEA.HI.X.SX32 R21, R11, UR7, 0x1, P1 ;  /* 0x000000070b157c11 */ /* 0x000fe200088f0eff */
[----:B------:R-:W-:Y:S01]  /*0350*/  IMAD.MOV.U32 R20, RZ, RZ, R6 ;  /* 0x000000ffff147224 */ /* 0x000fe200078e0006 */
[----:B------:R-:W-:Y:S01]  /*0360*/  ISETP.NE.AND P2, PT, R7, RZ, PT ;  /* 0x000000ff0700720c */ /* 0x000fe20003f45270 */
[----:B-----5:R-:W-:Y:S02]  /*0370*/  IMAD.MOV.U32 R16, RZ, RZ, R2 ;  /* 0x000000ffff107224 */ /* 0x020fe400078e0002 */
[----:B------:R-:W-:-:S02]  /*0380*/  IMAD.MOV.U32 R17, RZ, RZ, R3 ;  /* 0x000000ffff117224 */ /* 0x000fc400078e0003 */
[----:B------:R-:W-:Y:S02]  /*0390*/  IMAD.MOV.U32 R8, RZ, RZ, R22 ;  /* 0x000000ffff087224 */ /* 0x000fe400078e0016 */
        /* <DEDUP_REMOVED lines=19> */
.L_x_473:
[----:B------:R-:W-:Y:S05]  /*04d0*/  BSYNC.RECONVERGENT B3 ;  /* 0x0000000000037941 */ /* 0x000fea0003800200 */
.L_x_472:
[----:B------:R-:W-:Y:S02]  /*04e0*/  VIADD R9, R9, 0x100 ;  /* 0x0000010009097836 */ /* 0x000fe40000000000 */
[----:B------:R-:W-:Y:S01]  /*04f0*/  VIADD R11, R11, 0x100 ;  /* 0x000001000b0b7836 */ /* 0x000fe20000000000 */
[----:B------:R-:W-:Y:S06]  /*0500*/  @P2 BRA `(.L_x_474) ;  /* 0xfffffffc00742947 */ /* 0x000fec000383ffff */
.L_x_471:
[----:B------:R-:W-:Y:S05]  /*0510*/  BSYNC.RECONVERGENT B2 ;  /* 0x0000000000027941 */ /* 0x000fea0003800200 */
.L_x_470:
[----:B------:R-:W-:-:S13]  /*0520*/  ISETP.GE.U32.AND P0, PT, R18, 0x300, PT ;  /* 0x000003001200780c */ /* 0x000fda0003f06070 */
[----:B------:R-:W-:Y:S05]  /*0530*/  @!P0 BRA `(.L_x_469) ;  /* 0x0000000400cc8947 */ /* 0x000fea0003800000 */
[----:B------:R-:W0:Y:S01]  /*0540*/  LDC.64 R12, c[0x0][0x380] ;  /* 0x0000e000ff0c7b82 */ /* 0x000e220000000a00 */
[----:B------:R-:W-:-:S04]  /*0550*/  IMAD.IADD R7, R10, 0x1, R9 ;  /* 0x000000010a077824 */ /* 0x000fc800078e0209 */
[C---:B------:R-:W-:Y:S02]  /*0560*/  VIADD R27, R7.reuse, 0x100 ;  /* 0x00000100071b7836 */ /* 0x040fe40000000000 */
[C---:B------:R-:W-:Y:S02]  /*0570*/  VIADD R26, R7.reuse, 0x200 ;  /* 0x00000200071a7836 */ /* 0x040fe40000000000 */
[----:B------:R-:W-:Y:S01]  /*0580*/  VIADD R25, R7, 0x300 ;  /* 0x0000030007197836 */ /* 0x000fe20000000000 */
[----:B0-----:R-:W-:-:S05]  /*0590*/  IADD3 R10, P0, PT, R12, 0x1000, RZ ;  /* 0x000010000c0a7810 */ /* 0x001fca0007f1e0ff */
[----:B------:R-:W-:-:S08]  /*05a0*/  IMAD.X R11, RZ, RZ, R13, P0 ;  /* 0x000000ffff0b7224 */ /* 0x000fd000000e060d */
.L_x_483:
[----:B------:R-:W-:-:S05]  /*05b0*/  IMAD.WIDE R22, R7, 0x8, R10 ;  /* 0x0000000807167825 */ /* 0x000fca00078e020a */
[----:B------:R-:W2:Y:S04]  /*05c0*/  LDG.E.64 R20, desc[UR10][R22.64+-0x1000] ;  /* 0xfff0000a16147981 */ /* 0x000ea8000c1e1b00 */
[----:B-----5:R0:W5:Y:S04]  /*05d0*/  LDG.E.64 R16, desc[UR10][R22.64+-0x800] ;  /* 0xfff8000a16107981 */ /* 0x020168000c1e1b00 */
[----:B------:R0:W5:Y:S04]  /*05e0*/  LDG.E.64 R14, desc[UR10][R22.64] ;  /* 0x0000000a160e7981 */ /* 0x000168000c1e1b00 */
[----:B------:R0:W5:Y:S01]  /*05f0*/  LDG.E.64 R12, desc[UR10][R22.64+0x800] ;  /* 0x0008000a160c7981 */ /* 0x000162000c1e1b00 */
[C---:B------:R-:W-:Y:S01]  /*0600*/  IADD3 R29, P1, PT, R7.reuse, UR8, RZ ;  /* 0x00000008071d7c10 */ /* 0x040fe2000ff3e0ff */
[----:B------:R-:W-:Y:S03]  /*0610*/  BSSY.RECONVERGENT B2, `(.L_x_475) ;  /* 0x0000016000027945 */ /* 0x000fe60003800200 */
[----:B------:R-:W-:Y:S01]  /*0620*/  LEA.HI.X.SX32 R31, R7, UR9, 0x1, P1 ;  /* 0x00000009071f7c11 */ /* 0x000fe200088f0eff */
[----:B------:R-:W-:-:S03]  /*0630*/  IMAD.MOV.U32 R24, RZ, RZ, R29 ;  /* 0x000000ffff187224 */ /* 0x000fc600078e001d */
[----:B------:R-:W-:Y:S01]  /*0640*/  MOV R28, R31 ;  /* 0x0000001f001c7202 */ /* 0x000fe20000000f00 */
        /* <DEDUP_REMOVED lines=18> */
.L_x_476:
[----:B------:R-:W-:Y:S05]  /*0770*/  BSYNC.RECONVERGENT B2 ;  /* 0x0000000000027941 */ /* 0x000fea0003800200 */
.L_x_475:
[----:B-----5:R-:W-:Y:S01]  /*0780*/  DSETP.GEU.AND P0, PT, |R18|, |R16|, PT ;  /* 0x400000101200722a */ /* 0x020fe20003f0e200 */
[C---:B------:R-:W-:Y:S01]  /*0790*/  IADD3 R21, P1, PT, R27.reuse, UR8, RZ ;  /* 0x000000081b157c10 */ /* 0x040fe2000ff3e0ff */
[----:B------:R-:W-:Y:S01]  /*07a0*/  BSSY.RECONVERGENT B2, `(.L_x_477) ;  /* 0x0000015000027945 */ /* 0x000fe20003800200 */
[----:B------:R-:W-:Y:S02]  /*07b0*/  IMAD.MOV.U32 R2, RZ, RZ, R16 ;  /* 0x000000ffff027224 */ /* 0x000fe400078e0010 */
[----:B------:R-:W-:Y:S01]  /*07c0*/  LEA.HI.X.SX32 R23, R27, UR9, 0x1, P1 ;  /* 0x000000091b177c11 */ /* 0x000fe200088f0eff */
[----:B------:R-:W-:Y:S02]  /*07d0*/  IMAD.MOV.U32 R6, RZ, RZ, R21 ;  /* 0x000000ffff067224 */ /* 0x000fe400078e0015 */
[----:B------:R-:W-:Y:S02]  /*07e0*/  IMAD.MOV.U32 R3, RZ, RZ, R17 ;  /* 0x000000ffff037224 */ /* 0x000fe400078e0011 */
[----:B------:R-:W-:-:S04]  /*07f0*/  IMAD.MOV.U32 R8, RZ, RZ, R23 ;  /* 0x000000ffff087224 */ /* 0x000fc800078e0017 */
        /* <DEDUP_REMOVED lines=15> */
.L_x_478:
[----:B------:R-:W-:Y:S05]  /*08f0*/  BSYNC.RECONVERGENT B2 ;  /* 0x0000000000027941 */ /* 0x000fea0003800200 */
.L_x_477:
[----:B------:R-:W-:Y:S01]  /*0900*/  DSETP.GEU.AND P0, PT, |R2|, |R14|, PT ;  /* 0x4000000e0200722a */ /* 0x000fe20003f0e200 */
[C---:B------:R-:W-:Y:S01]  /*0910*/  IADD3 R21, P1, PT, R26.reuse, UR8, RZ ;  /* 0x000000081a157c10 */ /* 0x040fe2000ff3e0ff */
[----:B------:R-:W-:Y:S01]  /*0920*/  BSSY.RECONVERGENT B2, `(.L_x_479) ;  /* 0x0000016000027945 */ /* 0x000fe20003800200 */
[----:B------:R-:W-:Y:S01]  /*0930*/  IADD3 R29, P2, PT, R25, UR8, RZ ;  /* 0x00000008191d7c10 */ /* 0x000fe2000ff5e0ff */
[----:B------:R-:W-:Y:S01]  /*0940*/  IMAD.MOV.U32 R16, RZ, RZ, R14 ;  /* 0x000000ffff107224 */ /* 0x000fe200078e000e */
        /* <DEDUP_REMOVED lines=19> */
.L_x_480:
[----:B------:R-:W-:Y:S05]  /*0a80*/  BSYNC.RECONVERGENT B2 ;  /* 0x0000000000027941 */ /* 0x000fea0003800200 */
.L_x_479:
[----:B------:R-:W-:Y:S01]  /*0a90*/  DSETP.GEU.AND P0, PT, |R16|, |R12|, PT ;  /* 0x4000000c1000722a */ /* 0x000fe20003f0e200 */
[----:B------:R-:W-:Y:S01]  /*0aa0*/  LEA.HI.X.SX32 R14, R25, UR9, 0x1, P2 ;  /* 0x00000009190e7c11 */ /* 0x000fe200090f0eff */
[----:B------:R-:W-:Y:S01]  /*0ab0*/  BSSY.RECONVERGENT B2, `(.L_x_481) ;  /* 0x0000014000027945 */ /* 0x000fe20003800200 */
[----:B------:R-:W-:Y:S02]  /*0ac0*/  IMAD.MOV.U32 R8, RZ, RZ, R29 ;  /* 0x000000ffff087224 */ /* 0x000fe400078e001d */
[----:B------:R-:W-:Y:S02]  /*0ad0*/  IMAD.MOV.U32 R2, RZ, RZ, R12 ;  /* 0x000000ffff027224 */ /* 0x000fe400078e000c */
[----:B------:R-:W-:Y:S02]  /*0ae0*/  IMAD.MOV.U32 R6, RZ, RZ, R14 ;  /* 0x000000ffff067224 */ /* 0x000fe400078e000e */
[----:B------:R-:W-:-:S05]  /*0af0*/  IMAD.MOV.U32 R3, RZ, RZ, R13 ;  /* 0x000000ffff037224 */ /* 0x000fca00078e000d */
        /* <DEDUP_REMOVED lines=15> */
.L_x_482:
[----:B------:R-:W-:Y:S05]  /*0bf0*/  BSYNC.RECONVERGENT B2 ;  /* 0x0000000000027941 */ /* 0x000fea0003800200 */
.L_x_481:
[----:B------:R-:W-:Y:S02]  /*0c00*/  VIADD R9, R9, 0x400 ;  /* 0x0000040009097836 */ /* 0x000fe40000000000 */
[----:B------:R-:W-:Y:S02]  /*0c10*/  VIADD R27, R27, 0x400 ;  /* 0x000004001b1b7836 */ /* 0x000fe40000000000 */
[----:B------:R-:W-:Y:S01]  /*0c20*/  VIADD R26, R26, 0x400 ;  /* 0x000004001a1a7836 */ /* 0x000fe20000000000 */
[----:B------:R-:W-:Y:S01]  /*0c30*/  ISETP.GE.AND P0, PT, R9, R4, PT ;  /* 0x000000040900720c */ /* 0x000fe20003f06270 */
[----:B------:R-:W-:Y:S02]  /*0c40*/  VIADD R25, R25, 0x400 ;  /* 0x0000040019197836 */ /* 0x000fe40000000000 */
[----:B------:R-:W-:-:S10]  /*0c50*/  VIADD R7, R7, 0x400 ;  /* 0x0000040007077836 */ /* 0x000fd40000000000 */
[----:B------:R-:W-:Y:S05]  /*0c60*/  @!P0 BRA `(.L_x_483) ;  /* 0xfffffff800508947 */ /* 0x000fea000383ffff */
.L_x_469:
[----:B------:R-:W-:Y:S05]  /*0c70*/  BSYNC.RECONVERGENT B1 ;  /* 0x0000000000017941 */ /* 0x000fea0003800200 */
.L_x_468:
        /* <DEDUP_REMOVED lines=34> */
.L_x_486:
[----:B------:R-:W-:Y:S05]  /*0ea0*/  BSYNC.RECONVERGENT B1 ;  /* 0x0000000000017941 */ /* 0x000fea0003800200 */
.L_x_485:
        /* <DEDUP_REMOVED lines=31> */
.L_x_488:
[----:B------:R-:W-:Y:S05]  /*10a0*/  BSYNC.RECONVERGENT B1 ;  /* 0x0000000000017941 */ /* 0x000fea0003800200 */
.L_x_487:
[----:B------:R-:W-:Y:S01]  /*10b0*/  ISETP.GT.AND P0, PT, R15, 0x1b, PT ;  /* 0x0000001b0f00780c */ /* 0x000fe20003f04270 */
[----:B---3--:R3:W3:Y:S01]  /*10c0*/  SHFL.DOWN PT, R8, R2, 0x4, 0x1f ;  /* 0x08801f0002087f89 */ /* 0x0086e200000e0000 */
[----:B------:R-:W-:Y:S01]  /*10d0*/  BSSY.RECONVERGENT B1, `(.L_x_489) ;  /* 0x000001d000017945 */ /* 0x000fe20003800200 */
[----:B0-----:R-:W-:Y:S01]  /*10e0*/  MOV R11, R4 ;  /* 0x00000004000b7202 */ /* 0x001fe20000000f00 */
[----:B------:R-:W-:Y:S01]  /*10f0*/  IMAD.MOV.U32 R12, RZ, RZ, R13 ;  /* 0x000000ffff0c7224 */ /* 0x000fe200078e000d */
[----:B------:R0:W0:Y:S01]  /*1100*/  SHFL.DOWN PT, R9, R3, 0x4, 0x1f ;  /* 0x08801f0003097f89 */ /* 0x00002200000e0000 */
[----:B-1----:R-:W-:Y:S02]  /*1110*/  IMAD.MOV.U32 R6, RZ, RZ, R2 ;  /* 0x000000ffff067224 */ /* 0x002fe400078e0002 */
[----:B--2---:R-:W-:Y:S01]  /*1120*/  IMAD.MOV.U32 R7, RZ, RZ, R3 ;  /* 0x000000ffff077224 */ /* 0x004fe200078e0003 */
[----:B----4-:R1:W2:Y:S04]  /*1130*/  SHFL.DOWN PT, R17, R4, 0x4, 0x1f ;  /* 0x08801f0004117f89 */ /* 0x0102a800000e0000 */
[----:B------:R1:W4:Y:S01]  /*1140*/  SHFL.DOWN PT, R10, R13, 0x4, 0x1f ;  /* 0x08801f000d0a7f89 */ /* 0x00032200000e0000 */
        /* <DEDUP_REMOVED lines=21> */
.L_x_490:
[----:B------:R-:W-:Y:S05]  /*12a0*/  BSYNC.RECONVERGENT B1 ;  /* 0x0000000000017941 */ /* 0x000fea0003800200 */
.L_x_489:
[----:B------:R-:W-:Y:S01]  /*12b0*/  ISETP.GT.AND P0, PT, R15, 0x17, PT ;  /* 0x000000170f00780c */ /* 0x000fe20003f04270 */
[----:B---3--:R3:W2:Y:S01]  /*12c0*/  SHFL.DOWN PT, R8, R6, 0x8, 0x1f ;  /* 0x09001f0006087f89 */ /* 0x0086a200000e0000 */
[----:B------:R-:W-:Y:S01]  /*12d0*/  BSSY.RECONVERGENT B1, `(.L_x_491) ;  /* 0x000001d000017945 */ /* 0x000fe20003800200 */
[----:B-1----:R-:W-:Y:S02]  /*12e0*/  IMAD.MOV.U32 R4, RZ, RZ, R11 ;  /* 0x000000ffff047224 */ /* 0x002fe400078e000b */
[----:B0-----:R3:W0:Y:S01]  /*12f0*/  SHFL.DOWN PT, R9, R7, 0x8, 0x1f ;  /* 0x09001f0007097f89 */ /* 0x00162200000e0000 */
[----:B----4-:R-:W-:Y:S02]  /*1300*/  IMAD.MOV.U32 R10, RZ, RZ, R12 ;  /* 0x000000ffff0a7224 */ /* 0x010fe400078e000c */
[----:B------:R-:W-:Y:S01]  /*1310*/  IMAD.MOV.U32 R2, RZ, RZ, R6 ;  /* 0x000000ffff027224 */ /* 0x000fe200078e0006 */
[----:B------:R3:W1:Y:S01]  /*1320*/  SHFL.DOWN PT, R14, R11, 0x8, 0x1f ;  /* 0x09001f000b0e7f89 */ /* 0x00066200000e0000 */
[----:B------:R-:W-:-:S03]  /*1330*/  IMAD.MOV.U32 R3, RZ, RZ, R7 ;  /* 0x000000ffff037224 */ /* 0x000fc600078e0007 */
[----:B------:R3:W4:Y:S01]  /*1340*/  SHFL.DOWN PT, R13, R12, 0x8, 0x1f ;  /* 0x09001f000c0d7f89 */ /* 0x00072200000e0000 */
[----:B------:R-:W-:Y:S05]  /*1350*/  @P0 BRA `(.L_x_492) ;  /* 0x0000000000500947 */ /* 0x000fea0003800000 */
[----:B0-2---:R-:W-:Y:S01]  /*1360*/  DSETP.GEU.AND P0, PT, |R6|, |R8|, PT ;  /* 0x400000080600722a */ /* 0x005fe20003f0e200 */
[----:B-1----:R-:W-:Y:S02]  /*1370*/  IMAD.MOV.U32 R4, RZ, RZ, R14 ;  /* 0x000000ffff047224 */ /* 0x002fe400078e000e */
        /* <DEDUP_REMOVED lines=18> */
.L_x_492:
[----:B------:R-:W-:Y:S05]  /*14a0*/  BSYNC.RECONVERGENT B1 ;  /* 0x0000000000017941 */ /* 0x000fea0003800200 */
.L_x_491:
[----:B------:R-:W-:Y:S01]  /*14b0*/  ISETP.GT.AND P0, PT, R15, 0xf, PT ;  /* 0x0000000f0f00780c */ /* 0x000fe20003f04270 */
[----:B---3--:R3:W1:Y:S01]  /*14c0*/  SHFL.DOWN PT, R6, R2, 0x10, 0x1f ;  /* 0x0a001f0002067f89 */ /* 0x00866200000e0000 */
[----:B------:R-:W-:Y:S01]  /*14d0*/  BSSY.RECONVERGENT B1, `(.L_x_493) ;  /* 0x000001d000017945 */ /* 0x000fe20003800200 */
[----:B--2---:R-:W-:Y:S02]  /*14e0*/  IMAD.MOV.U32 R17, RZ, RZ, R4 ;  /* 0x000000ffff117224 */ /* 0x004fe400078e0004 */
[----:B------:R3:W2:Y:S01]  /*14f0*/  SHFL.DOWN PT, R7, R3, 0x10, 0x1f ;  /* 0x0a001f0003077f89 */ /* 0x0006a200000e0000 */
[----:B------:R-:W-:Y:S02]  /*1500*/  IMAD.MOV.U32 R19, RZ, RZ, R10 ;  /* 0x000000ffff137224 */ /* 0x000fe400078e000a */
[----:B------:R-:W-:Y:S01]  /*1510*/  IMAD.MOV.U32 R12, RZ, RZ, R2 ;  /* 0x000000ffff0c7224 */ /* 0x000fe200078e0002 */
[----:B0-----:R3:W0:Y:S01]  /*1520*/  SHFL.DOWN PT, R9, R4, 0x10, 0x1f ;  /* 0x0a001f0004097f89 */ /* 0x00162200000e0000 */
[----:B----4-:R-:W-:-:S03]  /*1530*/  IMAD.MOV.U32 R13, RZ, RZ, R3 ;  /* 0x000000ffff0d7224 */ /* 0x010fc600078e0003 */
[----:B------:R3:W4:Y:S01]  /*1540*/  SHFL.DOWN PT, R11, R10, 0x10, 0x1f ;  /* 0x0a001f000a0b7f89 */ /* 0x00072200000e0000 */
[----:B------:R-:W-:Y:S05]  /*1550*/  @P0 BRA `(.L_x_494) ;  /* 0x0000000000500947 */ /* 0x000fea0003800000 */
[----:B-12---:R-:W-:Y:S01]  /*1560*/  DSETP.GEU.AND P0, PT, |R2|, |R6|, PT ;  /* 0x400000060200722a */ /* 0x006fe20003f0e200 */
[----:B0-----:R-:W-:Y:S01]  /*1570*/  IMAD.MOV.U32 R17, RZ, RZ, R9 ;  /* 0x000000ffff117224 */ /* 0x001fe200078e0009 */
        /* <DEDUP_REMOVED lines=18> */
.L_x_494:
[----:B------:R-:W-:Y:S05]  /*16a0*/  BSYNC.RECONVERGENT B1 ;  /* 0x0000000000017941 */ /* 0x000fea0003800200 */
.L_x_493:
[----:B------:R-:W-:Y:S01]  /*16b0*/  ISETP.NE.AND P0, PT, R15, RZ, PT ;  /* 0x000000ff0f00720c */ /* 0x000fe20003f05270 */
[----:B------:R-:W-:-:S12]  /*16c0*/  BSSY.RECONVERGENT B1, `(.L_x_495) ;  /* 0x000000b000017945 */ /* 0x000fd80003800200 */
[----:B------:R-:W-:Y:S05]  /*16d0*/  @P0 BRA `(.L_x_496) ;  /* 0x0000000000240947 */ /* 0x000fea0003800000 */
[----:B---3--:R-:W3:Y:S01]  /*16e0*/  S2R R4, SR_CgaCtaId ;  /* 0x0000000000047919 */ /* 0x008ee20000008800 */
[----:B------:R-:W-:Y:S01]  /*16f0*/  MOV R3, 0x400 ;  /* 0x0000040000037802 */ /* 0x000fe20000000f00 */
[----:B------:R-:W-:Y:S01]  /*1700*/  IMAD.MOV.U32 R18, RZ, RZ, R17 ;  /* 0x000000ffff127224 */ /* 0x000fe200078e0011 */
[----:B------:R-:W-:-:S04]  /*1710*/  SHF.R.U32.HI R2, RZ, 0x1, R5 ;  /* 0x00000001ff027819 */ /* 0x000fc80000011605 */
[----:B------:R-:W-:Y:S02]  /*1720*/  LOP3.LUT R2, R2, 0x1f0, RZ, 0xc0, !PT ;  /* 0x000001f002027812 */ /* 0x000fe400078ec0ff */
[----:B---3--:R-:W-:-:S05]  /*1730*/  LEA R3, R4, R3, 0x18 ;  /* 0x0000000304037211 */ /* 0x008fca00078ec0ff */
[----:B------:R-:W-:-:S05]  /*1740*/  IMAD.IADD R3, R2, 0x1, R3 ;  /* 0x0000000102037824 */ /* 0x000fca00078e0203 */
[----:B------:R3:W-:Y:S04]  /*1750*/  STS.64 [R3+0x10], R18 ;  /* 0x0000101203007388 */ /* 0x0007e80000000a00 */
[----:B------:R3:W-:Y:S02]  /*1760*/  STS.64 [R3+0x8], R12 ;  /* 0x0000080c03007388 */ /* 0x0007e40000000a00 */
.L_x_496:
[----:B------:R-:W-:Y:S05]  /*1770*/  BSYNC.RECONVERGENT B1 ;  /* 0x0000000000017941 */ /* 0x000fea0003800200 */
.L_x_495:
[----:B------:R-:W-:Y:S01]  /*1780*/  BAR.SYNC.DEFER_BLOCKING 0x0 ;  /* 0x0000000000007b1d */ /* 0x000fe20000010000 */
[----:B------:R-:W-:-:S13]  /*1790*/  ISETP.NE.AND P1, PT, R5, RZ, PT ;  /* 0x000000ff0500720c */ /* 0x000fda0003f25270 */
[----:B------:R-:W-:Y:S05]  /*17a0*/  @P1 BRA `(.L_x_497) ;  /* 0x0000004c00d41947 */ /* 0x000fea0003800000 */
[----:B---3--:R-:W3:Y:S01]  /*17b0*/  S2R R3, SR_CgaCtaId ;  /* 0x0000000000037919 */ /* 0x008ee20000008800 */
[----:B------:R-:W-:Y:S01]  /*17c0*/  MOV R2, 0x400 ;  /* 0x0000040000027802 */ /* 0x000fe20000000f00 */
[----:B------:R-:W-:Y:S03]  /*17d0*/  BSSY.RECONVERGENT B1, `(.L_x_498) ;  /* 0x000001a000017945 */ /* 0x000fe60003800200 */
[----:B---3--:R-:W-:-:S05]  /*17e0*/  LEA R32, R3, R2, 0x18 ;  /* 0x0000000203207211 */ /* 0x008fca00078ec0ff */
[----:B-1----:R-:W1:Y:S04]  /*17f0*/  LDS.64 R14, [R32+0x18] ;  /* 0x00001800200e7984 */ /* 0x002e680000000a00 */
[----:B0---4-:R-:W0:Y:S04]  /*1800*/  LDS.128 R8, [R32+0x20] ;  /* 0x0000200020087984 */ /* 0x011e280000000c00 */
[----:B------:R3:W4:Y:S04]  /*1810*/  LDS.64 R2, [R32+0x80] ;  /* 0x0000800020027984 */ /* 0x0007280000000a00 */
[----:B--2---:R3:W2:Y:S01]  /*1820*/  LDS.128 R4, [R32+0x30] ;  /* 0x0000300020047984 */ /* 0x0046a20000000c00 */
        /* <DEDUP_REMOVED lines=20> */
.L_x_499:
[----:B------:R-:W-:Y:S05]  /*1970*/  BSYNC.RECONVERGENT B1 ;  /* 0x0000000000017941 */ /* 0x000fea0003800200 */
.L_x_498:
[----:B------:R0:W1:Y:S01]  /*1980*/  LDS.128 R12, [R32+0x40] ;  /* 0x00004000200c7984 */ /* 0x0000620000000c00 */
[----:B------:R-:W-:Y:S01]  /*1990*/  DSETP.GEU.AND P0, PT, |R28|, |R10|, PT ;  /* 0x4000000a1c00722a */ /* 0x000fe20003f0e200 */
[----:B------:R-:W-:Y:S01]  /*19a0*/  BSSY.RECONVERGENT B1, `(.L_x_500) ;  /* 0x0000017000017945 */ /* 0x000fe20003800200 */
[----:B------:R-:W-:Y:S01]  /*19b0*/  IMAD.MOV.U32 R33, RZ, RZ, R4 ;  /* 0x000000ffff217224 */ /* 0x000fe200078e0004 */
[----:B------:R0:W2:Y:S01]  /*19c0*/  LDS.128 R16, [R32+0x50] ;  /* 0x0000500020107984 */ /* 0x0000a20000000c00 */
[----:B------:R-:W-:Y:S02]  /*19d0*/  IMAD.MOV.U32 R35, RZ, RZ, R5 ;  /* 0x000000ffff237224 */ /* 0x000fe400078e0005 */
[----:B------:R-:W-:Y:S01]  /*19e0*/  IMAD.MOV.U32 R8, RZ, RZ, R10 ;  /* 0x000000ffff087224 */ /* 0x000fe200078e000a */
[----:B------:R0:W3:Y:S01]  /*19f0*/  LDS.128 R20, [R32+0x60] ;  /* 0x0000600020147984 */ /* 0x0000e20000000c00 */
[----:B------:R-:W-:-:S03]  /*1a00*/  IMAD.MOV.U32 R9, RZ, RZ, R11 ;  /* 0x000000ffff097224 */ /* 0x000fc600078e000b */
[----:B------:R0:W4:Y:S03]  /*1a10*/  LDS.128 R24, [R32+0x70] ;  /* 0x0000700020187984 */ /* 0x0001260000000c00 */
        /* <DEDUP_REMOVED lines=15> */
.L_x_501:
[----:B------:R-:W-:Y:S05]  /*1b10*/  BSYNC.RECONVERGENT B1 ;  /* 0x0000000000017941 */ /* 0x000fea0003800200 */
.L_x_500:
        /* <DEDUP_REMOVED lines=21> */
.L_x_503:
[----:B------:R-:W-:Y:S05]  /*1c70*/  BSYNC.RECONVERGENT B1 ;  /* 0x0000000000017941 */ /* 0x000fea0003800200 */
.L_x_502:
[----:B------:R-:W-:Y:S01]  /*1c80*/  DSETP.GEU.AND P0, PT, |R4|, |R14|, PT ;  /* 0x4000000e0400722a */ /* 0x000fe20003f0e200 */
[----:B------:R-:W-:Y:S01]  /*1c90*/  BSSY.RECONVERGENT B1, `(.L_x_504) ;  /* 0x0000014000017945 */ /* 0x000fe20003800200 */
[----:B------:R-:W-:Y:S02]  /*1ca0*/  IMAD.MOV.U32 R6, RZ, RZ, R14 ;  /* 0x000000ffff067224 */ /* 0x000fe400078e000e */
[----:B------:R-:W-:Y:S02]  /*1cb0*/  IMAD.MOV.U32 R7, RZ, RZ, R15 ;  /* 0x000000ffff077224 */ /* 0x000fe400078e000f */
[----:B--2---:R-:W-:Y:S02]  /*1cc0*/  IMAD.MOV.U32 R9, RZ, RZ, R16 ;  /* 0x000000ffff097224 */ /* 0x004fe400078e0010 */
        /* <DEDUP_REMOVED lines=16> */
.L_x_505:
[----:B------:R-:W-:Y:S05]  /*1dd0*/  BSYNC.RECONVERGENT B1 ;  /* 0x0000000000017941 */ /* 0x000fea0003800200 */
.L_x_504:
        /* <DEDUP_REMOVED lines=21> */
.L_x_507:
[----:B------:R-:W-:Y:S05]  /*1f30*/  BSYNC.RECONVERGENT B1 ;  /* 0x0000000000017941 */ /* 0x000fea0003800200 */
.L_x_506:
[----:B------:R-:W-:Y:S01]  /*1f40*/  DSETP.GEU.AND P0, PT, |R4|, |R22|, PT ;  /* 0x400000160400722a */ /* 0x000fe20003f0e200 */
[----:B------:R-:W-:Y:S01]  /*1f50*/  BSSY.RECONVERGENT B1, `(.L_x_508) ;  /* 0x0000014000017945 */ /* 0x000fe20003800200 */
[----:B------:R-:W-:Y:S02]  /*1f60*/  IMAD.MOV.U32 R6, RZ, RZ, R22 ;  /* 0x000000ffff067224 */ /* 0x000fe400078e0016 */
[----:B------:R-:W-:Y:S02]  /*1f70*/  IMAD.MOV.U32 R7, RZ, RZ, R23 ;  /* 0x000000ffff077224 */ /* 0x000fe400078e0017 */
[----:B----4-:R-:W-:Y:S02]  /*1f80*/  IMAD.MOV.U32 R9, RZ, RZ, R24 ;  /* 0x000000ffff097224 */ /* 0x010fe400078e0018 */
        /* <DEDUP_REMOVED lines=16> */
.L_x_509:
[----:B------:R-:W-:Y:S05]  /*2090*/  BSYNC.RECONVERGENT B1 ;  /* 0x0000000000017941 */ /* 0x000fea0003800200 */
.L_x_508:
[----:B------:R-:W-:Y:S01]  /*20a0*/  DSETP.GEU.AND P0, PT, |R6|, |R26|, PT ;  /* 0x4000001a0600722a */ /* 0x000fe20003f0e200 */
[----:B------:R-:W-:Y:S02]  /*20b0*/  IMAD.MOV.U32 R12, RZ, RZ, R26 ;  /* 0x000000ffff0c7224 */ /* 0x000fe400078e001a */
[----:B------:R-:W-:Y:S02]  /*20c0*/  IMAD.MOV.U32 R13, RZ, RZ, R27 ;  /* 0x000000ffff0d7224 */ /* 0x000fe400078e001b */
        /* <DEDUP_REMOVED lines=18> */
.L_x_484:
        /* <DEDUP_REMOVED lines=8> */
[----:B------:R-:W-:Y:S01]  /*2270*/  ISETP.GT.AND P0, PT, R11, R4, PT ;  /* 0x000000040b00720c */ /* 0x000fe20003f04270 */
[----:B------:R-:W-:Y:S02]  /*2280*/  IMAD.IADD R9, R4, 0x1, R9 ;  /* 0x0000000104097824 */ /* 0x000fe400078e0209 */
[----:B------:R-:W-:-:S03]  /*2290*/  IMAD.MOV.U32 R11, RZ, RZ, R3 ;  /* 0x000000ffff0b7224 */ /* 0x000fc600078e0003 */
        /* <DEDUP_REMOVED lines=27> */
.L_x_511:
[----:B------:R-:W-:Y:S05]  /*2450*/  BSYNC.RECONVERGENT B1 ;  /* 0x0000000000017941 */ /* 0x000fea0003800200 */
.L_x_510:
[----:B------:R-:W-:Y:S01]  /*2460*/  VIADD R2, R7, 0x2 ;  /* 0x0000000207027836 */ /* 0x000fe20000000000 */
[----:B--2---:R1:W2:Y:S01]  /*2470*/  SHFL.DOWN PT, R12, R10, 0x2, R9 ;  /* 0x084000000a0c7989 */ /* 0x0042a200000e0009 */
[----:B------:R-:W-:Y:S01]  /*2480*/  BSSY.RECONVERGENT B1, `(.L_x_512) ;  /* 0x000001e000017945 */ /* 0x000fe20003800200 */
[----:B------:R-:W-:Y:S02]  /*2490*/  IMAD.MOV.U32 R8, RZ, RZ, R16 ;  /* 0x000000ffff087224 */ /* 0x000fe400078e0010 */
[----:B------:R-:W-:Y:S01]  /*24a0*/  ISETP.GT.AND P0, PT, R2, R9, PT ;  /* 0x000000090200720c */ /* 0x000fe20003f04270 */
[----:B---3--:R1:W3:Y:S01]  /*24b0*/  SHFL.DOWN PT, R13, R11, 0x2, R9 ;  /* 0x084000000b0d7989 */ /* 0x0082e200000e0009 */
[----:B------:R-:W-:Y:S02]  /*24c0*/  IMAD.MOV.U32 R14, RZ, RZ, R18 ;  /* 0x000000ffff0e7224 */ /* 0x000fe400078e0012 */
[----:B------:R-:W-:Y:S01]  /*24d0*/  IMAD.MOV.U32 R2, RZ, RZ, R10 ;  /* 0x000000ffff027224 */ /* 0x000fe200078e000a */
[----:B----4-:R1:W4:Y:S01]  /*24e0*/  SHFL.DOWN PT, R15, R16, 0x2, R9 ;  /* 0x08400000100f7989 */ /* 0x01032200000e0009 */
[----:B------:R-:W-:-:S03]  /*24f0*/  IMAD.MOV.U32 R3, RZ, RZ, R11 ;  /* 0x000000ffff037224 */ /* 0x000fc600078e000b */
[----:B0-----:R1:W0:Y:S04]  /*2500*/  SHFL.DOWN PT, R17, R18, 0x2, R9 ;  /* 0x0840000012117989 */ /* 0x00122800000e0009 */
[----:B------:R-:W-:Y:S05]  /*2510*/  @P0 BRA `(.L_x_513) ;  /* 0x0000000000500947 */ /* 0x000fea0003800000 */
[----:B--23--:R-:W-:Y:S01]  /*2520*/  DSETP.GEU.AND P0, PT, |R10|, |R12|, PT ;  /* 0x4000000c0a00722a */ /* 0x00cfe20003f0e200 */
[----:B----4-:R-:W-:Y:S02]  /*2530*/  IMAD.MOV.U32 R8, RZ, RZ, R15 ;  /* 0x000000ffff087224 */ /* 0x010fe400078e000f */
[----:B0-----:R-:W-:Y:S02]  /*2540*/  IMAD.MOV.U32 R14, RZ, RZ, R17 ;  /* 0x000000ffff0e7224 */ /* 0x001fe400078e0011 */
        /* <DEDUP_REMOVED lines=17> */
.L_x_513:
[----:B------:R-:W-:Y:S05]  /*2660*/  BSYNC.RECONVERGENT B1 ;  /* 0x0000000000017941 */ /* 0x000fea0003800200 */
.L_x_512:
[----:B------:R-:W-:Y:S01]  /*2670*/  VIADD R6, R7, 0x4 ;  /* 0x0000000407067836 */ /* 0x000fe20000000000 */
[----:B--2---:R2:W2:Y:S01]  /*2680*/  SHFL.DOWN PT, R12, R2, 0x4, R9 ;  /* 0x08800000020c7989 */ /* 0x0044a200000e0009 */
[----:B------:R-:W-:Y:S01]  /*2690*/  BSSY.RECONVERGENT B1, `(.L_x_514) ;  /* 0x000001e000017945 */ /* 0x000fe20003800200 */
[----:B-1----:R-:W-:Y:S02]  /*26a0*/  IMAD.MOV.U32 R16, RZ, RZ, R14 ;  /* 0x000000ffff107224 */ /* 0x002fe400078e000e */
        /* <DEDUP_REMOVED lines=28> */
.L_x_515:
[----:B------:R-:W-:Y:S05]  /*2870*/  BSYNC.RECONVERGENT B1 ;  /* 0x0000000000017941 */ /* 0x000fea0003800200 */
.L_x_514:
[----:B--2---:R-:W-:Y:S01]  /*2880*/  VIADD R2, R7, 0x8 ;  /* 0x0000000807027836 */ /* 0x004fe20000000000 */
[----:B------:R2:W2:Y:S01]  /*2890*/  SHFL.DOWN PT, R12, R10, 0x8, R9 ;  /* 0x090000000a0c7989 */ /* 0x0004a200000e0009 */
        /* <DEDUP_REMOVED lines=30> */
.L_x_517:
[----:B------:R-:W-:Y:S05]  /*2a80*/  BSYNC.RECONVERGENT B1 ;  /* 0x0000000000017941 */ /* 0x000fea0003800200 */
.L_x_516:
[----:B-1----:R-:W-:Y:S01]  /*2a90*/  VIADD R6, R7, 0x10 ;  /* 0x0000001007067836 */ /* 0x002fe20000000000 */
[----:B--2---:R1:W2:Y:S01]  /*2aa0*/  SHFL.DOWN PT, R10, R2, 0x10, R9 ;  /* 0x0a000000020a7989 */ /* 0x0042a200000e0009 */
[----:B------:R-:W-:Y:S01]  /*2ab0*/  BSSY.RECONVERGENT B1, `(.L_x_518) ;  /* 0x000001e000017945 */ /* 0x000fe20003800200 */
[----:B0-----:R-:W-:Y:S01]  /*2ac0*/  IMAD.MOV.U32 R17, RZ, RZ, R8 ;  /* 0x000000ffff117224 */ /* 0x001fe200078e0008 */
[----:B------:R-:W-:Y:S01]  /*2ad0*/  MOV R19, R14 ;  /* 0x0000000e00137202 */ /* 0x000fe20000000f00 */
[----:B------:R1:W0:Y:S01]  /*2ae0*/  SHFL.DOWN PT, R11, R3, 0x10, R9 ;  /* 0x0a000000030b7989 */ /* 0x00022200000e0009 */
[----:B------:R-:W-:Y:S01]  /*2af0*/  ISETP.GT.AND P0, PT, R6, R9, PT ;  /* 0x000000090600720c */ /* 0x000fe20003f04270 */
[----:B------:R-:W-:Y:S02]  /*2b00*/  IMAD.MOV.U32 R12, RZ, RZ, R2 ;  /* 0x000000ffff0c7224 */ /* 0x000fe400078e0002 */
[----:B----4-:R1:W4:Y:S01]  /*2b10*/  SHFL.DOWN PT, R15, R8, 0x10, R9 ;  /* 0x0a000000080f7989 */ /* 0x01032200000e0009 */
[----:B---3--:R-:W-:-:S03]  /*2b20*/  IMAD.MOV.U32 R13, RZ, RZ, R3 ;  /* 0x000000ffff0d7224 */ /* 0x008fc600078e0003 */
[----:B------:R1:W3:Y:S06]  /*2b30*/  SHFL.DOWN PT, R21, R14, 0x10, R9 ;  /* 0x0a0000000e157989 */ /* 0x0002ec00000e0009 */
[----:B------:R-:W-:Y:S05]  /*2b40*/  @P0 BRA `(.L_x_519) ;  /* 0x0000000000500947 */ /* 0x000fea0003800000 */
[----:B0-2---:R-:W-:Y:S01]  /*2b50*/  DSETP.GEU.AND P0, PT, |R2|, |R10|, PT ;  /* 0x4000000a0200722a */ /* 0x005fe20003f0e200 */
        /* <DEDUP_REMOVED lines=19> */
.L_x_519:
[----:B------:R-:W-:Y:S05]  /*2c90*/  BSYNC.RECONVERGENT B1 ;  /* 0x0000000000017941 */ /* 0x000fea0003800200 */
.L_x_518:
[----:B------:R-:W-:Y:S01]  /*2ca0*/  ISETP.NE.AND P0, PT, R7, RZ, PT ;  /* 0x000000ff0700720c */ /* 0x000fe20003f05270 */
[----:B------:R-:W-:-:S12]  /*2cb0*/  BSSY.RECONVERGENT B1, `(.L_x_520) ;  /* 0x000000b000017945 */ /* 0x000fd80003800200 */
[----:B------:R-:W-:Y:S05]  /*2cc0*/  @P0 BRA `(.L_x_521) ;  /* 0x0000000000240947 */ /* 0x000fea0003800000 */
[----:B------:R-:W5:Y:S01]  /*2cd0*/  S2R R6, SR_CgaCtaId ;  /* 0x0000000000067919 */ /* 0x000f620000008800 */
[----:B-1----:R-:W-:Y:S01]  /*2ce0*/  MOV R3, 0x400 ;  /* 0x0000040000037802 */ /* 0x002fe20000000f00 */
[----:B------:R-:W-:Y:S01]  /*2cf0*/  IMAD.MOV.U32 R18, RZ, RZ, R17 ;  /* 0x000000ffff127224 */ /* 0x000fe200078e0011 */
[----:B------:R-:W-:-:S04]  /*2d00*/  SHF.R.U32.HI R2, RZ, 0x1, R5 ;  /* 0x00000001ff027819 */ /* 0x000fc80000011605 */
[----:B------:R-:W-:Y:S02]  /*2d10*/  LOP3.LUT R2, R2, 0x1f0, RZ, 0xc0, !PT ;  /* 0x000001f002027812 */ /* 0x000fe400078ec0ff */
[----:B-----5:R-:W-:-:S05]  /*2d20*/  LEA R3, R6, R3, 0x18 ;  /* 0x0000000306037211 */ /* 0x020fca00078ec0ff */
[----:B------:R-:W-:-:S05]  /*2d30*/  IMAD.IADD R3, R2, 0x1, R3 ;  /* 0x0000000102037824 */ /* 0x000fca00078e0203 */
[----:B------:R1:W-:Y:S04]  /*2d40*/  STS.64 [R3+0x10], R18 ;  /* 0x0000101203007388 */ /* 0x0003e80000000a00 */
[----:B------:R1:W-:Y:S02]  /*2d50*/  STS.64 [R3+0x8], R12 ;  /* 0x0000080c03007388 */ /* 0x0003e40000000a00 */
.L_x_521:
[----:B------:R-:W-:Y:S05]  /*2d60*/  BSYNC.RECONVERGENT B1 ;  /* 0x0000000000017941 */ /* 0x000fea0003800200 */
.L_x_520:
[----:B------:R-:W-:Y:S01]  /*2d70*/  BAR.SYNC.DEFER_BLOCKING 0x0 ;  /* 0x0000000000007b1d */ /* 0x000fe20000010000 */
[----:B------:R-:W-:-:S13]  /*2d80*/  ISETP.NE.AND P1, PT, R5, RZ, PT ;  /* 0x000000ff0500720c */ /* 0x000fda0003f25270 */
[----:B------:R-:W-:Y:S05]  /*2d90*/  @P1 BRA `(.L_x_497) ;  /* 0x0000003800581947 */ /* 0x000fea0003800000 */
[----:B------:R-:W-:Y:S01]  /*2da0*/  ISETP.GE.AND P0, PT, R4, 0x21, PT ;  /* 0x000000210400780c */ /* 0x000fe20003f06270 */
[----:B0-----:R-:W-:Y:S02]  /*2db0*/  IMAD.MOV.U32 R11, RZ, RZ, R17 ;  /* 0x000000ffff0b7224 */ /* 0x001fe400078e0011 */
[----:B-1----:R-:W-:Y:S02]  /*2dc0*/  IMAD.MOV.U32 R14, RZ, RZ, R19 ;  /* 0x000000ffff0e7224 */ /* 0x002fe400078e0013 */
        /* <DEDUP_REMOVED lines=29> */
.L_x_523:
[----:B------:R-:W-:Y:S05]  /*2fa0*/  BSYNC.RECONVERGENT B1 ;  /* 0x0000000000017941 */ /* 0x000fea0003800200 */
.L_x_522:
[----:B------:R-:W-:Y:S01]  /*2fb0*/  ISETP.GE.AND P0, PT, R4, 0x41, PT ;  /* 0x000000410400780c */ /* 0x000fe20003f06270 */
[----:B------:R-:W-:Y:S02]  /*2fc0*/  IMAD.MOV.U32 R5, RZ, RZ, R11 ;  /* 0x000000ffff057224 */ /* 0x000fe400078e000b */
[----:B--2---:R-:W-:Y:S02]  /*2fd0*/  IMAD.MOV.U32 R10, RZ, RZ, R14 ;  /* 0x000000ffff0a7224 */ /* 0x004fe400078e000e */
        /* <DEDUP_REMOVED lines=29> */
.L_x_525:
[----:B------:R-:W-:Y:S05]  /*31b0*/  BSYNC.RECONVERGENT B1 ;  /* 0x0000000000017941 */ /* 0x000fea0003800200 */
.L_x_524:
        /* <DEDUP_REMOVED lines=32> */
.L_x_527:
[----:B------:R-:W-:Y:S05]  /*33c0*/  BSYNC.RECONVERGENT B1 ;  /* 0x0000000000017941 */ /* 0x000fea0003800200 */
.L_x_526:
        /* <DEDUP_REMOVED lines=32> */
.L_x_529:
[----:B------:R-:W-:Y:S05]  /*35d0*/  BSYNC.RECONVERGENT B1 ;  /* 0x0000000000017941 */ /* 0x000fea0003800200 */
.L_x_528:
        /* <DEDUP_REMOVED lines=32> */
.L_x_531:
[----:B------:R-:W-:Y:S05]  /*37e0*/  BSYNC.RECONVERGENT B1 ;  /* 0x0000000000017941 */ /* 0x000fea0003800200 */
.L_x_530:
        /* <DEDUP_REMOVED lines=32> */
.L_x_533:
[----:B------:R-:W-:Y:S05]  /*39f0*/  BSYNC.RECONVERGENT B1 ;  /* 0x0000000000017941 */ /* 0x000fea0003800200 */
.L_x_532:
        /* <DEDUP_REMOVED lines=32> */
.L_x_465:
[----:B------:R-:W0:Y:S01]  /*3c00*/  S2R R4, SR_TID.X ;  /* 0x0000000000047919 */ /* 0x000e220000002100 */
[----:B------:R-:W1:Y:S01]  /*3c10*/  LDCU.128 UR12, c[0x0][0x380] ;  /* 0x00007000ff0c77ac */ /* 0x000e620008000c00 */
[----:B------:R-:W-:Y:S02]  /*3c20*/  SHF.R.S32.HI R5, RZ, 0x1f, R10 ;  /* 0x0000001fff057819 */ /* 0x000fe4000001140a */
[----:B0-----:R-:W-:-:S04]  /*3c30*/  IADD3 R2, P0, PT, R10, R4, RZ ;  /* 0x000000040a027210 */ /* 0x001fc80007f1e0ff */
[----:B-1----:R-:W-:Y:S01]  /*3c40*/  LEA R8, P1, R2, UR12, 0x3 ;  /* 0x0000000c02087c11 */ /* 0x002fe2000f8218ff */
[----:B------:R-:W-:-:S05]  /*3c50*/  IMAD.X R3, RZ, RZ, R5, P0 ;  /* 0x000000ffff037224 */ /* 0x000fca00000e0605 */
[----:B------:R-:W-:-:S05]  /*3c60*/  LEA.HI.X R9, R2, UR13, R3, 0x3, P1 ;  /* 0x0000000d02097c11 */ /* 0x000fca00088f1c03 */
[----:B------:R-:W2:Y:S04]  /*3c70*/  LDG.E.64 R12, desc[UR10][R8.64] ;  /* 0x0000000a080c7981 */ /* 0x000ea8000c1e1b00 */
[----:B------:R-:W2:Y:S04]  /*3c80*/  LDG.E.64 R14, desc[UR10][R8.64+0x800] ;  /* 0x0008000a080e7981 */ /* 0x000ea8000c1e1b00 */
[----:B------:R-:W3:Y:S04]  /*3c90*/  LDG.E.64 R16, desc[UR10][R8.64+0x1000] ;  /* 0x0010000a08107981 */ /* 0x000ee8000c1e1b00 */
[----:B------:R-:W4:Y:S04]  /*3ca0*/  LDG.E.64 R18, desc[UR10][R8.64+0x1800] ;  /* 0x0018000a08127981 */ /* 0x000f28000c1e1b00 */
[----:B------:R0:W5:Y:S01]  /*3cb0*/  LDG.E.64 R2, desc[UR10][R8.64+0x2000] ;  /* 0x0020000a08027981 */ /* 0x000162000c1e1b00 */
[----:B------:R-:W-:Y:S01]  /*3cc0*/  BSSY.RECONVERGENT B1, `(.L_x_534) ;  /* 0x000001f000017945 */ /* 0x000fe20003800200 */
[C---:B0-----:R-:W-:Y:S01]  /*3cd0*/  LOP3.LUT R8, R4.reuse, 0x400, RZ, 0xfc, !PT ;  /* 0x0000040004087812 */ /* 0x041fe200078efcff */
[----:B------:R-:W-:Y:S01]  /*3ce0*/  VIADD R9, R4, 0x200 ;  /* 0x0000020004097836 */ /* 0x000fe20000000000 */
[----:B--2---:R-:W-:-:S06]  /*3cf0*/  DSETP.GEU.AND P0, PT, |R12|, |R14|, PT ;  /* 0x4000000e0c00722a */ /* 0x004fcc0003f0e200 */
[----:B------:R-:W-:Y:S02]  /*3d00*/  FSEL R12, R12, R14, P0 ;  /* 0x0000000e0c0c7208 */ /* 0x000fe40000000000 */
[----:B------:R-:W-:Y:S02]  /*3d10*/  FSEL R13, R13, R15, P0 ;  /* 0x0000000f0d0d7208 */ /* 0x000fe40000000000 */
[----:B------:R-:W-:-:S04]  /*3d20*/  IADD3 R14, P1, PT, R10, UR14, RZ ;  /* 0x0000000e0a0e7c10 */ /* 0x000fc8000ff3e0ff */
[----:B---3--:R-:W-:Y:S01]  /*3d30*/  DSETP.GEU.AND P2, PT, |R12|, |R16|, PT ;  /* 0x400000100c00722a */ /* 0x008fe20003f4e200 */
[----:B------:R-:W-:-:S05]  /*3d40*/  IADD3 R6, P5, PT, R8, R14, RZ ;  /* 0x0000000e08067210 */ /* 0x000fca0007fbe0ff */
[----:B------:R-:W-:Y:S02]  /*3d50*/  FSEL R12, R12, R16, P2 ;  /* 0x000000100c0c7208 */ /* 0x000fe40001000000 */
[----:B------:R-:W-:-:S06]  /*3d60*/  FSEL R13, R13, R17, P2 ;  /* 0x000000110d0d7208 */ /* 0x000fcc0001000000 */
[----:B----4-:R-:W-:-:S06]  /*3d70*/  DSETP.GEU.AND P3, PT, |R12|, |R18|, PT ;  /* 0x400000120c00722a */ /* 0x010fcc0003f6e200 */
[----:B------:R-:W-:Y:S02]  /*3d80*/  FSEL R10, R12, R18, P3 ;  /* 0x000000120c0a7208 */ /* 0x000fe40001800000 */
[----:B------:R-:W-:Y:S02]  /*3d90*/  FSEL R11, R13, R19, P3 ;  /* 0x000000130d0b7208 */ /* 0x000fe40001800000 */
[----:B------:R-:W-:Y:S01]  /*3da0*/  IADD3.X R12, PT, PT, R5, UR15, RZ, P1, !PT ;  /* 0x0000000f050c7c10 */ /* 0x000fe20008ffe4ff */
[C---:B------:R-:W-:Y:S01]  /*3db0*/  VIADD R5, R4.reuse, 0x100 ;  /* 0x0000010004057836 */ /* 0x040fe20000000000 */
[----:B------:R-:W-:Y:S02]  /*3dc0*/  ISETP.LE.AND P1, PT, R7, UR6, PT ;  /* 0x0000000607007c0c */ /* 0x000fe4000bf23270 */
[----:B-----5:R-:W-:Y:S02]  /*3dd0*/  DSETP.GEU.AND P4, PT, |R10|, |R2|, PT ;  /* 0x400000020a00722a */ /* 0x020fe40003f8e200 */
[----:B------:R-:W-:Y:S01]  /*3de0*/  @P2 SEL R9, R4, R5, P0 ;  /* 0x0000000504092207 */ /* 0x000fe20000000000 */
[----:B------:R-:W-:-:S02]  /*3df0*/  IMAD.X R5, RZ, RZ, R12, P5 ;  /* 0x000000ffff057224 */ /* 0x000fc400028e060c */
[----:B------:R-:W-:-:S09]  /*3e00*/  @!P3 VIADD R9, R4, 0x300 ;  /* 0x000003000409b836 */ /* 0x000fd20000000000 */
        /* <DEDUP_REMOVED lines=10> */
.L_x_535:
[----:B------:R-:W-:Y:S05]  /*3eb0*/  BSYNC.RECONVERGENT B1 ;  /* 0x0000000000017941 */ /* 0x000fea0003800200 */
.L_x_534:
        /* <DEDUP_REMOVED lines=12> */
[----:B------:R-:W-:-:S05]  /*3f80*/  IMAD.MOV.U32 R11, RZ, RZ, 0x500 ;  /* 0x00000500ff0b7424 */ /* 0x000fca00078e00ff */
[----:B------:R-:W2:Y:S01]  /*3f90*/  ATOMG.E.ADD.STRONG.GPU PT, R10, desc[UR10][R8.64], R11 ;  /* 0x8000000b080a79a8 */ /* 0x000ea200081ef10a */
[----:B------:R-:W0:Y:S01]  /*3fa0*/  S2UR UR5, SR_CgaCtaId ;  /* 0x00000000000579c3 */ /* 0x000e220000008800 */
[----:B------:R-:W-:Y:S02]  /*3fb0*/  UMOV UR4, 0x400 ;  /* 0x0000040000047882 */ /* 0x000fe40000000000 */
[----:B0-----:R-:W-:Y:S01]  /*3fc0*/  ULEA UR4, UR5, UR4, 0x18 ;  /* 0x0000000405047291 */ /* 0x001fe2000f8ec0ff */
[----:B--2---:R-:W-:-:S08]  /*3fd0*/  VIADD R10, R10, UR6 ;  /* 0x000000060a0a7c36 */ /* 0x004fd00008000000 */
[----:B------:R0:W-:Y:S03]  /*3fe0*/  STS [UR4+0x98], R10 ;  /* 0x0000980aff007988 */ /* 0x0001e60008000804 */
.L_x_538:
[----:B------:R-:W-:Y:S05]  /*3ff0*/  BSYNC.RECONVERGENT B1 ;  /* 0x0000000000017941 */ /* 0x000fea0003800200 */
.L_x_537:
[----:B------:R-:W1:Y:S08]  /*4000*/  S2UR UR5, SR_CgaCtaId ;  /* 0x00000000000579c3 */ /* 0x000e700000008800 */
[----:B------:R-:W-:Y:S06]  /*4010*/  BAR.SYNC.DEFER_BLOCKING 0x0 ;  /* 0x0000000000007b1d */ /* 0x000fec0000010000 */
[----:B------:R-:W-:-:S02]  /*4020*/  UMOV UR4, 0x400 ;  /* 0x0000040000047882 */ /* 0x000fc40000000000 */
[----:B-1----:R-:W-:-:S06]  /*4030*/  ULEA UR4, UR5, UR4, 0x18 ;  /* 0x0000000405047291 */ /* 0x002fcc000f8ec0ff */
[----:B------:R-:W-:-:S05]  /*4040*/  IMAD.U32 R14, RZ, RZ, UR4 ;  /* 0x00000004ff0e7e24 */ /* 0x000fca000f8e00ff */
[----:B------:R-:W0:Y:S02]  /*4050*/  LDS R12, [R14+0x98] ;  /* 0x000098000e0c7984 */ /* 0x000e240000000800 */
[----:B0-----:R-:W-:-:S05]  /*4060*/  VIADD R10, R12, 0x500 ;  /* 0x000005000c0a7836 */ /* 0x001fca0000000000 */
[----:B------:R-:W-:-:S13]  /*4070*/  ISETP.GT.AND P0, PT, R10, R7, PT ;  /* 0x000000070a00720c */ /* 0x000fda0003f04270 */
[----:B------:R-:W-:Y:S05]  /*4080*/  @P0 BRA `(.L_x_539) ;  /* 0x0000000400900947 */ /* 0x000fea0003800000 */
[----:B------:R-:W-:Y:S01]  /*4090*/  BSSY.RECONVERGENT B1, `(.L_x_539) ;  /* 0x0000063000017945 */ /* 0x000fe20003800200 */
[----:B------:R-:W-:Y:S01]  /*40a0*/  IMAD.MOV.U32 R20, RZ, RZ, R2 ;  /* 0x000000ffff147224 */ /* 0x000fe200078e0002 */
[----:B------:R-:W0:Y:S01]  /*40b0*/  LDCU UR7, c[0x0][0x398] ;  /* 0x00007300ff0777ac */ /* 0x000e220008000800 */
[----:B------:R-:W-:Y:S02]  /*40c0*/  IMAD.MOV.U32 R21, RZ, RZ, R3 ;  /* 0x000000ffff157224 */ /* 0x000fe400078e0003 */
[----:B------:R-:W-:Y:S01]  /*40d0*/  IMAD.MOV.U32 R27, RZ, RZ, R6 ;  /* 0x000000ffff1b7224 */ /* 0x000fe200078e0006 */
[----:B------:R-:W1:Y:S01]  /*40e0*/  LDCU.128 UR12, c[0x0][0x380] ;  /* 0x00007000ff0c77ac */ /* 0x000e620008000c00 */
[----:B------:R-:W-:-:S07]  /*40f0*/  IMAD.MOV.U32 R22, RZ, RZ, R5 ;  /* 0x000000ffff167224 */ /* 0x000fce00078e0005 */
.L_x_542:
[----:B------:R-:W-:-:S04]  /*4100*/  IADD3 R28, P0, PT, R4, R12, RZ ;  /* 0x0000000c041c7210 */ /* 0x000fc80007f1e0ff */
[----:B------:R-:W-:Y:S02]  /*4110*/  LEA.HI.X.SX32 R25, R12, RZ, 0x1, P0 ;  /* 0x000000ff0c197211 */ /* 0x000fe400000f0eff */
[----:B-1----:R-:W-:-:S04]  /*4120*/  LEA R6, P0, R28, UR12, 0x3 ;  /* 0x0000000c1c067c11 */ /* 0x002fc8000f8018ff */
[----:B------:R-:W-:-:S05]  /*4130*/  LEA.HI.X R7, R28, UR13, R25, 0x3, P0 ;  /* 0x0000000d1c077c11 */ /* 0x000fca00080f1c19 */
[----:B------:R-:W2:Y:S04]  /*4140*/  LDG.E.64 R18, desc[UR10][R6.64] ;  /* 0x0000000a06127981 */ /* 0x000ea8000c1e1b00 */
[----:B------:R-:W3:Y:S04]  /*4150*/  LDG.E.64 R16, desc[UR10][R6.64+0x800] ;  /* 0x0008000a06107981 */ /* 0x000ee8000c1e1b00 */
[----:B------:R-:W4:Y:S04]  /*4160*/  LDG.E.64 R12, desc[UR10][R6.64+0x1000] ;  /* 0x0010000a060c7981 */ /* 0x000f28000c1e1b00 */
[----:B------:R-:W4:Y:S01]  /*4170*/  LDG.E.64 R10, desc[UR10][R6.64+0x1800] ;  /* 0x0018000a060a7981 */ /* 0x000f22000c1e1b00 */
[----:B------:R-:W-:-:S03]  /*4180*/  IADD3 R28, P0, PT, R28, UR14, RZ ;  /* 0x0000000e1c1c7c10 */ /* 0x000fc6000ff1e0ff */
[----:B------:R1:W5:Y:S01]  /*4190*/  LDG.E.64 R2, desc[UR10][R6.64+0x2000] ;  /* 0x0020000a06027981 */ /* 0x000362000c1e1b00 */
[----:B------:R-:W-:Y:S01]  /*41a0*/  IADD3.X R25, PT, PT, R25, UR15, RZ, P0, !PT ;  /* 0x0000000f19197c10 */ /* 0x000fe200087fe4ff */
[----:B------:R-:W-:Y:S01]  /*41b0*/  BSSY.RECONVERGENT B2, `(.L_x_540) ;  /* 0x0000038000027945 */ /* 0x000fe20003800200 */
[----:B------:R-:W-:Y:S01]  /*41c0*/  BAR.SYNC.DEFER_BLOCKING 0x0 ;  /* 0x0000000000007b1d */ /* 0x000fe20000010000 */
[C---:B------:R-:W-:Y:S02]  /*41d0*/  IADD3 R24, P4, PT, R28.reuse, 0x200, RZ ;  /* 0x000002001c187810 */ /* 0x040fe40007f9e0ff */
[C---:B------:R-:W-:Y:S02]  /*41e0*/  IADD3 R15, P5, PT, R28.reuse, 0x300, RZ ;  /* 0x000003001c0f7810 */ /* 0x040fe40007fbe0ff */
[C---:B------:R-:W-:Y:S02]  /*41f0*/  IADD3 R23, P3, PT, R28.reuse, 0x100, RZ ;  /* 0x000001001c177810 */ /* 0x040fe40007f7e0ff */
[----:B-1----:R-:W-:-:S02]  /*4200*/  IADD3 R6, P6, PT, R28, 0x400, RZ ;  /* 0x000004001c067810 */ /* 0x002fc40007fde0ff */
[----:B------:R-:W-:Y:S01]  /*4210*/  IADD3.X R26, PT, PT, RZ, R25, RZ, P3, !PT ;  /* 0x00000019ff1a7210 */ /* 0x000fe20001ffe4ff */
[----:B--2---:R-:W-:-:S14]  /*4220*/  DSETP.GEU.AND P2, PT, |R20|, |R18|, PT ;  /* 0x400000121400722a */ /* 0x004fdc0003f4e200 */
[----:B------:R-:W-:-:S04]  /*4230*/  @P2 ISETP.GE.U32.AND P0, PT, R27, R28, PT ;  /* 0x0000001c1b00220c */ /* 0x000fc80003f06070 */
[----:B------:R-:W-:-:S13]  /*4240*/  @P2 ISETP.GE.AND.EX P0, PT, R22, R25, PT, P0 ;  /* 0x000000191600220c */ /* 0x000fda0003f06300 */
[----:B------:R-:W-:-:S06]  /*4250*/  @P2 DSETP.LT.OR P0, PT, |R18|, |R20|, !P0 ;  /* 0x400000141200222a */ /* 0x000fcc0004701600 */
[----:B------:R-:W-:Y:S02]  /*4260*/  @P2 FSEL R5, R20, R18, P0 ;  /* 0x0000001214052208 */ /* 0x000fe40000000000 */
[----:B------:R-:W-:Y:S01]  /*4270*/  @P2 FSEL R20, R21, R19, P0 ;  /* 0x0000001315142208 */ /* 0x000fe20000000000 */
[----:B------:R-:W-:Y:S01]  /*4280*/  IMAD.X R21, RZ, RZ, R25, P4 ;  /* 0x000000ffff157224 */ /* 0x000fe200020e0619 */
[----:B------:R-:W-:Y:S01]  /*4290*/  @P2 SEL R28, R27, R28, P0 ;  /* 0x0000001c1b1c2207 */ /* 0x000fe20000000000 */
[----:B------:R-:W-:Y:S02]  /*42a0*/  @P2 IMAD.MOV.U32 R18, RZ, RZ, R5 ;  /* 0x000000ffff122224 */ /* 0x000fe400078e0005 */
[----:B------:R-:W-:Y:S02]  /*42b0*/  @P2 IMAD.MOV.U32 R19, RZ, RZ, R20 ;  /* 0x000000ffff132224 */ /* 0x000fe400078e0014 */
[--C-:B------:R-:W-:Y:S02]  /*42c0*/  IMAD.X R20, RZ, RZ, R25.reuse, P5 ;  /* 0x000000ffff147224 */ /* 0x100fe400028e0619 */
[----:B------:R-:W-:Y:S01]  /*42d0*/  IMAD.X R5, RZ, RZ, R25, P6 ;  /* 0x000000ffff057224 */ /* 0x000fe200030e0619 */
[----:B------:R-:W-:Y:S01]  /*42e0*/  @P2 SEL R25, R22, R25, P0 ;  /* 0x0000001916192207 */ /* 0x000fe20000000000 */
        /* <DEDUP_REMOVED lines=20> */
[----:B------:R-:W-:-:S05]  /*4430*/  ISETP.NE.AND P2, PT, R4, RZ, PT ;  /* 0x000000ff0400720c */ /* 0x000fca0003f45270 */
[----:B------:R-:W-:-:S14]  /*4440*/  DSETP.GEU.AND P1, PT, |R12|, |R10|, PT ;  /* 0x4000000a0c00722a */ /* 0x000fdc0003f2e200 */
[----:B------:R-:W-:-:S04]  /*4450*/  @P1 ISETP.GE.U32.AND P0, PT, R24, R15, PT ;  /* 0x0000000f1800120c */ /* 0x000fc80003f06070 */
[----:B------:R-:W-:-:S13]  /*4460*/  @P1 ISETP.GE.AND.EX P0, PT, R21, R20, PT, P0 ;  /* 0x000000141500120c */ /* 0x000fda0003f06300 */
[----:B------:R-:W-:-:S06]  /*4470*/  @P1 DSETP.LT.OR P0, PT, |R10|, |R12|, !P0 ;  /* 0x4000000c0a00122a */ /* 0x000fcc0004701600 */
[----:B------:R-:W-:Y:S02]  /*4480*/  @P1 FSEL R16, R12, R10, P0 ;  /* 0x0000000a0c101208 */ /* 0x000fe40000000000 */
[----:B------:R-:W-:Y:S01]  /*4490*/  @P1 FSEL R13, R13, R11, P0 ;  /* 0x0000000b0d0d1208 */ /* 0x000fe20000000000 */
[----:B------:R-:W-:Y:S06]  /*44a0*/  @P2 BRA `(.L_x_541) ;  /* 0x0000000000202947 */ /* 0x000fec0003800000 */
[----:B------:R-:W-:-:S05]  /*44b0*/  IMAD.MOV.U32 R17, RZ, RZ, 0x500 ;  /* 0x00000500ff117424 */ /* 0x000fca00078e00ff */
[----:B------:R-:W2:Y:S01]  /*44c0*/  ATOMG.E.ADD.STRONG.GPU PT, R7, desc[UR10][R8.64], R17 ;  /* 0x80000011080779a8 */ /* 0x000ea200081ef10a */
[----:B------:R-:W1:Y:S01]  /*44d0*/  S2UR UR5, SR_CgaCtaId ;  /* 0x00000000000579c3 */ /* 0x000e620000008800 */
[----:B------:R-:W-:Y:S02]  /*44e0*/  UMOV UR4, 0x400 ;  /* 0x0000040000047882 */ /* 0x000fe40000000000 */
[----:B-1----:R-:W-:-:S06]  /*44f0*/  ULEA UR4, UR5, UR4, 0x18 ;  /* 0x0000000405047291 */ /* 0x002fcc000f8ec0ff */
[----:B------:R-:W-:Y:S02]  /*4500*/  IMAD.U32 R14, RZ, RZ, UR4 ;  /* 0x00000004ff0e7e24 */ /* 0x000fe4000f8e00ff */
[----:B--2---:R-:W-:-:S05]  /*4510*/  VIADD R7, R7, UR6 ;  /* 0x0000000607077c36 */ /* 0x004fca0008000000 */
[----:B------:R1:W-:Y:S02]  /*4520*/  STS [R14+0x98], R7 ;  /* 0x000098070e007388 */ /* 0x0003e40000000800 */
.L_x_541:
[----:B0-----:R-:W-:Y:S05]  /*4530*/  BSYNC.RECONVERGENT B2 ;  /* 0x0000000000027941 */ /* 0x001fea0003800200 */
.L_x_540:
[----:B------:R-:W-:Y:S01]  /*4540*/  BAR.SYNC.DEFER_BLOCKING 0x0 ;  /* 0x0000000000007b1d */ /* 0x000fe20000010000 */
[----:B------:R-:W-:Y:S01]  /*4550*/  @P1 IMAD.MOV.U32 R10, RZ, RZ, R16 ;  /* 0x000000ffff0a1224 */ /* 0x000fe200078e0010 */
[----:B------:R-:W-:Y:S01]  /*4560*/  @P1 SEL R15, R24, R15, P0 ;  /* 0x0000000f180f1207 */ /* 0x000fe20000000000 */
[----:B------:R-:W-:Y:S01]  /*4570*/  @P1 IMAD.MOV.U32 R11, RZ, RZ, R13 ;  /* 0x000000ffff0b1224 */ /* 0x000fe200078e000d */
[----:B------:R-:W-:Y:S01]  /*4580*/  @P1 SEL R20, R21, R20, P0 ;  /* 0x0000001415141207 */ /* 0x000fe20000000000 */
[----:B-1----:R-:W-:-:S04]  /*4590*/  IMAD.U32 R7, RZ, RZ, UR7 ;  /* 0x00000007ff077e24 */ /* 0x002fc8000f8e00ff */
[----:B-----5:R-:W-:-:S14]  /*45a0*/  DSETP.GEU.AND P2, PT, |R10|, |R2|, PT ;  /* 0x400000020a00722a */ /* 0x020fdc0003f4e200 */
[----:B------:R-:W-:Y:S01]  /*45b0*/  @P2 ISETP.GE.U32.AND P0, PT, R15, R6, PT ;  /* 0x000000060f00220c */ /* 0x000fe20003f06070 */
[----:B------:R-:W0:Y:S03]  /*45c0*/  LDS R12, [R14+0x98] ;  /* 0x000098000e0c7984 */ /* 0x000e260000000800 */
        /* <DEDUP_REMOVED lines=9> */
[----:B------:R-:W-:-:S02]  /*4660*/  IMAD.MOV.U32 R22, RZ, RZ, R5 ;  /* 0x000000ffff167224 */ /* 0x000fc400078e0005 */
[----:B------:R-:W-:Y:S02]  /*4670*/  IMAD.MOV.U32 R20, RZ, RZ, R2 ;  /* 0x000000ffff147224 */ /* 0x000fe400078e0002 */
[----:B------:R-:W-:Y:S02]  /*4680*/  IMAD.MOV.U32 R21, RZ, RZ, R3 ;  /* 0x000000ffff157224 */ /* 0x000fe400078e0003 */
[----:B0-----:R-:W-:-:S05]  /*4690*/  VIADD R10, R12, 0x500 ;  /* 0x000005000c0a7836 */ /* 0x001fca0000000000 */
[----:B------:R-:W-:-:S13]  /*46a0*/  ISETP.GT.AND P0, PT, R10, R7, PT ;  /* 0x000000070a00720c */ /* 0x000fda0003f04270 */
[----:B------:R-:W-:Y:S05]  /*46b0*/  @!P0 BRA `(.L_x_542) ;  /* 0xfffffff800908947 */ /* 0x000fea000383ffff */
[----:B------:R-:W-:Y:S05]  /*46c0*/  BSYNC.RECONVERGENT B1 ;  /* 0x0000000000017941 */ /* 0x000fea0003800200 */
.L_x_539:
[----:B------:R-:W-:Y:S01]  /*46d0*/  ISETP.GE.AND P0, PT, R12, R7, PT ;  /* 0x000000070c00720c */ /* 0x000fe20003f06270 */
[----:B------:R-:W0:Y:S01]  /*46e0*/  LDCU.64 UR6, c[0x0][0x388] ;  /* 0x00007100ff0677ac */ /* 0x000e220008000a00 */
[----:B------:R-:W-:Y:S01]  /*46f0*/  BSSY.RECONVERGENT B1, `(.L_x_536) ;  /* 0x00000ac000017945 */ /* 0x000fe20003800200 */
[----:B------:R-:W1:Y:S10]  /*4700*/  LDCU.64 UR4, c[0x0][0x388] ;  /* 0x00007100ff0477ac */ /* 0x000e740008000a00 */
[----:B------:R-:W-:Y:S05]  /*4710*/  @P0 BRA `(.L_x_543) ;  /* 0x0000000800a40947 */ /* 0x000fea0003800000 */
[----:B------:R-:W-:-:S05]  /*4720*/  IMAD.IADD R9, R7, 0x1, -R12 ;  /* 0x0000000107097824 */ /* 0x000fca00078e0a0c */
[----:B------:R-:W-:-:S13]  /*4730*/  ISETP.GE.AND P0, PT, R4, R9, PT ;  /* 0x000000090400720c */ /* 0x000fda0003f06270 */
[----:B------:R-:W-:Y:S05]  /*4740*/  @P0 BRA `(.L_x_543) ;  /* 0x0000000800980947 */ /* 0x000fea0003800000 */
[----:B------:R-:W-:Y:S01]  /*4750*/  LOP3.LUT R8, RZ, R4, RZ, 0x33, !PT ;  /* 0x00000004ff087212 */ /* 0x000fe200078e33ff */
[----:B------:R-:W-:Y:S03]  /*4760*/  BSSY.RECONVERGENT B2, `(.L_x_544) ;  /* 0x000002f000027945 */ /* 0x000fe60003800200 */
[----:B------:R-:W-:Y:S01]  /*4770*/  IADD3 R18, PT, PT, -R12, R7, R8 ;  /* 0x000000070c127210 */ /* 0x000fe20007ffe108 */
[----:B------:R-:W-:-:S03]  /*4780*/  IMAD.MOV.U32 R8, RZ, RZ, R4 ;  /* 0x000000ffff087224 */ /* 0x000fc600078e0004 */
[----:B------:R-:W-:-:S04]  /*4790*/  LOP3.LUT R7, R18, 0x300, RZ, 0xc0, !PT ;  /* 0x0000030012077812 */ /* 0x000fc800078ec0ff */
[----:B------:R-:W-:-:S13]  /*47a0*/  ISETP.NE.AND P0, PT, R7, 0x300, PT ;  /* 0x000003000700780c */ /* 0x000fda0003f05270 */
[----:B------:R-:W-:Y:S05]  /*47b0*/  @!P0 BRA `(.L_x_545) ;  /* 0x0000000000a48947 */ /* 0x000fea0003800000 */
[----:B------:R-:W2:Y:S01]  /*47c0*/  LDC.64 R10, c[0x0][0x380] ;  /* 0x0000e000ff0a7b82 */ /* 0x000ea20000000a00 */
[----:B------:R-:W-:Y:S01]  /*47d0*/  LEA.HI R7, R18, 0x1, RZ, 0x18 ;  /* 0x0000000112077811 */ /* 0x000fe200078fc0ff */
[----:B------:R-:W-:Y:S02]  /*47e0*/  IMAD.IADD R13, R4, 0x1, R12 ;  /* 0x00000001040d7824 */ /* 0x000fe400078e020c */
[----:B------:R-:W-:Y:S01]  /*47f0*/  IMAD.MOV.U32 R8, RZ, RZ, R4 ;  /* 0x000000ffff087224 */ /* 0x000fe200078e0004 */
[----:B------:R-:W-:-:S05]  /*4800*/  LOP3.LUT R7, R7, 0x3, RZ, 0xc0, !PT ;  /* 0x0000000307077812 */ /* 0x000fca00078ec0ff */
[----:B------:R-:W-:-:S07]  /*4810*/  IMAD.MOV R7, RZ, RZ, -R7 ;  /* 0x000000ffff077224 */ /* 0x000fce00078e0a07 */
.L_x_548:
[----:B--2---:R-:W-:-:S06]  /*4820*/  IMAD.WIDE R14, R13, 0x8, R10 ;  /* 0x000000080d0e7825 */ /* 0x004fcc00078e020a */
[----:B------:R-:W2:Y:S01]  /*4830*/  LDG.E.64 R14, desc[UR10][R14.64] ;  /* 0x0000000a0e0e7981 */ /* 0x000ea2000c1e1b00 */
[----:B-1----:R-:W-:Y:S01]  /*4840*/  IADD3 R22, P1, PT, R13, UR4, RZ ;  /* 0x000000040d167c10 */ /* 0x002fe2000ff3e0ff */
[----:B------:R-:W-:Y:S01]  /*4850*/  VIADD R7, R7, 0x1 ;  /* 0x0000000107077836 */ /* 0x000fe20000000000 */
[----:B------:R-:W-:Y:S01]  /*4860*/  BSSY.RECONVERGENT B3, `(.L_x_546) ;  /* 0x000001b000037945 */ /* 0x000fe20003800200 */
[----:B------:R-:W-:Y:S01]  /*4870*/  IMAD.MOV.U32 R19, RZ, RZ, R6 ;  /* 0x000000ffff137224 */ /* 0x000fe200078e0006 */
[----:B------:R-:W-:Y:S01]  /*4880*/  LEA.HI.X.SX32 R21, R13, UR5, 0x1, P1 ;  /* 0x000000050d157c11 */ /* 0x000fe200088f0eff */
[----:B------:R-:W-:Y:S01]  /*4890*/  IMAD.MOV.U32 R20, RZ, RZ, R5 ;  /* 0x000000ffff147224 */ /* 0x000fe200078e0005 */
[----:B------:R-:W-:Y:S01]  /*48a0*/  MOV R16, R2 ;  /* 0x0000000200107202 */ /* 0x000fe20000000f00 */
[----:B------:R-:W-:Y:S01]  /*48b0*/  IMAD.MOV.U32 R17, RZ, RZ, R3 ;  /* 0x000000ffff117224 */ /* 0x000fe200078e0003 */
[----:B------:R-:W-:Y:S01]  /*48c0*/  ISETP.NE.AND P2, PT, R7, RZ, PT ;  /* 0x000000ff0700720c */ /* 0x000fe20003f45270 */
        /* <DEDUP_REMOVED lines=20> */
.L_x_547:
[----:B0-----:R-:W-:Y:S05]  /*4a10*/  BSYNC.RECONVERGENT B3 ;  /* 0x0000000000037941 */ /* 0x001fea0003800200 */
.L_x_546:
[----:B------:R-:W-:Y:S02]  /*4a20*/  VIADD R8, R8, 0x100 ;  /* 0x0000010008087836 */ /* 0x000fe40000000000 */
[----:B------:R-:W-:Y:S01]  /*4a30*/  VIADD R13, R13, 0x100 ;  /* 0x000001000d0d7836 */ /* 0x000fe20000000000 */
[----:B------:R-:W-:Y:S06]  /*4a40*/  @P2 BRA `(.L_x_548) ;  /* 0xfffffffc00742947 */ /* 0x000fec000383ffff */
.L_x_545:
[----:B01----:R-:W-:Y:S05]  /*4a50*/  BSYNC.RECONVERGENT B2 ;  /* 0x0000000000027941 */ /* 0x003fea0003800200 */
.L_x_544:
        /* <DEDUP_REMOVED lines=9> */
.L_x_557:
[----:B------:R-:W-:-:S05]  /*4af0*/  IMAD.WIDE R22, R7, 0x8, R10 ;  /* 0x0000000807167825 */ /* 0x000fca00078e020a */
[----:B------:R-:W2:Y:S04]  /*4b00*/  LDG.E.64 R20, desc[UR10][R22.64+-0x1000] ;  /* 0xfff0000a16147981 */ /* 0x000ea8000c1e1b00 */
[----:B------:R0:W5:Y:S04]  /*4b10*/  LDG.E.64 R16, desc[UR10][R22.64+-0x800] ;  /* 0xfff8000a16107981 */ /* 0x000168000c1e1b00 */
[----:B------:R0:W5:Y:S04]  /*4b20*/  LDG.E.64 R14, desc[UR10][R22.64] ;  /* 0x0000000a160e7981 */ /* 0x000168000c1e1b00 */
[----:B------:R0:W5:Y:S01]  /*4b30*/  LDG.E.64 R12, desc[UR10][R22.64+0x800] ;  /* 0x0008000a160c7981 */ /* 0x000162000c1e1b00 */
[C---:B------:R-:W-:Y:S01]  /*4b40*/  IADD3 R29, P1, PT, R7.reuse, UR6, RZ ;  /* 0x00000006071d7c10 */ /* 0x040fe2000ff3e0ff */
[----:B------:R-:W-:Y:S03]  /*4b50*/  BSSY.RECONVERGENT B2, `(.L_x_549) ;  /* 0x0000016000027945 */ /* 0x000fe60003800200 */
[----:B------:R-:W-:Y:S01]  /*4b60*/  LEA.HI.X.SX32 R30, R7, UR7, 0x1, P1 ;  /* 0x00000007071e7c11 */ /* 0x000fe200088f0eff */
        /* <DEDUP_REMOVED lines=20> */
.L_x_550:
[----:B------:R-:W-:Y:S05]  /*4cb0*/  BSYNC.RECONVERGENT B2 ;  /* 0x0000000000027941 */ /* 0x000fea0003800200 */
.L_x_549:
        /* <DEDUP_REMOVED lines=23> */
.L_x_552:
[----:B------:R-:W-:Y:S05]  /*4e30*/  BSYNC.RECONVERGENT B2 ;  /* 0x0000000000027941 */ /* 0x000fea0003800200 */
.L_x_551:
        /* <DEDUP_REMOVED lines=24> */
.L_x_554:
[----:B------:R-:W-:Y:S05]  /*4fc0*/  BSYNC.RECONVERGENT B2 ;  /* 0x0000000000027941 */ /* 0x000fea0003800200 */
.L_x_553:
        /* <DEDUP_REMOVED lines=22> */
.L_x_556:
[----:B------:R-:W-:Y:S05]  /*5130*/  BSYNC.RECONVERGENT B2 ;  /* 0x0000000000027941 */ /* 0x000fea0003800200 */
.L_x_555:
[----:B------:R-:W-:Y:S02]  /*5140*/  VIADD R8, R8, 0x400 ;  /* 0x0000040008087836 */ /* 0x000fe40000000000 */
[----:B------:R-:W-:Y:S02]  /*5150*/  VIADD R27, R27, 0x400 ;  /* 0x000004001b1b7836 */ /* 0x000fe40000000000 */
[----:B------:R-:W-:Y:S01]  /*5160*/  VIADD R26, R26, 0x400 ;  /* 0x000004001a1a7836 */ /* 0x000fe20000000000 */
[----:B------:R-:W-:Y:S01]  /*5170*/  ISETP.GE.AND P0, PT, R8, R9, PT ;  /* 0x000000090800720c */ /* 0x000fe20003f06270 */
[----:B------:R-:W-:Y:S02]  /*5180*/  VIADD R25, R25, 0x400 ;  /* 0x0000040019197836 */ /* 0x000fe40000000000 */
[----:B------:R-:W-:-:S10]  /*5190*/  VIADD R7, R7, 0x400 ;  /* 0x0000040007077836 */ /* 0x000fd40000000000 */
[----:B------:R-:W-:Y:S05]  /*51a0*/  @!P0 BRA `(.L_x_557) ;  /* 0xfffffff800508947 */ /* 0x000fea000383ffff */
.L_x_543:
[----:B01----:R-:W-:Y:S05]  /*51b0*/  BSYNC.RECONVERGENT B1 ;  /* 0x0000000000017941 */ /* 0x003fea0003800200 */
.L_x_536:
        /* <DEDUP_REMOVED lines=13> */
[----:B------:R-:W-:Y:S01]  /*5290*/  MOV R12, R7 ;  /* 0x00000007000c7202 */ /* 0x000fe20000000f00 */
[----:B------:R-:W-:Y:S02]  /*52a0*/  IMAD.MOV.U32 R13, RZ, RZ, R16 ;  /* 0x000000ffff0d7224 */ /* 0x000fe400078e0010 */
        /* <DEDUP_REMOVED lines=17> */
.L_x_559:
[----:B------:R-:W-:Y:S05]  /*53c0*/  BSYNC.RECONVERGENT B1 ;  /* 0x0000000000017941 */ /* 0x000fea0003800200 */
.L_x_558:
        /* <DEDUP_REMOVED lines=31> */
.L_x_561:
[----:B------:R-:W-:Y:S05]  /*55c0*/  BSYNC.RECONVERGENT B1 ;  /* 0x0000000000017941 */ /* 0x000fea0003800200 */
.L_x_560:
[----:B------:R-:W-:Y:S01]  /*55d0*/  ISETP.GT.AND P0, PT, R14, 0x1b, PT ;  /* 0x0000001b0e00780c */ /* 0x000fe20003f04270 */
[----:B0-----:R0:W0:Y:S01]  /*55e0*/  SHFL.DOWN PT, R8, R2, 0x4, 0x1f ;  /* 0x08801f0002087f89 */ /* 0x00102200000e0000 */
[----:B------:R-:W-:Y:S01]  /*55f0*/  BSSY.RECONVERGENT B1, `(.L_x_562) ;  /* 0x000001d000017945 */ /* 0x000fe20003800200 */
[----:B---3--:R-:W-:Y:S02]  /*5600*/  IMAD.MOV.U32 R11, RZ, RZ, R5 ;  /* 0x000000ffff0b7224 */ /* 0x008fe400078e0005 */
[----:B------:R3:W0:Y:S01]  /*5610*/  SHFL.DOWN PT, R9, R3, 0x4, 0x1f ;  /* 0x08801f0003097f89 */ /* 0x00062200000e0000 */
[----:B------:R-:W-:Y:S02]  /*5620*/  IMAD.MOV.U32 R12, RZ, RZ, R10 ;  /* 0x000000ffff0c7224 */ /* 0x000fe400078e000a */
[----:B-1----:R-:W-:Y:S01]  /*5630*/  IMAD.MOV.U32 R6, RZ, RZ, R2 ;  /* 0x000000ffff067224 */ /* 0x002fe200078e0002 */
[----:B----4-:R3:W1:Y:S01]  /*5640*/  SHFL.DOWN PT, R16, R5, 0x4, 0x1f ;  /* 0x08801f0005107f89 */ /* 0x01066200000e0000 */
[----:B--2---:R-:W-:-:S03]  /*5650*/  IMAD.MOV.U32 R7, RZ, RZ, R3 ;  /* 0x000000ffff077224 */ /* 0x004fc600078e0003 */
[----:B------:R3:W2:Y:S01]  /*5660*/  SHFL.DOWN PT, R13, R10, 0x4, 0x1f ;  /* 0x08801f000a0d7f89 */ /* 0x0006a200000e0000 */
[----:B------:R-:W-:Y:S05]  /*5670*/  @P0 BRA `(.L_x_563) ;  /* 0x0000000000500947 */ /* 0x000fea0003800000 */
[----:B0-----:R-:W-:Y:S01]  /*5680*/  DSETP.GEU.AND P0, PT, |R2|, |R8|, PT ;  /* 0x400000080200722a */ /* 0x001fe20003f0e200 */
[----:B-1----:R-:W-:Y:S02]  /*5690*/  IMAD.MOV.U32 R11, RZ, RZ, R16 ;  /* 0x000000ffff0b7224 */ /* 0x002fe400078e0010 */
[----:B--2---:R-:W-:Y:S02]  /*56a0*/  IMAD.MOV.U32 R12, RZ, RZ, R13 ;  /* 0x000000ffff0c7224 */ /* 0x004fe400078e000d */
        /* <DEDUP_REMOVED lines=17> */
.L_x_563:
[----:B------:R-:W-:Y:S05]  /*57c0*/  BSYNC.RECONVERGENT B1 ;  /* 0x0000000000017941 */ /* 0x000fea0003800200 */
.L_x_562:
[----:B------:R-:W-:Y:S01]  /*57d0*/  ISETP.GT.AND P0, PT, R14, 0x17, PT ;  /* 0x000000170e00780c */ /* 0x000fe20003f04270 */
[----:B0-----:R0:W4:Y:S01]  /*57e0*/  SHFL.DOWN PT, R8, R6, 0x8, 0x1f ;  /* 0x09001f0006087f89 */ /* 0x00112200000e0000 */
[----:B------:R-:W-:Y:S01]  /*57f0*/  BSSY.RECONVERGENT B1, `(.L_x_564) ;  /* 0x000001d000017945 */ /* 0x000fe20003800200 */
[----:B---3--:R-:W-:Y:S02]  /*5800*/  IMAD.MOV.U32 R5, RZ, RZ, R11 ;  /* 0x000000ffff057224 */ /* 0x008fe400078e000b */
[----:B------:R0:W3:Y:S01]  /*5810*/  SHFL.DOWN PT, R9, R7, 0x8, 0x1f ;  /* 0x09001f0007097f89 */ /* 0x0000e200000e0000 */
[----:B------:R-:W-:Y:S02]  /*5820*/  IMAD.MOV.U32 R10, RZ, RZ, R12 ;  /* 0x000000ffff0a7224 */ /* 0x000fe400078e000c */
[----:B------:R-:W-:Y:S01]  /*5830*/  IMAD.MOV.U32 R2, RZ, RZ, R6 ;  /* 0x000000ffff027224 */ /* 0x000fe200078e0006 */
[----:B-1----:R0:W1:Y:S01]  /*5840*/  SHFL.DOWN PT, R16, R11, 0x8, 0x1f ;  /* 0x09001f000b107f89 */ /* 0x00206200000e0000 */
[----:B------:R-:W-:-:S03]  /*5850*/  IMAD.MOV.U32 R3, RZ, RZ, R7 ;  /* 0x000000ffff037224 */ /* 0x000fc600078e0007 */
[----:B--2---:R0:W2:Y:S01]  /*5860*/  SHFL.DOWN PT, R13, R12, 0x8, 0x1f ;  /* 0x09001f000c0d7f89 */ /* 0x0040a200000e0000 */
[----:B------:R-:W-:Y:S05]  /*5870*/  @P0 BRA `(.L_x_565) ;  /* 0x0000000000500947 */ /* 0x000fea0003800000 */
[----:B---34-:R-:W-:Y:S01]  /*5880*/  DSETP.GEU.AND P0, PT, |R6|, |R8|, PT ;  /* 0x400000080600722a */ /* 0x018fe20003f0e200 */
[----:B-1----:R-:W-:Y:S02]  /*5890*/  IMAD.MOV.U32 R5, RZ, RZ, R16 ;  /* 0x000000ffff057224 */ /* 0x002fe400078e0010 */
        /* <DEDUP_REMOVED lines=18> */
.L_x_565:
[----:B------:R-:W-:Y:S05]  /*59c0*/  BSYNC.RECONVERGENT B1 ;  /* 0x0000000000017941 */ /* 0x000fea0003800200 */
.L_x_564:
[----:B------:R-:W-:Y:S01]  /*59d0*/  ISETP.GT.AND P0, PT, R14, 0xf, PT ;  /* 0x0000000f0e00780c */ /* 0x000fe20003f04270 */
[----:B0-----:R0:W0:Y:S01]  /*59e0*/  SHFL.DOWN PT, R6, R2, 0x10, 0x1f ;  /* 0x0a001f0002067f89 */ /* 0x00102200000e0000 */
[----:B------:R-:W-:Y:S01]  /*59f0*/  BSSY.RECONVERGENT B1, `(.L_x_566) ;  /* 0x000001d000017945 */ /* 0x000fe20003800200 */
[----:B------:R-:W-:Y:S02]  /*5a00*/  IMAD.MOV.U32 R17, RZ, RZ, R5 ;  /* 0x000000ffff117224 */ /* 0x000fe400078e0005 */
[----:B------:R0:W0:Y:S01]  /*5a10*/  SHFL.DOWN PT, R7, R3, 0x10, 0x1f ;  /* 0x0a001f0003077f89 */ /* 0x00002200000e0000 */
[----:B------:R-:W-:Y:S02]  /*5a20*/  IMAD.MOV.U32 R19, RZ, RZ, R10 ;  /* 0x000000ffff137224 */ /* 0x000fe400078e000a */
[----:B------:R-:W-:Y:S01]  /*5a30*/  IMAD.MOV.U32 R12, RZ, RZ, R2 ;  /* 0x000000ffff0c7224 */ /* 0x000fe200078e0002 */
[----:B----4-:R4:W0:Y:S01]  /*5a40*/  SHFL.DOWN PT, R8, R5, 0x10, 0x1f ;  /* 0x0a001f0005087f89 */ /* 0x01082200000e0000 */
[----:B--2---:R-:W-:-:S03]  /*5a50*/  IMAD.MOV.U32 R13, RZ, RZ, R3 ;  /* 0x000000ffff0d7224 */ /* 0x004fc600078e0003 */
[----:B---3--:R4:W2:Y:S01]  /*5a60*/  SHFL.DOWN PT, R9, R10, 0x10, 0x1f ;  /* 0x0a001f000a097f89 */ /* 0x0088a200000e0000 */
[----:B------:R-:W-:Y:S05]  /*5a70*/  @P0 BRA `(.L_x_567) ;  /* 0x0000000000500947 */ /* 0x000fea0003800000 */
[----:B0-----:R-:W-:Y:S01]  /*5a80*/  DSETP.GEU.AND P0, PT, |R2|, |R6|, PT ;  /* 0x400000060200722a */ /* 0x001fe20003f0e200 */
[----:B------:R-:W-:Y:S02]  /*5a90*/  IMAD.MOV.U32 R17, RZ, RZ, R8 ;  /* 0x000000ffff117224 */ /* 0x000fe400078e0008 */
        /* <DEDUP_REMOVED lines=18> */
.L_x_567:
[----:B------:R-:W-:Y:S05]  /*5bc0*/  BSYNC.RECONVERGENT B1 ;  /* 0x0000000000017941 */ /* 0x000fea0003800200 */
.L_x_566:
[----:B------:R-:W-:Y:S01]  /*5bd0*/  ISETP.NE.AND P0, PT, R14, RZ, PT ;  /* 0x000000ff0e00720c */ /* 0x000fe20003f05270 */
[----:B------:R-:W-:-:S12]  /*5be0*/  BSSY.RECONVERGENT B1, `(.L_x_568) ;  /* 0x000000b000017945 */ /* 0x000fd80003800200 */
[----:B------:R-:W-:Y:S05]  /*5bf0*/  @P0 BRA `(.L_x_569) ;  /* 0x0000000000240947 */ /* 0x000fea0003800000 */
[----:B0-----:R-:W0:Y:S01]  /*5c00*/  S2R R6, SR_CgaCtaId ;  /* 0x0000000000067919 */ /* 0x001e220000008800 */
[----:B------:R-:W-:Y:S01]  /*5c10*/  MOV R3, 0x400 ;  /* 0x0000040000037802 */ /* 0x000fe20000000f00 */
[----:B------:R-:W-:Y:S01]  /*5c20*/  IMAD.MOV.U32 R18, RZ, RZ, R17 ;  /* 0x000000ffff127224 */ /* 0x000fe200078e0011 */
[----:B------:R-:W-:-:S04]  /*5c30*/  SHF.R.U32.HI R2, RZ, 0x1, R4 ;  /* 0x00000001ff027819 */ /* 0x000fc80000011604 */
[----:B------:R-:W-:Y:S02]  /*5c40*/  LOP3.LUT R2, R2, 0x1f0, RZ, 0xc0, !PT ;  /* 0x000001f002027812 */ /* 0x000fe400078ec0ff */
[----:B0-----:R-:W-:-:S05]  /*5c50*/  LEA R3, R6, R3, 0x18 ;  /* 0x0000000306037211 */ /* 0x001fca00078ec0ff */
[----:B------:R-:W-:-:S05]  /*5c60*/  IMAD.IADD R3, R2, 0x1, R3 ;  /* 0x0000000102037824 */ /* 0x000fca00078e0203 */
[----:B------:R3:W-:Y:S04]  /*5c70*/  STS.64 [R3+0x10], R18 ;  /* 0x0000101203007388 */ /* 0x0007e80000000a00 */
[----:B------:R3:W-:Y:S02]  /*5c80*/  STS.64 [R3+0x8], R12 ;  /* 0x0000080c03007388 */ /* 0x0007e40000000a00 */
.L_x_569:
[----:B------:R-:W-:Y:S05]  /*5c90*/  BSYNC.RECONVERGENT B1 ;  /* 0x0000000000017941 */ /* 0x000fea0003800200 */
.L_x_568:
[----:B------:R-:W-:Y:S01]  /*5ca0*/  BAR.SYNC.DEFER_BLOCKING 0x0 ;  /* 0x0000000000007b1d */ /* 0x000fe20000010000 */
[----:B------:R-:W-:-:S13]  /*5cb0*/  ISETP.NE.AND P1, PT, R4, RZ, PT ;  /* 0x000000ff0400720c */ /* 0x000fda0003f25270 */
[----:B------:R-:W-:Y:S05]  /*5cc0*/  @P1 BRA `(.L_x_497) ;  /* 0x00000008008c1947 */ /* 0x000fea0003800000 */
[----:B0--3--:R-:W0:Y:S01]  /*5cd0*/  S2R R3, SR_CgaCtaId ;  /* 0x0000000000037919 */ /* 0x009e220000008800 */
[----:B------:R-:W-:Y:S01]  /*5ce0*/  MOV R2, 0x400 ;  /* 0x0000040000027802 */ /* 0x000fe20000000f00 */
[----:B------:R-:W-:Y:S03]  /*5cf0*/  BSSY.RECONVERGENT B1, `(.L_x_570) ;  /* 0x000001a000017945 */ /* 0x000fe60003800200 */
[----:B0-----:R-:W-:-:S05]  /*5d00*/  LEA R30, R3, R2, 0x18 ;  /* 0x00000002031e7211 */ /* 0x001fca00078ec0ff */
[----:B------:R-:W0:Y:S04]  /*5d10*/  LDS.64 R14, [R30+0x18] ;  /* 0x000018001e0e7984 */ /* 0x000e280000000a00 */
[----:B----4-:R-:W3:Y:S04]  /*5d20*/  LDS.128 R4, [R30+0x20] ;  /* 0x000020001e047984 */ /* 0x010ee80000000c00 */
[----:B------:R4:W1:Y:S04]  /*5d30*/  LDS.64 R28, [R30+0x80] ;  /* 0x000080001e1c7984 */ /* 0x0008680000000a00 */
[----:B--2---:R4:W2:Y:S01]  /*5d40*/  LDS.128 R8, [R30+0x30] ;  /* 0x000030001e087984 */ /* 0x0048a20000000c00 */
[----:B0-----:R-:W-:Y:S01]  /*5d50*/  DSETP.GEU.AND P0, PT, |R12|, |R14|, PT ;  /* 0x4000000e0c00722a */ /* 0x001fe20003f0e200 */
[----:B------:R-:W-:Y:S01]  /*5d60*/  MOV R2, R14 ;  /* 0x0000000e00027202 */ /* 0x000fe20000000f00 */
[----:B------:R-:W-:-:S02]  /*5d70*/  IMAD.MOV.U32 R3, RZ, RZ, R15 ;  /* 0x000000ffff037224 */ /* 0x000fc400078e000f */
[----:B---3--:R-:W-:Y:S02]  /*5d80*/  IMAD.MOV.U32 R31, RZ, RZ, R4 ;  /* 0x000000ffff1f7224 */ /* 0x008fe400078e0004 */
[----:B------:R-:W-:-:S08]  /*5d90*/  IMAD.MOV.U32 R33, RZ, RZ, R5 ;  /* 0x000000ffff217224 */ /* 0x000fd000078e0005 */
[----:B-12-4-:R-:W-:Y:S05]  /*5da0*/  @!P0 BRA `(.L_x_571) ;  /* 0x0000000000388947 */ /* 0x016fea0003800000 */
        /* <DEDUP_REMOVED lines=14> */
.L_x_571:
[----:B------:R-:W-:Y:S05]  /*5e90*/  BSYNC.RECONVERGENT B1 ;  /* 0x0000000000017941 */ /* 0x000fea0003800200 */
.L_x_570:
        /* <DEDUP_REMOVED lines=25> */
.L_x_573:
[----:B------:R-:W-:Y:S05]  /*6030*/  BSYNC.RECONVERGENT B1 ;  /* 0x0000000000017941 */ /* 0x000fea0003800200 */
.L_x_572:
        /* <DEDUP_REMOVED lines=21> */
.L_x_575:
[----:B------:R-:W-:Y:S05]  /*6190*/  BSYNC.RECONVERGENT B1 ;  /* 0x0000000000017941 */ /* 0x000fea0003800200 */
.L_x_574:
        /* <DEDUP_REMOVED lines=21> */
.L_x_577:
[----:B------:R-:W-:Y:S05]  /*62f0*/  BSYNC.RECONVERGENT B1 ;  /* 0x0000000000017941 */ /* 0x000fea0003800200 */
.L_x_576:
        /* <DEDUP_REMOVED lines=21> */
.L_x_579:
[----:B------:R-:W-:Y:S05]  /*6450*/  BSYNC.RECONVERGENT B1 ;  /* 0x0000000000017941 */ /* 0x000fea0003800200 */
.L_x_578:
        /* <DEDUP_REMOVED lines=21> */
.L_x_581:
[----:B------:R-:W-:Y:S05]  /*65b0*/  BSYNC.RECONVERGENT B1 ;  /* 0x0000000000017941 */ /* 0x000fea0003800200 */
.L_x_580:
        /* <DEDUP_REMOVED lines=20> */
.L_x_497:
[----:B------:R-:W-:Y:S05]  /*6700*/  BSYNC.RECONVERGENT B0 ;  /* 0x0000000000007941 */ /* 0x000fea0003800200 */
.L_x_464:
[----:B------:R-:W-:Y:S05]  /*6710*/  @P1 EXIT ;  /* 0x000000000000194d */ /* 0x000fea0003800000 */
[----:B01-3--:R-:W0:Y:S01]  /*6720*/  LDC.64 R2, c[0x0][0x390] ;  /* 0x0000e400ff027b82 */ /* 0x00be220000000a00 */
[----:B------:R-:W-:Y:S02]  /*6730*/  IMAD.MOV.U32 R18, RZ, RZ, R17 ;  /* 0x000000ffff127224 */ /* 0x000fe400078e0011 */
[----:B0-----:R-:W-:-:S05]  /*6740*/  IMAD.WIDE.U32 R2, R0, 0x10, R2 ;  /* 0x0000001000027825 */ /* 0x001fca00078e0002 */
[----:B------:R-:W-:Y:S04]  /*6750*/  STG.E.64 desc[UR10][R2.64], R12 ;  /* 0x0000000c02007986 */ /* 0x000fe8000c101b0a */
[----:B------:R-:W-:Y:S01]  /*6760*/  STG.E.64 desc[UR10][R2.64+0x8], R18 ;  /* 0x0000081202007986 */ /* 0x000fe2000c101b0a */
[----:B------:R-:W-:Y:S05]  /*6770*/  EXIT ;  /* 0x000000000000794d */ /* 0x000fea0003800000 */
.L_x_582:
        /* <DEDUP_REMOVED lines=16> */
.L_x_722:


//--------------------- .text._ZN6thrust24THRUST_300001_SM_1000_NS8cuda_cub4core6detail13_kernel_agentINS1_8__reduce11ReduceAgentINS0_12zip_iteratorIN4cuda3std3__45tupleIJNS0_10device_ptrIdEENS0_17counting_iteratorIlNS0_11use_defaultESF_SF_EEEEEEEPNSB_IJdlEEESJ_iNS1_9__extrema9arg_max_fIdl10comparatorEEEEJSI_SK_iSO_EEEvDpT0_ --------------------------
	.section	.text._ZN6thrust24THRUST_300001_SM_1000_NS8cuda_cub4core6detail13_kernel_agentINS1_8__reduce11ReduceAgentINS0_12zip_iteratorIN4cuda3std3__45tupleIJNS0_10device_ptrIdEENS0_17counting_iteratorIlNS0_11use_defaultESF_SF_EEEEEEEPNSB_IJdlEEESJ_iNS1_9__extrema9arg_max_fIdl10comparatorEEEEJSI_SK_iSO_EEEvDpT0_,"ax",@progbits
	.align	128
        .global         _ZN6thrust24THRUST_300001_SM_1000_NS8cuda_cub4core6detail13_kernel_agentINS1_8__reduce11ReduceAgentINS0_12zip_iteratorIN4cuda3std3__45tupleIJNS0_10device_ptrIdEENS0_17counting_iteratorIlNS0_11use_defaultESF_SF_EEEEEEEPNSB_IJdlEEESJ_iNS1_9__extrema9arg_max_fIdl10comparatorEEEEJSI_SK_iSO_EEEvDpT0_
        .type           _ZN6thrust24THRUST_300001_SM_1000_NS8cuda_cub4core6detail13_kernel_agentINS1_8__reduce11ReduceAgentINS0_12zip_iteratorIN4cuda3std3__45tupleIJNS0_10device_ptrIdEENS0_17counting_iteratorIlNS0_11use_defaultESF_SF_EEEEEEEPNSB_IJdlEEESJ_iNS1_9__extrema9arg_max_fIdl10comparatorEEEEJSI_SK_iSO_EEEvDpT0_,@function
        .size           _ZN6thrust24THRUST_300001_SM_1000_NS8cuda_cub4core6detail13_kernel_agentINS1_8__reduce11ReduceAgentINS0_12zip_iteratorIN4cuda3std3__45tupleIJNS0_10device_ptrIdEENS0_17counting_iteratorIlNS0_11use_defaultESF_SF_EEEEEEEPNSB_IJdlEEESJ_iNS1_9__extrema9arg_max_fIdl10comparatorEEEEJSI_SK_iSO_EEEvDpT0_,(.L_x_723 - _ZN6thrust24THRUST_300001_SM_1000_NS8cuda_cub4core6detail13_kernel_agentINS1_8__reduce11ReduceAgentINS0_12zip_iteratorIN4cuda3std3__45tupleIJNS0_10device_ptrIdEENS0_17counting_iteratorIlNS0_11use_defaultESF_SF_EEEEEEEPNSB_IJdlEEESJ_iNS1_9__extrema9arg_max_fIdl10comparatorEEEEJSI_SK_iSO_EEEvDpT0_)
        .other          _ZN6thrust24THRUST_300001_SM_1000_NS8cuda_cub4core6detail13_kernel_agentINS1_8__reduce11ReduceAgentINS0_12zip_iteratorIN4cuda3std3__45tupleIJNS0_10device_ptrIdEENS0_17counting_iteratorIlNS0_11use_defaultESF_SF_EEEEEEEPNSB_IJdlEEESJ_iNS1_9__extrema9arg_max_fIdl10comparatorEEEEJSI_SK_iSO_EEEvDpT0_,@"STO_CUDA_ENTRY STV_DEFAULT"
_ZN6thrust24THRUST_300001_SM_1000_NS8cuda_cub4core6detail13_kernel_agentINS1_8__reduce11ReduceAgentINS0_12zip_iteratorIN4cuda3std3__45tupleIJNS0_10device_ptrIdEENS0_17counting_iteratorIlNS0_11use_defaultESF_SF_EEEEEEEPNSB_IJdlEEESJ_iNS1_9__extrema9arg_max_fIdl10comparatorEEEEJSI_SK_iSO_EEEvDpT0_:
.text._ZN6thrust24THRUST_300001_SM_1000_NS8cuda_cub4core6detail13_kernel_agentINS1_8__reduce11ReduceAgentINS0_12zip_iteratorIN4cuda3std3__45tupleIJNS0_10device_ptrIdEENS0_17counting_iteratorIlNS0_11use_defaultESF_SF_EEEEEEEPNSB_IJdlEEESJ_iNS1_9__extrema9arg_max_fIdl10comparatorEEEEJSI_SK_iSO_EEEvDpT0_:
        /* <DEDUP_REMOVED lines=23> */
.L_x_586:
[----:B0-----:R-:W-:Y:S05]  /*0170*/  BSYNC.RECONVERGENT B1 ;  /* 0x0000000000017941 */ /* 0x001fea0003800200 */
.L_x_585:
        /* <DEDUP_REMOVED lines=19> */
.L_x_593:
        /* <DEDUP_REMOVED lines=31> */
.L_x_592:
[----:B------:R-:W-:Y:S05]  /*04a0*/  BSYNC.RECONVERGENT B3 ;  /* 0x0000000000037941 */ /* 0x000fea0003800200 */
.L_x_591:
[----:B------:R-:W-:Y:S01]  /*04b0*/  IADD3 R14, P0, PT, R14, 0x100, RZ ;  /* 0x000001000e0e7810 */ /* 0x000fe20007f1e0ff */
[----:B------:R-:W-:Y:S02]  /*04c0*/  VIADD R10, R10, 0x100 ;  /* 0x000001000a0a7836 */ /* 0x000fe40000000000 */
[----:B------:R-:W-:Y:S02]  /*04d0*/  IMAD.X R13, RZ, RZ, R13, P3 ;  /* 0x000000ffff0d7224 */ /* 0x000fe400018e060d */
[----:B------:R-:W-:Y:S01]  /*04e0*/  IMAD.X R15, RZ, RZ, R15, P0 ;  /* 0x000000ffff0f7224 */ /* 0x000fe200000e060f */
[----:B------:R-:W-:Y:S07]  /*04f0*/  @P2 BRA `(.L_x_593) ;  /* 0xfffffffc006c2947 */ /* 0x000fee000383ffff */
.L_x_590:
[----:B------:R-:W-:Y:S05]  /*0500*/  BSYNC.RECONVERGENT B2 ;  /* 0x0000000000027941 */ /* 0x000fea0003800200 */
.L_x_589:
[----:B------:R-:W-:-:S13]  /*0510*/  ISETP.GE.U32.AND P0, PT, R16, 0x300, PT ;  /* 0x000003001000780c */ /* 0x000fda0003f06070 */
[----:B------:R-:W-:Y:S05]  /*0520*/  @!P0 BRA `(.L_x_588) ;  /* 0x0000000400bc8947 */ /* 0x000fea0003800000 */
[----:B------:R-:W0:Y:S01]  /*0530*/  LDC.64 R4, c[0x0][0x380] ;  /* 0x0000e000ff047b82 */ /* 0x000e220000000a00 */
[----:B------:R-:W-:-:S07]  /*0540*/  VIADD R20, R10, 0x200 ;  /* 0x000002000a147836 */ /* 0x000fce0000000000 */
[----:B------:R-:W1:Y:S02]  /*0550*/  LDC.64 R6, c[0x0][0x388] ;  /* 0x0000e200ff067b82 */ /* 0x000e640000000a00 */
.L_x_602:
        /* <DEDUP_REMOVED lines=30> */
.L_x_595:
[----:B------:R-:W-:Y:S05]  /*0740*/  BSYNC.RECONVERGENT B2 ;  /* 0x0000000000027941 */ /* 0x000fea0003800200 */
.L_x_594:
[----:B-----5:R-:W-:Y:S01]  /*0750*/  DSETP.GEU.AND P0, PT, |R16|, |R14|, PT ;  /* 0x4000000e1000722a */ /* 0x020fe20003f0e200 */
[C---:B------:R-:W-:Y:S01]  /*0760*/  IADD3 R19, P1, PT, R23.reuse, R6, RZ ;  /* 0x0000000617137210 */ /* 0x040fe20007f3e0ff */
[----:B------:R-:W-:Y:S01]  /*0770*/  BSSY.RECONVERGENT B2, `(.L_x_596) ;  /* 0x0000015000027945 */ /* 0x000fe20003800200 */
[----:B------:R-:W-:Y:S02]  /*0780*/  IMAD.MOV.U32 R2, RZ, RZ, R14 ;  /* 0x000000ffff027224 */ /* 0x000fe400078e000e */
[----:B------:R-:W-:Y:S01]  /*0790*/  LEA.HI.X.SX32 R18, R23, R7, 0x1, P1 ;  /* 0x0000000717127211 */ /* 0x000fe200008f0eff */
[----:B------:R-:W-:Y:S02]  /*07a0*/  IMAD.MOV.U32 R9, RZ, RZ, R19 ;  /* 0x000000ffff097224 */ /* 0x000fe400078e0013 */
[----:B------:R-:W-:Y:S02]  /*07b0*/  IMAD.MOV.U32 R3, RZ, RZ, R15 ;  /* 0x000000ffff037224 */ /* 0x000fe400078e000f */
[----:B------:R-:W-:-:S04]  /*07c0*/  IMAD.MOV.U32 R8, RZ, RZ, R18 ;  /* 0x000000ffff087224 */ /* 0x000fc800078e0012 */
        /* <DEDUP_REMOVED lines=15> */
.L_x_597:
[----:B------:R-:W-:Y:S05]  /*08c0*/  BSYNC.RECONVERGENT B2 ;  /* 0x0000000000027941 */ /* 0x000fea0003800200 */
.L_x_596:
        /* <DEDUP_REMOVED lines=25> */
.L_x_599:
[----:B------:R-:W-:Y:S05]  /*0a60*/  BSYNC.RECONVERGENT B2 ;  /* 0x0000000000027941 */ /* 0x000fea0003800200 */
.L_x_598:
        /* <DEDUP_REMOVED lines=22> */
.L_x_601:
[----:B------:R-:W-:Y:S05]  /*0bd0*/  BSYNC.RECONVERGENT B2 ;  /* 0x0000000000027941 */ /* 0x000fea0003800200 */
.L_x_600:
[C---:B------:R-:W-:Y:S01]  /*0be0*/  VIADD R10, R20.reuse, 0x200 ;  /* 0x00000200140a7836 */ /* 0x040fe20000000000 */
[----:B------:R-:W-:-:S04]  /*0bf0*/  IADD3 R20, PT, PT, R20, 0x400, RZ ;  /* 0x0000040014147810 */ /* 0x000fc80007ffe0ff */
[----:B------:R-:W-:-:S13]  /*0c00*/  ISETP.GE.AND P0, PT, R10, UR5, PT ;  /* 0x000000050a007c0c */ /* 0x000fda000bf06270 */
[----:B------:R-:W-:Y:S05]  /*0c10*/  @!P0 BRA `(.L_x_602) ;  /* 0xfffffff800508947 */ /* 0x000fea000383ffff */
.L_x_588:
[----:B------:R-:W-:Y:S05]  /*0c20*/  BSYNC.RECONVERGENT B1 ;  /* 0x0000000000017941 */ /* 0x000fea0003800200 */
.L_x_587:
        /* <DEDUP_REMOVED lines=35> */
.L_x_605:
[----:B------:R-:W-:Y:S05]  /*0e60*/  BSYNC.RECONVERGENT B1 ;  /* 0x0000000000017941 */ /* 0x000fea0003800200 */
.L_x_604:
        /* <DEDUP_REMOVED lines=31> */
.L_x_607:
[----:B------:R-:W-:Y:S05]  /*1060*/  BSYNC.RECONVERGENT B1 ;  /* 0x0000000000017941 */ /* 0x000fea0003800200 */
.L_x_606:
        /* <DEDUP_REMOVED lines=31> */
.L_x_609:
[----:B------:R-:W-:Y:S05]  /*1260*/  BSYNC.RECONVERGENT B1 ;  /* 0x0000000000017941 */ /* 0x000fea0003800200 */
.L_x_608:
[----:B------:R-:W-:Y:S01]  /*1270*/  ISETP.GT.AND P0, PT, R10, 0x17, PT ;  /* 0x000000170a00780c */ /* 0x000fe20003f04270 */
[----:B-1----:R1:W1:Y:S01]  /*1280*/  SHFL.DOWN PT, R2, R4, 0x8, 0x1f ;  /* 0x09001f0004027f89 */ /* 0x00226200000e0000 */
[----:B------:R-:W-:Y:S01]  /*1290*/  BSSY.RECONVERGENT B1, `(.L_x_610) ;  /* 0x000001d000017945 */ /* 0x000fe20003800200 */
[----:B0-----:R-:W-:Y:S02]  /*12a0*/  IMAD.MOV.U32 R8, RZ, RZ, R11 ;  /* 0x000000ffff087224 */ /* 0x001fe400078e000b */
[----:B------:R0:W0:Y:S01]  /*12b0*/  SHFL.DOWN PT, R3, R5, 0x8, 0x1f ;  /* 0x09001f0005037f89 */ /* 0x00002200000e0000 */
[----:B------:R-:W-:Y:S02]  /*12c0*/  IMAD.MOV.U32 R9, RZ, RZ, R12 ;  /* 0x000000ffff097224 */ /* 0x000fe400078e000c */
[----:B------:R-:W-:Y:S01]  /*12d0*/  IMAD.MOV.U32 R6, RZ, RZ, R4 ;  /* 0x000000ffff067224 */ /* 0x000fe200078e0004 */
[----:B---3--:R3:W0:Y:S01]  /*12e0*/  SHFL.DOWN PT, R14, R11, 0x8, 0x1f ;  /* 0x09001f000b0e7f89 */ /* 0x00862200000e0000 */
[----:B--2---:R-:W-:-:S03]  /*12f0*/  IMAD.MOV.U32 R7, RZ, RZ, R5 ;  /* 0x000000ffff077224 */ /* 0x004fc600078e0005 */
[----:B----4-:R3:W2:Y:S01]  /*1300*/  SHFL.DOWN PT, R13, R12, 0x8, 0x1f ;  /* 0x09001f000c0d7f89 */ /* 0x0106a200000e0000 */
[----:B------:R-:W-:Y:S05]  /*1310*/  @P0 BRA `(.L_x_611) ;  /* 0x0000000000500947 */ /* 0x000fea0003800000 */
[----:B01----:R-:W-:Y:S01]  /*1320*/  DSETP.GEU.AND P0, PT, |R4|, |R2|, PT ;  /* 0x400000020400722a */ /* 0x003fe20003f0e200 */
[----:B------:R-:W-:Y:S01]  /*1330*/  IMAD.MOV.U32 R8, RZ, RZ, R14 ;  /* 0x000000ffff087224 */ /* 0x000fe200078e000e */
[----:B--2---:R-:W-:Y:S01]  /*1340*/  MOV R9, R13 ;  /* 0x0000000d00097202 */ /* 0x004fe20000000f00 */
        /* <DEDUP_REMOVED lines=17> */
.L_x_611:
[----:B------:R-:W-:Y:S05]  /*1460*/  BSYNC.RECONVERGENT B1 ;  /* 0x0000000000017941 */ /* 0x000fea0003800200 */
.L_x_610:
[----:B------:R-:W-:Y:S01]  /*1470*/  ISETP.GT.AND P0, PT, R10, 0xf, PT ;  /* 0x0000000f0a00780c */ /* 0x000fe20003f04270 */
[----:B-1----:R1:W4:Y:S01]  /*1480*/  SHFL.DOWN PT, R4, R6, 0x10, 0x1f ;  /* 0x0a001f0006047f89 */ /* 0x00232200000e0000 */
[----:B------:R-:W-:Y:S01]  /*1490*/  BSSY.RECONVERGENT B1, `(.L_x_612) ;  /* 0x000001d000017945 */ /* 0x000fe20003800200 */
[----:B0-----:R-:W-:Y:S02]  /*14a0*/  IMAD.MOV.U32 R14, RZ, RZ, R8 ;  /* 0x000000ffff0e7224 */ /* 0x001fe400078e0008 */
[----:B------:R1:W0:Y:S01]  /*14b0*/  SHFL.DOWN PT, R5, R7, 0x10, 0x1f ;  /* 0x0a001f0007057f89 */ /* 0x00022200000e0000 */
[----:B------:R-:W-:Y:S02]  /*14c0*/  IMAD.MOV.U32 R15, RZ, RZ, R9 ;  /* 0x000000ffff0f7224 */ /* 0x000fe400078e0009 */
[----:B------:R-:W-:Y:S01]  /*14d0*/  IMAD.MOV.U32 R2, RZ, RZ, R6 ;  /* 0x000000ffff027224 */ /* 0x000fe200078e0006 */
[----:B---3--:R1:W3:Y:S01]  /*14e0*/  SHFL.DOWN PT, R11, R8, 0x10, 0x1f ;  /* 0x0a001f00080b7f89 */ /* 0x0082e200000e0000 */
[----:B------:R-:W-:-:S03]  /*14f0*/  IMAD.MOV.U32 R3, RZ, RZ, R7 ;  /* 0x000000ffff037224 */ /* 0x000fc600078e0007 */
[----:B------:R1:W0:Y:S01]  /*1500*/  SHFL.DOWN PT, R12, R9, 0x10, 0x1f ;  /* 0x0a001f00090c7f89 */ /* 0x00022200000e0000 */
[----:B------:R-:W-:Y:S05]  /*1510*/  @P0 BRA `(.L_x_613) ;  /* 0x0000000000500947 */ /* 0x000fea0003800000 */
[----:B0---4-:R-:W-:Y:S01]  /*1520*/  DSETP.GEU.AND P0, PT, |R6|, |R4|, PT ;  /* 0x400000040600722a */ /* 0x011fe20003f0e200 */
[----:B---3--:R-:W-:Y:S02]  /*1530*/  IMAD.MOV.U32 R14, RZ, RZ, R11 ;  /* 0x000000ffff0e7224 */ /* 0x008fe400078e000b */
        /* <DEDUP_REMOVED lines=18> */
.L_x_613:
[----:B------:R-:W-:Y:S05]  /*1660*/  BSYNC.RECONVERGENT B1 ;  /* 0x0000000000017941 */ /* 0x000fea0003800200 */
.L_x_612:
[----:B------:R-:W-:Y:S01]  /*1670*/  ISETP.NE.AND P0, PT, R10, RZ, PT ;  /* 0x000000ff0a00720c */ /* 0x000fe20003f05270 */
[----:B------:R-:W-:-:S12]  /*1680*/  BSSY.RECONVERGENT B1, `(.L_x_614) ;  /* 0x000000a000017945 */ /* 0x000fd80003800200 */
[----:B------:R-:W-:Y:S05]  /*1690*/  @P0 BRA `(.L_x_615) ;  /* 0x0000000000200947 */ /* 0x000fea0003800000 */
[----:B-1----:R-:W1:Y:S01]  /*16a0*/  S2R R6, SR_CgaCtaId ;  /* 0x0000000000067919 */ /* 0x002e620000008800 */
[----:B0-----:R-:W-:Y:S02]  /*16b0*/  MOV R5, 0x400 ;  /* 0x0000040000057802 */ /* 0x001fe40000000f00 */
[----:B----4-:R-:W-:-:S04]  /*16c0*/  SHF.R.U32.HI R4, RZ, 0x1, R0 ;  /* 0x00000001ff047819 */ /* 0x010fc80000011600 */
[----:B------:R-:W-:Y:S02]  /*16d0*/  LOP3.LUT R4, R4, 0x1f0, RZ, 0xc0, !PT ;  /* 0x000001f004047812 */ /* 0x000fe400078ec0ff */
[----:B-1----:R-:W-:-:S05]  /*16e0*/  LEA R5, R6, R5, 0x18 ;  /* 0x0000000506057211 */ /* 0x002fca00078ec0ff */
[----:B------:R-:W-:-:S05]  /*16f0*/  IMAD.IADD R5, R4, 0x1, R5 ;  /* 0x0000000104057824 */ /* 0x000fca00078e0205 */
[----:B------:R0:W-:Y:S04]  /*1700*/  STS.64 [R5+0x10], R14 ;  /* 0x0000100e05007388 */ /* 0x0001e80000000a00 */
[----:B------:R0:W-:Y:S02]  /*1710*/  STS.64 [R5+0x8], R2 ;  /* 0x0000080205007388 */ /* 0x0001e40000000a00 */
.L_x_615:
[----:B------:R-:W-:Y:S05]  /*1720*/  BSYNC.RECONVERGENT B1 ;  /* 0x0000000000017941 */ /* 0x000fea0003800200 */
.L_x_614:
        /* <DEDUP_REMOVED lines=8> */
[----:B-1--4-:R-:W1:Y:S04]  /*17b0*/  LDS.128 R4, [R0+0x20] ;  /* 0x0000200000047984 */ /* 0x012e680000000c00 */
[----:B--2---:R2:W4:Y:S04]  /*17c0*/  LDS.64 R12, [R0+0x80] ;  /* 0x00008000000c7984 */ /* 0x0045280000000a00 */
[----:B---3--:R2:W3:Y:S01]  /*17d0*/  LDS.128 R8, [R0+0x30] ;  /* 0x0000300000087984 */ /* 0x0084e20000000c00 */
[----:B0-----:R-:W-:Y:S01]  /*17e0*/  DSETP.GEU.AND P0, PT, |R2|, |R16|, PT ;  /* 0x400000100200722a */ /* 0x001fe20003f0e200 */
[----:B------:R-:W-:Y:S01]  /*17f0*/  IMAD.MOV.U32 R24, RZ, RZ, R16 ;  /* 0x000000ffff187224 */ /* 0x000fe200078e0010 */
[----:B------:R-:W-:Y:S01]  /*1800*/  MOV R25, R17 ;  /* 0x0000001100197202 */ /* 0x000fe20000000f00 */
[----:B-1----:R-:W-:-:S02]  /*1810*/  IMAD.MOV.U32 R26, RZ, RZ, R4 ;  /* 0x000000ffff1a7224 */ /* 0x002fc400078e0004 */
[----:B------:R-:W-:-:S09]  /*1820*/  IMAD.MOV.U32 R27, RZ, RZ, R5 ;  /* 0x000000ffff1b7224 */ /* 0x000fd200078e0005 */
        /* <DEDUP_REMOVED lines=15> */
.L_x_618:
[----:B------:R-:W-:Y:S05]  /*1920*/  BSYNC.RECONVERGENT B1 ;  /* 0x0000000000017941 */ /* 0x000fea0003800200 */
.L_x_617:
        /* <DEDUP_REMOVED lines=23> */
.L_x_620:
[----:B------:R-:W-:Y:S05]  /*1aa0*/  BSYNC.RECONVERGENT B1 ;  /* 0x0000000000017941 */ /* 0x000fea0003800200 */
.L_x_619:
        /* <DEDUP_REMOVED lines=21> */
.L_x_622:
[----:B------:R-:W-:Y:S05]  /*1c00*/  BSYNC.RECONVERGENT B1 ;  /* 0x0000000000017941 */ /* 0x000fea0003800200 */
.L_x_621:
        /* <DEDUP_REMOVED lines=23> */
.L_x_624:
[----:B------:R-:W-:Y:S05]  /*1d80*/  BSYNC.RECONVERGENT B1 ;  /* 0x0000000000017941 */ /* 0x000fea0003800200 */
.L_x_623:
        /* <DEDUP_REMOVED lines=21> */
.L_x_626:
[----:B------:R-:W-:Y:S05]  /*1ee0*/  BSYNC.RECONVERGENT B1 ;  /* 0x0000000000017941 */ /* 0x000fea0003800200 */
.L_x_625:
[----:B------:R-:W-:Y:S01]  /*1ef0*/  DSETP.GEU.AND P0, PT, |R2|, |R10|, PT ;  /* 0x4000000a0200722a */ /* 0x000fe20003f0e200 */
[----:B------:R-:W-:Y:S01]  /*1f00*/  BSSY.RECONVERGENT B1, `(.L_x_627) ;  /* 0x0000014000017945 */ /* 0x000fe20003800200 */
[----:B------:R-:W-:Y:S01]  /*1f10*/  IMAD.MOV.U32 R8, RZ, RZ, R10 ;  /* 0x000000ffff087224 */ /* 0x000fe200078e000a */
[----:B---3--:R-:W-:Y:S01]  /*1f20*/  MOV R0, R5 ;  /* 0x0000000500007202 */ /* 0x008fe20000000f00 */
        /* <DEDUP_REMOVED lines=17> */
.L_x_628:
[----:B------:R-:W-:Y:S05]  /*2040*/  BSYNC.RECONVERGENT B1 ;  /* 0x0000000000017941 */ /* 0x000fea0003800200 */
.L_x_627:
        /* <DEDUP_REMOVED lines=21> */
.L_x_603:
        /* <DEDUP_REMOVED lines=9> */
[----:B------:R-:W-:Y:S02]  /*2230*/  VIADD R5, R5, UR6 ;  /* 0x0000000605057c36 */ /* 0x000fe40008000000 */
        /* <DEDUP_REMOVED lines=9> */
[----:B----4-:R-:W-:Y:S01]  /*22d0*/  IMAD.MOV.U32 R14, RZ, RZ, R12 ;  /* 0x000000ffff0e7224 */ /* 0x010fe200078e000c */
[----:B------:R-:W-:Y:S01]  /*22e0*/  MOV R6, R10 ;  /* 0x0000000a00067202 */ /* 0x000fe20000000f00 */
[----:B0-----:R-:W-:Y:S02]  /*22f0*/  IMAD.MOV.U32 R16, RZ, RZ, R13 ;  /* 0x000000ffff107224 */ /* 0x001fe400078e000d */
        /* <DEDUP_REMOVED lines=16> */
.L_x_630:
[----:B------:R-:W-:Y:S05]  /*2400*/  BSYNC.RECONVERGENT B1 ;  /* 0x0000000000017941 */ /* 0x000fea0003800200 */
.L_x_629:
        /* <DEDUP_REMOVED lines=32> */
.L_x_632:
[----:B------:R-:W-:Y:S05]  /*2610*/  BSYNC.RECONVERGENT B1 ;  /* 0x0000000000017941 */ /* 0x000fea0003800200 */
.L_x_631:
[----:B-1----:R-:W-:Y:S01]  /*2620*/  VIADD R2, R4, 0x4 ;  /* 0x0000000404027836 */ /* 0x002fe20000000000 */
[----:B------:R1:W4:Y:S01]  /*2630*/  SHFL.DOWN PT, R6, R8, 0x4, R5 ;  /* 0x0880000008067989 */ /* 0x00032200000e0005 */
[----:B------:R-:W-:Y:S01]  /*2640*/  BSSY.RECONVERGENT B1, `(.L_x_633) ;  /* 0x000001e000017945 */ /* 0x000fe20003800200 */
[----:B--2---:R-:W-:Y:S01]  /*2650*/  IMAD.MOV.U32 R14, RZ, RZ, R10 ;  /* 0x000000ffff0e7224 */ /* 0x004fe200078e000a */
[----:B------:R-:W-:Y:S01]  /*2660*/  MOV R16, R12 ;  /* 0x0000000c00107202 */ /* 0x000fe20000000f00 */
[----:B------:R1:W2:Y:S01]  /*2670*/  SHFL.DOWN PT, R7, R9, 0x4, R5 ;  /* 0x0880000009077989 */ /* 0x0002a200000e0005 */
[----:B------:R-:W-:Y:S01]  /*2680*/  ISETP.GT.AND P0, PT, R2, R5, PT ;  /* 0x000000050200720c */ /* 0x000fe20003f04270 */
[----:B------:R-:W-:Y:S02]  /*2690*/  IMAD.MOV.U32 R2, RZ, RZ, R8 ;  /* 0x000000ffff027224 */ /* 0x000fe400078e0008 */
[----:B---3--:R1:W3:Y:S01]  /*26a0*/  SHFL.DOWN PT, R11, R10, 0x4, R5 ;  /* 0x088000000a0b7989 */ /* 0x0082e200000e0005 */
[----:B------:R-:W-:-:S03]  /*26b0*/  IMAD.MOV.U32 R3, RZ, RZ, R9 ;  /* 0x000000ffff037224 */ /* 0x000fc600078e0009 */
[----:B0-----:R1:W0:Y:S06]  /*26c0*/  SHFL.DOWN PT, R13, R12, 0x4, R5 ;  /* 0x088000000c0d7989 */ /* 0x00122c00000e0005 */
        /* <DEDUP_REMOVED lines=21> */
.L_x_634:
[----:B------:R-:W-:Y:S05]  /*2820*/  BSYNC.RECONVERGENT B1 ;  /* 0x0000000000017941 */ /* 0x000fea0003800200 */
.L_x_633:
        /* <DEDUP_REMOVED lines=8> */
[----:B---3--:R3:W1:Y:S01]  /*28b0*/  SHFL.DOWN PT, R11, R14, 0x8, R5 ;  /* 0x090000000e0b7989 */ /* 0x00866200000e0005 */
[----:B--2---:R-:W-:-:S03]  /*28c0*/  IMAD.MOV.U32 R7, RZ, RZ, R3 ;  /* 0x000000ffff077224 */ /* 0x004fc600078e0003 */
[----:B0-----:R3:W0:Y:S04]  /*28d0*/  SHFL.DOWN PT, R13, R16, 0x8, R5 ;  /* 0x09000000100d7989 */ /* 0x00162800000e0005 */
        /* <DEDUP_REMOVED lines=21> */
.L_x_636:
[----:B------:R-:W-:Y:S05]  /*2a30*/  BSYNC.RECONVERGENT B1 ;  /* 0x0000000000017941 */ /* 0x000fea0003800200 */
.L_x_635:
[----:B-1----:R-:W-:Y:S01]  /*2a40*/  VIADD R2, R4, 0x10 ;  /* 0x0000001004027836 */ /* 0x002fe20000000000 */
[----:B----4-:R1:W2:Y:S01]  /*2a50*/  SHFL.DOWN PT, R8, R6, 0x10, R5 ;  /* 0x0a00000006087989 */ /* 0x0102a200000e0005 */
[----:B------:R-:W-:Y:S01]  /*2a60*/  BSSY.RECONVERGENT B1, `(.L_x_637) ;  /* 0x000001e000017945 */ /* 0x000fe20003800200 */
[----:B---3--:R-:W-:Y:S02]  /*2a70*/  IMAD.MOV.U32 R14, RZ, RZ, R10 ;  /* 0x000000ffff0e7224 */ /* 0x008fe400078e000a */
[----:B------:R-:W-:Y:S01]  /*2a80*/  ISETP.GT.AND P0, PT, R2, R5, PT ;  /* 0x000000050200720c */ /* 0x000fe20003f04270 */
[----:B------:R1:W3:Y:S01]  /*2a90*/  SHFL.DOWN PT, R9, R7, 0x10, R5 ;  /* 0x0a00000007097989 */ /* 0x0002e200000e0005 */
[----:B------:R-:W-:Y:S02]  /*2aa0*/  IMAD.MOV.U32 R15, RZ, RZ, R12 ;  /* 0x000000ffff0f7224 */ /* 0x000fe400078e000c */
[----:B------:R-:W-:Y:S01]  /*2ab0*/  IMAD.MOV.U32 R2, RZ, RZ, R6 ;  /* 0x000000ffff027224 */ /* 0x000fe200078e0006 */
[----:B------:R1:W4:Y:S01]  /*2ac0*/  SHFL.DOWN PT, R11, R10, 0x10, R5 ;  /* 0x0a0000000a0b7989 */ /* 0x00032200000e0005 */
        /* <DEDUP_REMOVED lines=23> */
.L_x_638:
[----:B------:R-:W-:Y:S05]  /*2c40*/  BSYNC.RECONVERGENT B1 ;  /* 0x0000000000017941 */ /* 0x000fea0003800200 */
.L_x_637:
        /* <DEDUP_REMOVED lines=11> */
.L_x_640:
[----:B------:R-:W-:Y:S05]  /*2d00*/  BSYNC.RECONVERGENT B1 ;  /* 0x0000000000017941 */ /* 0x000fea0003800200 */
.L_x_639:
[----:B------:R-:W-:Y:S01]  /*2d10*/  BAR.SYNC.DEFER_BLOCKING 0x0 ;  /* 0x0000000000007b1d */ /* 0x000fe20000010000 */
[----:B------:R-:W-:-:S13]  /*2d20*/  ISETP.NE.AND P1, PT, R0, RZ, PT ;  /* 0x000000ff0000720c */ /* 0x000fda0003f25270 */
[----:B------:R-:W-:Y:S05]  /*2d30*/  @P1 BRA `(.L_x_616) ;  /* 0x0000003400d41947 */ /* 0x000fea0003800000 */
[----:B------:R-:W-:Y:S01]  /*2d40*/  UISETP.GE.AND UP0, UPT, UR6, 0x21, UPT ;  /* 0x000000210600788c */ /* 0x000fe2000bf06270 */
[----:B----4-:R-:W-:Y:S02]  /*2d50*/  IMAD.MOV.U32 R11, RZ, RZ, R14 ;  /* 0x000000ffff0b7224 */ /* 0x010fe400078e000e */
[----:B--2---:R-:W-:Y:S02]  /*2d60*/  IMAD.MOV.U32 R8, RZ, RZ, R15 ;  /* 0x000000ffff087224 */ /* 0x004fe400078e000f */
        /* <DEDUP_REMOVED lines=8> */
[----:B0-----:R-:W0:Y:S01]  /*2df0*/  LDS.64 R12, [UR4+0x20] ;  /* 0x00002004ff0c7984 */ /* 0x001e220008000a00 */
[----:B-1----:R-:W-:Y:S01]  /*2e00*/  DSETP.GEU.AND P0, PT, |R2|, |R6|, PT ;  /* 0x400000060200722a */ /* 0x002fe20003f0e200 */
[----:B------:R-:W-:Y:S01]  /*2e10*/  MOV R4, R6 ;  /* 0x0000000600047202 */ /* 0x000fe20000000f00 */
[----:B------:R-:W-:Y:S02]  /*2e20*/  IMAD.MOV.U32 R5, RZ, RZ, R7 ;  /* 0x000000ffff057224 */ /* 0x000fe400078e0007 */
[----:B0-----:R-:W-:Y:S02]  /*2e30*/  IMAD.MOV.U32 R11, RZ, RZ, R12 ;  /* 0x000000ffff0b7224 */ /* 0x001fe400078e000c */
        /* <DEDUP_REMOVED lines=16> */
.L_x_642:
[----:B------:R-:W-:Y:S05]  /*2f40*/  BSYNC.RECONVERGENT B1 ;  /* 0x0000000000017941 */ /* 0x000fea0003800200 */
.L_x_641:
[----:B------:R-:W-:Y:S01]  /*2f50*/  UISETP.GE.AND UP0, UPT, UR6, 0x41, UPT ;  /* 0x000000410600788c */ /* 0x000fe2000bf06270 */
[----:B---3--:R-:W-:Y:S02]  /*2f60*/  IMAD.MOV.U32 R9, RZ, RZ, R11 ;  /* 0x000000ffff097224 */ /* 0x008fe400078e000b */
[----:B------:R-:W-:Y:S02]  /*2f70*/  IMAD.MOV.U32 R0, RZ, RZ, R8 ;  /* 0x000000ffff007224 */ /* 0x000fe400078e0008 */
[----:B------:R-:W-:Y:S02]  /*2f80*/  IMAD.MOV.U32 R2, RZ, RZ, R4 ;  /* 0x000000ffff027224 */ /* 0x000fe400078e0004 */
[----:B------:R-:W-:Y:S02]  /*2f90*/  IMAD.MOV.U32 R3, RZ, RZ, R5 ;  /* 0x000000ffff037224 */ /* 0x000fe400078e0005 */
        /* <DEDUP_REMOVED lines=8> */
[----:B------:R-:W-:Y:S02]  /*3020*/  IMAD.MOV.U32 R2, RZ, RZ, R6 ;  /* 0x000000ffff027224 */ /* 0x000fe400078e0006 */
[----:B------:R-:W-:Y:S02]  /*3030*/  IMAD.MOV.U32 R3, RZ, RZ, R7 ;  /* 0x000000ffff037224 */ /* 0x000fe400078e0007 */
[----:B0-----:R-:W-:-:S02]  /*3040*/  IMAD.MOV.U32 R9, RZ, RZ, R12 ;  /* 0x000000ffff097224 */ /* 0x001fc400078e000c */
        /* <DEDUP_REMOVED lines=16> */
.L_x_644:
[----:B------:R-:W-:Y:S05]  /*3150*/  BSYNC.RECONVERGENT B1 ;  /* 0x0000000000017941 */ /* 0x000fea0003800200 */
.L_x_643:
[----:B------:R-:W-:Y:S01]  /*3160*/  UISETP.GE.AND UP0, UPT, UR6, 0x61, UPT ;  /* 0x000000610600788c */ /* 0x000fe2000bf06270 */
[----:B------:R-:W-:Y:S01]  /*3170*/  IMAD.MOV.U32 R11, RZ, RZ, R9 ;  /* 0x000000ffff0b7224 */ /* 0x000fe200078e0009 */
[----:B------:R-:W-:Y:S01]  /*3180*/  MOV R8, R0 ;  /* 0x0000000000087202 */ /* 0x000fe20000000f00 */
[----:B------:R-:W-:Y:S02]  /*3190*/  IMAD.MOV.U32 R4, RZ, RZ, R2 ;  /* 0x000000ffff047224 */ /* 0x000fe400078e0002 */
[----:B------:R-:W-:-:S04]  /*31a0*/  IMAD.MOV.U32 R5, RZ, RZ, R3 ;  /* 0x000000ffff057224 */ /* 0x000fc800078e0003 */
        /* <DEDUP_REMOVED lines=27> */
.L_x_646:
[----:B------:R-:W-:Y:S05]  /*3360*/  BSYNC.RECONVERGENT B1 ;  /* 0x0000000000017941 */ /* 0x000fea0003800200 */
.L_x_645:
[----:B------:R-:W-:Y:S01]  /*3370*/  UISETP.GE.AND UP0, UPT, UR6, 0x81, UPT ;  /* 0x000000810600788c */ /* 0x000fe2000bf06270 */
[----:B------:R-:W-:Y:S02]  /*3380*/  IMAD.MOV.U32 R9, RZ, RZ, R11 ;  /* 0x000000ffff097224 */ /* 0x000fe400078e000b */
        /* <DEDUP_REMOVED lines=30> */
.L_x_648:
[----:B------:R-:W-:Y:S05]  /*3570*/  BSYNC.RECONVERGENT B1 ;  /* 0x0000000000017941 */ /* 0x000fea0003800200 */
.L_x_647:
        /* <DEDUP_REMOVED lines=32> */
.L_x_650:
[----:B------:R-:W-:Y:S05]  /*3780*/  BSYNC.RECONVERGENT B1 ;  /* 0x0000000000017941 */ /* 0x000fea0003800200 */
.L_x_649:
        /* <DEDUP_REMOVED lines=14> */
[----:B------:R-:W-:Y:S01]  /*3870*/  IMAD.MOV.U32 R7, RZ, RZ, R3 ;  /* 0x000000ffff077224 */ /* 0x000fe200078e0003 */
[----:B0-----:R-:W-:Y:S01]  /*3880*/  MOV R0, R13 ;  /* 0x0000000d00007202 */ /* 0x001fe20000000f00 */
        /* <DEDUP_REMOVED lines=16> */
.L_x_652:
[----:B------:R-:W-:Y:S05]  /*3990*/  BSYNC.RECONVERGENT B1 ;  /* 0x0000000000017941 */ /* 0x000fea0003800200 */
.L_x_651:
[----:B------:R-:W-:Y:S01]  /*39a0*/  UISETP.GE.AND UP0, UPT, UR6, 0xe1, UPT ;  /* 0x000000e10600788c */ /* 0x000fe2000bf06270 */
[----:B------:R-:W-:Y:S02]  /*39b0*/  IMAD.MOV.U32 R14, RZ, RZ, R9 ;  /* 0x000000ffff0e7224 */ /* 0x000fe400078e0009 */
[----:B------:R-:W-:Y:S02]  /*39c0*/  IMAD.MOV.U32 R15, RZ, RZ, R0 ;  /* 0x000000ffff0f7224 */ /* 0x000fe400078e0000 */
[----:B------:R-:W-:Y:S02]  /*39d0*/  IMAD.MOV.U32 R2, RZ, RZ, R6 ;  /* 0x000000ffff027224 */ /* 0x000fe400078e0006 */
[----:B------:R-:W-:Y:S02]  /*39e0*/  IMAD.MOV.U32 R3, RZ, RZ, R7 ;  /* 0x000000ffff037224 */ /* 0x000fe400078e0007 */
[----:B------:R-:W-:Y:S05]  /*39f0*/  BRA.U !UP0, `(.L_x_616) ;  /* 0x0000002908a47547 */ /* 0x000fea000b800000 */
[----:B------:R-:W1:Y:S01]  /*3a00*/  S2UR UR5, SR_CgaCtaId ;  /* 0x00000000000579c3 */ /* 0x000e620000008800 */
[----:B------:R-:W-:Y:S02]  /*3a10*/  UMOV UR4, 0x400 ;  /* 0x0000040000047882 */ /* 0x000fe40000000000 */
[----:B-1----:R-:W-:-:S09]  /*3a20*/  ULEA UR4, UR5, UR4, 0x18 ;  /* 0x0000000405047291 */ /* 0x002fd2000f8ec0ff */
[----:B------:R-:W1:Y:S04]  /*3a30*/  LDS.64 R4, [UR4+0x78] ;  /* 0x00007804ff047984 */ /* 0x000e680008000a00 */
[----:B------:R-:W2:Y:S01]  /*3a40*/  LDS.64 R10, [UR4+0x80] ;  /* 0x00008004ff0a7984 */ /* 0x000ea20008000a00 */
        /* <DEDUP_REMOVED lines=21> */
.L_x_584:
        /* <DEDUP_REMOVED lines=30> */
[----:B------:R-:W-:Y:S02]  /*3d80*/  ISETP.GE.U32.AND.EX P0, PT, RZ, RZ, PT, P0 ;  /* 0x000000ffff00720c */ /* 0x000fe40003f06100 */
[----:B------:R-:W-:-:S11]  /*3d90*/  IADD3.X R7, PT, PT, RZ, UR7, RZ, P1, !PT ;  /* 0x00000007ff077c10 */ /* 0x000fd60008ffe4ff */
[----:B------:R-:W-:-:S06]  /*3da0*/  DSETP.LT.OR P0, PT, |R8|, |R4|, !P0 ;  /* 0x400000040800722a */ /* 0x000fcc0004701600 */
[----:B------:R-:W-:Y:S02]  /*3db0*/  FSEL R8, R4, R8, P0 ;  /* 0x0000000804087208 */ /* 0x000fe40000000000 */
[----:B------:R-:W-:Y:S02]  /*3dc0*/  FSEL R9, R5, R9, P0 ;  /* 0x0000000905097208 */ /* 0x000fe40000000000 */
[----:B------:R-:W-:Y:S02]  /*3dd0*/  SEL R23, R6, R23, P0 ;  /* 0x0000001706177207 */ /* 0x000fe40000000000 */
[----:B------:R-:W-:-:S07]  /*3de0*/  SEL R24, R7, R24, P0 ;  /* 0x0000001807187207 */ /* 0x000fce0000000000 */
.L_x_654:
[----:B------:R-:W-:Y:S05]  /*3df0*/  BSYNC.RECONVERGENT B1 ;  /* 0x0000000000017941 */ /* 0x000fea0003800200 */
.L_x_653:
[----:B------:R-:W-:Y:S01]  /*3e00*/  UISETP.GE.U32.AND UP0, UPT, UR4, 0xa00, UPT ;  /* 0x00000a000400788c */ /* 0x000fe2000bf06070 */
[----:B------:R-:W-:-:S08]  /*3e10*/  IMAD.MOV.U32 R5, RZ, RZ, 0x500 ;  /* 0x00000500ff057424 */ /* 0x000fd000078e00ff */
[----:B------:R-:W-:Y:S05]  /*3e20*/  BRA.U !UP0, `(.L_x_655) ;  /* 0x00000005084c7547 */ /* 0x000fea000b800000 */
[----:B------:R-:W-:Y:S01]  /*3e30*/  IMAD.MOV.U32 R12, RZ, RZ, R8 ;  /* 0x000000ffff0c7224 */ /* 0x000fe200078e0008 */
[----:B------:R-:W0:Y:S01]  /*3e40*/  LDCU UR4, c[0x0][0x398] ;  /* 0x00007300ff0477ac */ /* 0x000e220008000800 */
[----:B------:R-:W-:Y:S02]  /*3e50*/  IMAD.MOV.U32 R13, RZ, RZ, R9 ;  /* 0x000000ffff0d7224 */ /* 0x000fe400078e0009 */
[----:B------:R-:W-:Y:S01]  /*3e60*/  IMAD.MOV.U32 R17, RZ, RZ, 0x500 ;  /* 0x00000500ff117424 */ /* 0x000fe200078e00ff */
[----:B------:R-:W1:Y:S01]  /*3e70*/  LDCU.64 UR6, c[0x0][0x388] ;  /* 0x00007100ff0677ac */ /* 0x000e620008000a00 */
[----:B------:R-:W-:-:S05]  /*3e80*/  NOP ;  /* 0x0000000000007918 */ /* 0x000fca0000000000 */
.L_x_656:
[----:B------:R-:W-:-:S05]  /*3e90*/  IMAD.WIDE.U32 R26, R17, 0x8, R2 ;  /* 0x00000008111a7825 */ /* 0x000fca00078e0002 */
[----:B------:R-:W2:Y:S04]  /*3ea0*/  LDG.E.64 R14, desc[UR8][R26.64] ;  /* 0x000000081a0e7981 */ /* 0x000ea8000c1e1b00 */
[----:B------:R-:W3:Y:S04]  /*3eb0*/  LDG.E.64 R4, desc[UR8][R26.64+0x800] ;  /* 0x000800081a047981 */ /* 0x000ee8000c1e1b00 */
[----:B------:R-:W4:Y:S04]  /*3ec0*/  LDG.E.64 R6, desc[UR8][R26.64+0x1000] ;  /* 0x001000081a067981 */ /* 0x000f28000c1e1b00 */
[----:B------:R-:W5:Y:S04]  /*3ed0*/  LDG.E.64 R10, desc[UR8][R26.64+0x1800] ;  /* 0x001800081a0a7981 */ /* 0x000f68000c1e1b00 */
[----:B------:R-:W5:Y:S01]  /*3ee0*/  LDG.E.64 R8, desc[UR8][R26.64+0x2000] ;  /* 0x002000081a087981 */ /* 0x000f62000c1e1b00 */
[----:B-1----:R-:W-:-:S04]  /*3ef0*/  IADD3 R18, P0, P1, R0, UR6, R17 ;  /* 0x0000000600127c10 */ /* 0x002fc8000f91e011 */
[----:B------:R-:W-:Y:S01]  /*3f00*/  IADD3.X R16, PT, PT, RZ, UR7, RZ, P0, P1 ;  /* 0x00000007ff107c10 */ /* 0x000fe200087e24ff */
[----:B------:R-:W-:Y:S01]  /*3f10*/  IMAD.MOV.U32 R20, RZ, RZ, R18 ;  /* 0x000000ffff147224 */ /* 0x000fe200078e0012 */
[----:B------:R-:W-:-:S03]  /*3f20*/  IADD3 R22, P3, PT, R18, 0x100, RZ ;  /* 0x0000010012167810 */ /* 0x000fc60007f7e0ff */
        /* <DEDUP_REMOVED lines=11> */
[----:B------:R-:W-:Y:S01]  /*3fe0*/  IMAD.X R24, RZ, RZ, R16, P3 ;  /* 0x000000ffff187224 */ /* 0x000fe200018e0610 */
[----:B------:R-:W-:-:S03]  /*3ff0*/  IADD3 R13, P3, PT, R18, 0x200, RZ ;  /* 0x00000200120d7810 */ /* 0x000fc60007f7e0ff */
[----:B---3--:R-:W-:-:S14]  /*4000*/  DSETP.GEU.AND P1, PT, |R14|, |R4|, PT ;  /* 0x400000040e00722a */ /* 0x008fdc0003f2e200 */
[----:B------:R-:W-:-:S04]  /*4010*/  @P1 ISETP.GE.U32.AND P0, PT, R20, R22, PT ;  /* 0x000000161400120c */ /* 0x000fc80003f06070 */
[----:B------:R-:W-:-:S13]  /*4020*/  @P1 ISETP.GE.AND.EX P0, PT, R19, R24, PT, P0 ;  /* 0x000000181300120c */ /* 0x000fda0003f06300 */
[----:B------:R-:W-:-:S06]  /*4030*/  @P1 DSETP.LT.OR P0, PT, |R4|, |R14|, !P0 ;  /* 0x4000000e0400122a */ /* 0x000fcc0004701600 */
[----:B------:R-:W-:Y:S01]  /*4040*/  @P1 FSEL R12, R14, R4, P0 ;  /* 0x000000040e0c1208 */ /* 0x000fe20000000000 */
[----:B------:R-:W-:Y:S01]  /*4050*/  IMAD.X R14, RZ, RZ, R16, P3 ;  /* 0x000000ffff0e7224 */ /* 0x000fe200018e0610 */
[----:B------:R-:W-:Y:S02]  /*4060*/  @P1 FSEL R15, R15, R5, P0 ;  /* 0x000000050f0f1208 */ /* 0x000fe40000000000 */
[----:B------:R-:W-:Y:S01]  /*4070*/  @P1 SEL R22, R20, R22, P0 ;  /* 0x0000001614161207 */ /* 0x000fe20000000000 */
[----:B------:R-:W-:Y:S01]  /*4080*/  @P1 IMAD.MOV.U32 R4, RZ, RZ, R12 ;  /* 0x000000ffff041224 */ /* 0x000fe200078e000c */
[----:B------:R-:W-:Y:S01]  /*4090*/  IADD3 R12, P3, PT, R18, 0x300, RZ ;  /* 0x00000300120c7810 */ /* 0x000fe20007f7e0ff */
[----:B------:R-:W-:Y:S02]  /*40a0*/  @P1 IMAD.MOV.U32 R5, RZ, RZ, R15 ;  /* 0x000000ffff051224 */ /* 0x000fe400078e000f */
[----:B------:R-:W-:Y:S01]  /*40b0*/  IMAD.MOV.U32 R15, RZ, RZ, R24 ;  /* 0x000000ffff0f7224 */ /* 0x000fe200078e0018 */
[----:B------:R-:W-:-:S03]  /*40c0*/  @P1 SEL R15, R19, R24, P0 ;  /* 0x00000018130f1207 */ /* 0x000fc60000000000 */
[----:B----4-:R-:W-:-:S14]  /*40d0*/  DSETP.GEU.AND P2, PT, |R4|, |R6|, PT ;  /* 0x400000060400722a */ /* 0x010fdc0003f4e200 */
[----:B------:R-:W-:-:S04]  /*40e0*/  @P2 ISETP.GE.U32.AND P0, PT, R22, R13, PT ;  /* 0x0000000d1600220c */ /* 0x000fc80003f06070 */
[----:B------:R-:W-:-:S13]  /*40f0*/  @P2 ISETP.GE.AND.EX P0, PT, R15, R14, PT, P0 ;  /* 0x0000000e0f00220c */ /* 0x000fda0003f06300 */
[----:B------:R-:W-:-:S06]  /*4100*/  @P2 DSETP.LT.OR P0, PT, |R6|, |R4|, !P0 ;  /* 0x400000040600222a */ /* 0x000fcc0004701600 */
[----:B------:R-:W-:Y:S02]  /*4110*/  @P2 FSEL R4, R4, R6, P0 ;  /* 0x0000000604042208 */ /* 0x000fe40000000000 */
[----:B------:R-:W-:Y:S02]  /*4120*/  @P2 FSEL R5, R5, R7, P0 ;  /* 0x0000000705052208 */ /* 0x000fe40000000000 */
[----:B------:R-:W-:Y:S01]  /*4130*/  @P2 SEL R14, R15, R14, P0 ;  /* 0x0000000e0f0e2207 */ /* 0x000fe20000000000 */
[----:B------:R-:W-:Y:S02]  /*4140*/  @P2 IMAD.MOV.U32 R6, RZ, RZ, R4 ;  /* 0x000000ffff062224 */ /* 0x000fe400078e0004 */
[----:B------:R-:W-:Y:S02]  /*4150*/  @P2 IMAD.MOV.U32 R7, RZ, RZ, R5 ;  /* 0x000000ffff072224 */ /* 0x000fe400078e0005 */
[----:B------:R-:W-:Y:S01]  /*4160*/  IMAD.MOV.U32 R5, RZ, RZ, R13 ;  /* 0x000000ffff057224 */ /* 0x000fe200078e000d */
[----:B------:R-:W-:Y:S01]  /*4170*/  @P2 SEL R5, R22, R13, P0 ;  /* 0x0000000d16052207 */ /* 0x000fe20000000000 */
        /* <DEDUP_REMOVED lines=13> */
[----:B------:R-:W-:-:S04]  /*4250*/  IADD3 R5, PT, PT, R17, 0xa00, RZ ;  /* 0x00000a0011057810 */ /* 0x000fc80007ffe0ff */
[----:B0-----:R-:W-:Y:S01]  /*4260*/  ISETP.GT.AND P1, PT, R5, UR4, PT ;  /* 0x0000000405007c0c */ /* 0x001fe2000bf24270 */
[----:B------:R-:W-:Y:S01]  /*4270*/  DSETP.GEU.AND P2, PT, |R10|, |R8|, PT ;  /* 0x400000080a00722a */ /* 0x000fe20003f4e200 */
[----:B------:R-:W-:-:S04]  /*4280*/  VIADD R5, R17, 0x500 ;  /* 0x0000050011057836 */ /* 0x000fc80000000000 */
[----:B------:R-:W-:-:S09]  /*4290*/  IMAD.MOV.U32 R17, RZ, RZ, R5 ;  /* 0x000000ffff117224 */ /* 0x000fd200078e0005 */
        /* <DEDUP_REMOVED lines=12> */
.L_x_655:
        /* <DEDUP_REMOVED lines=14> */
[----:B------:R-:W-:Y:S01]  /*4440*/  IMAD.IADD R7, R0, 0x1, R5 ;  /* 0x0000000100077824 */ /* 0x000fe200078e0205 */
[----:B------:R-:W-:-:S04]  /*4450*/  LEA.HI R4, R10, 0x1, RZ, 0x18 ;  /* 0x000000010a047811 */ /* 0x000fc800078fc0ff */
[C---:B------:R-:W-:Y:S02]  /*4460*/  IADD3 R14, P0, PT, R7.reuse, UR6, RZ ;  /* 0x00000006070e7c10 */ /* 0x040fe4000ff1e0ff */
[----:B------:R-:W-:Y:S01]  /*4470*/  LOP3.LUT R6, R4, 0x3, RZ, 0xc0, !PT ;  /* 0x0000000304067812 */ /* 0x000fe200078ec0ff */
[----:B------:R-:W-:Y:S02]  /*4480*/  IMAD.MOV.U32 R4, RZ, RZ, R0 ;  /* 0x000000ffff047224 */ /* 0x000fe400078e0000 */
[----:B------:R-:W-:Y:S02]  /*4490*/  IMAD.X R15, RZ, RZ, UR7, P0 ;  /* 0x00000007ff0f7e24 */ /* 0x000fe400080e06ff */
[----:B------:R-:W-:Y:S02]  /*44a0*/  IMAD.MOV R11, RZ, RZ, -R6 ;  /* 0x000000ffff0b7224 */ /* 0x000fe400078e0a06 */
[----:B0-----:R-:W-:-:S04]  /*44b0*/  IMAD.WIDE.U32 R2, R7, 0x8, R2 ;  /* 0x0000000807027825 */ /* 0x001fc800078e0002 */
[----:B------:R-:W-:Y:S02]  /*44c0*/  IMAD.MOV.U32 R12, RZ, RZ, R2 ;  /* 0x000000ffff0c7224 */ /* 0x000fe400078e0002 */
[----:B------:R-:W-:-:S07]  /*44d0*/  IMAD.MOV.U32 R13, RZ, RZ, R3 ;  /* 0x000000ffff0d7224 */ /* 0x000fce00078e0003 */
.L_x_663:
[----:B------:R-:W-:Y:S02]  /*44e0*/  IMAD.MOV.U32 R2, RZ, RZ, R12 ;  /* 0x000000ffff027224 */ /* 0x000fe400078e000c */
[----:B------:R-:W-:-:S06]  /*44f0*/  IMAD.MOV.U32 R3, RZ, RZ, R13 ;  /* 0x000000ffff037224 */ /* 0x000fcc00078e000d */
[----:B------:R-:W2:Y:S01]  /*4500*/  LDG.E.64 R2, desc[UR8][R2.64] ;  /* 0x0000000802027981 */ /* 0x000ea2000c1e1b00 */
[----:B------:R-:W-:Y:S01]  /*4510*/  VIADD R11, R11, 0x1 ;  /* 0x000000010b0b7836 */ /* 0x000fe20000000000 */
[----:B------:R-:W-:Y:S01]  /*4520*/  BSSY.RECONVERGENT B3, `(.L_x_661) ;  /* 0x000001b000037945 */ /* 0x000fe20003800200 */
[----:B------:R-:W-:Y:S01]  /*4530*/  IMAD.MOV.U32 R19, RZ, RZ, R23 ;  /* 0x000000ffff137224 */ /* 0x000fe200078e0017 */
[----:B------:R-:W-:Y:S01]  /*4540*/  MOV R7, R9 ;  /* 0x0000000900077202 */ /* 0x000fe20000000f00 */
[----:B------:R-:W-:Y:S01]  /*4550*/  IMAD.MOV.U32 R16, RZ, RZ, R24 ;  /* 0x000000ffff107224 */ /* 0x000fe200078e0018 */
[----:B------:R-:W-:Y:S01]  /*4560*/  ISETP.NE.AND P2, PT, R11, RZ, PT ;  /* 0x000000ff0b00720c */ /* 0x000fe20003f45270 */
[----:B------:R-:W-:Y:S01]  /*4570*/  IMAD.MOV.U32 R6, RZ, RZ, R8 ;  /* 0x000000ffff067224 */ /* 0x000fe200078e0008 */
[----:B------:R-:W-:Y:S01]  /*4580*/  IADD3 R12, P3, PT, R12, 0x800, RZ ;  /* 0x000008000c0c7810 */ /* 0x000fe20007f7e0ff */
[----:B------:R-:W-:Y:S02]  /*4590*/  IMAD.MOV.U32 R23, RZ, RZ, R14 ;  /* 0x000000ffff177224 */ /* 0x000fe400078e000e */
[----:B------:R-:W-:Y:S01]  /*45a0*/  IMAD.MOV.U32 R24, RZ, RZ, R15 ;  /* 0x000000ffff187224 */ /* 0x000fe200078e000f */
[----:B--2---:R-:W-:Y:S01]  /*45b0*/  DSETP.GEU.AND P0, PT, |R8|, |R2|, PT ;  /* 0x400000020800722a */ /* 0x004fe20003f0e200 */
[----:B------:R-:W-:-:S02]  /*45c0*/  IMAD.MOV.U32 R8, RZ, RZ, R2 ;  /* 0x000000ffff087224 */ /* 0x000fc400078e0002 */
        /* <DEDUP_REMOVED lines=16> */
.L_x_662:
[----:B------:R-:W-:Y:S05]  /*46d0*/  BSYNC.RECONVERGENT B3 ;  /* 0x0000000000037941 */ /* 0x000fea0003800200 */
.L_x_661:
[----:B------:R-:W-:Y:S01]  /*46e0*/  IADD3 R14, P0, PT, R14, 0x100, RZ ;  /* 0x000001000e0e7810 */ /* 0x000fe20007f1e0ff */
[----:B------:R-:W-:Y:S02]  /*46f0*/  VIADD R4, R4, 0x100 ;  /* 0x0000010004047836 */ /* 0x000fe40000000000 */
[----:B------:R-:W-:Y:S02]  /*4700*/  IMAD.X R13, RZ, RZ, R13, P3 ;  /* 0x000000ffff0d7224 */ /* 0x000fe400018e060d */
[----:B------:R-:W-:Y:S01]  /*4710*/  IMAD.X R15, RZ, RZ, R15, P0 ;  /* 0x000000ffff0f7224 */ /* 0x000fe200000e060f */
[----:B------:R-:W-:Y:S07]  /*4720*/  @P2 BRA `(.L_x_663) ;  /* 0xfffffffc006c2947 */ /* 0x000fee000383ffff */
.L_x_660:
[----:B------:R-:W-:Y:S05]  /*4730*/  BSYNC.RECONVERGENT B2 ;  /* 0x0000000000027941 */ /* 0x000fea0003800200 */
.L_x_659:
[----:B------:R-:W-:-:S13]  /*4740*/  ISETP.GE.U32.AND P0, PT, R10, 0x300, PT ;  /* 0x000003000a00780c */ /* 0x000fda0003f06070 */
[----:B------:R-:W-:Y:S05]  /*4750*/  @!P0 BRA `(.L_x_658) ;  /* 0x0000000400fc8947 */ /* 0x000fea0003800000 */
[----:B------:R-:W0:Y:S01]  /*4760*/  LDCU.128 UR12, c[0x0][0x380] ;  /* 0x00007000ff0c77ac */ /* 0x000e220008000c00 */
[----:B------:R-:W1:Y:S01]  /*4770*/  LDC.64 R20, c[0x0][0x380] ;  /* 0x0000e000ff147b82 */ /* 0x000e620000000a00 */
[C---:B------:R-:W-:Y:S01]  /*4780*/  IADD3 R7, P1, PT, R4.reuse, R5, RZ ;  /* 0x0000000504077210 */ /* 0x040fe20007f3e0ff */
[C---:B------:R-:W-:Y:S02]  /*4790*/  IMAD.IADD R16, R4.reuse, 0x1, R5 ;  /* 0x0000000104107824 */ /* 0x040fe400078e0205 */
[----:B------:R-:W-:Y:S02]  /*47a0*/  VIADD R22, R4, 0x200 ;  /* 0x0000020004167836 */ /* 0x000fe40000000000 */
[----:B------:R-:W-:Y:S02]  /*47b0*/  IMAD.X R10, RZ, RZ, RZ, P1 ;  /* 0x000000ffff0a7224 */ /* 0x000fe400008e06ff */
[----:B------:R-:W2:Y:S01]  /*47c0*/  LDC.64 R2, c[0x0][0x388] ;  /* 0x0000e200ff027b82 */ /* 0x000ea20000000a00 */
[----:B0-----:R-:W-:-:S02]  /*47d0*/  LEA R6, P2, R7, UR12, 0x3 ;  /* 0x0000000c07067c11 */ /* 0x001fc4000f8418ff */
[----:B------:R-:W-:Y:S02]  /*47e0*/  IADD3 R18, P0, PT, R16, UR14, RZ ;  /* 0x0000000e10127c10 */ /* 0x000fe4000ff1e0ff */
[----:B------:R-:W-:Y:S02]  /*47f0*/  IADD3 R6, P1, PT, R6, 0x1800, RZ ;  /* 0x0000180006067810 */ /* 0x000fe40007f3e0ff */
[----:B------:R-:W-:Y:S01]  /*4800*/  LEA.HI.X R5, R7, UR13, R10, 0x3, P2 ;  /* 0x0000000d07057c11 */ /* 0x000fe200090f1c0a */
[----:B-1----:R-:W-:-:S04]  /*4810*/  IMAD.WIDE.U32 R20, R16, 0x8, R20 ;  /* 0x0000000810147825 */ /* 0x002fc800078e0014 */
[----:B------:R-:W-:Y:S02]  /*4820*/  IMAD.X R19, RZ, RZ, UR15, P0 ;  /* 0x0000000fff137e24 */ /* 0x000fe400080e06ff */
[----:B------:R-:W-:-:S07]  /*4830*/  IMAD.X R5, RZ, RZ, R5, P1 ;  /* 0x000000ffff057224 */ /* 0x000fce00008e0605 */
.L_x_672:
[----:B------:R-:W3:Y:S01]  /*4840*/  LDG.E.64 R14, desc[UR8][R20.64] ;  /* 0x00000008140e7981 */ /* 0x000ee2000c1e1b00 */
[----:B------:R-:W-:-:S05]  /*4850*/  IMAD.MOV.U32 R4, RZ, RZ, R6 ;  /* 0x000000ffff047224 */ /* 0x000fca00078e0006 */
[----:B------:R0:W5:Y:S04]  /*4860*/  LDG.E.64 R10, desc[UR8][R4.64+-0x1000] ;  /* 0xfff00008040a7981 */ /* 0x000168000c1e1b00 */
[----:B------:R0:W5:Y:S01]  /*4870*/  LDG.E.64 R6, desc[UR8][R4.64+-0x800] ;  /* 0xfff8000804067981 */ /* 0x000162000c1e1b00 */
[----:B------:R-:W-:Y:S01]  /*4880*/  BSSY.RECONVERGENT B2, `(.L_x_664) ;  /* 0x0000015000027945 */ /* 0x000fe20003800200 */
[----:B------:R-:W-:Y:S02]  /*4890*/  IMAD.MOV.U32 R26, RZ, RZ, R18 ;  /* 0x000000ffff1a7224 */ /* 0x000fe400078e0012 */
[----:B------:R-:W-:Y:S01]  /*48a0*/  IMAD.MOV.U32 R25, RZ, RZ, R19 ;  /* 0x000000ffff197224 */ /* 0x000fe200078e0013 */
[----:B---3--:R-:W-:Y:S01]  /*48b0*/  DSETP.GEU.AND P0, PT, |R8|, |R14|, PT ;  /* 0x4000000e0800722a */ /* 0x008fe20003f0e200 */
[----:B------:R-:W-:Y:S01]  /*48c0*/  MOV R12, R14 ;  /* 0x0000000e000c7202 */ /* 0x000fe20000000f00 */
[----:B------:R-:W-:-:S12]  /*48d0*/  IMAD.MOV.U32 R13, RZ, RZ, R15 ;  /* 0x000000ffff0d7224 */ /* 0x000fd800078e000f */
        /* <DEDUP_REMOVED lines=15> */
.L_x_665:
[----:B------:R-:W-:Y:S05]  /*49d0*/  BSYNC.RECONVERGENT B2 ;  /* 0x0000000000027941 */ /* 0x000fea0003800200 */
.L_x_664:
[----:B-----5:R-:W-:Y:S01]  /*49e0*/  DSETP.GEU.AND P0, PT, |R12|, |R10|, PT ;  /* 0x4000000a0c00722a */ /* 0x020fe20003f0e200 */
[----:B------:R-:W-:Y:S01]  /*49f0*/  VIADD R9, R16, 0x100 ;  /* 0x0000010010097836 */ /* 0x000fe20000000000 */
[----:B------:R-:W-:Y:S01]  /*4a00*/  BSSY.RECONVERGENT B2, `(.L_x_666) ;  /* 0x0000016000027945 */ /* 0x000fe20003800200 */
[----:B------:R-:W-:-:S03]  /*4a10*/  IMAD.MOV.U32 R8, RZ, RZ, R10 ;  /* 0x000000ffff087224 */ /* 0x000fc600078e000a */
[----:B--2---:R-:W-:Y:S01]  /*4a20*/  IADD3 R23, P1, PT, R9, R2, RZ ;  /* 0x0000000209177210 */ /* 0x004fe20007f3e0ff */
[----:B------:R-:W-:-:S04]  /*4a30*/  IMAD.MOV.U32 R9, RZ, RZ, R11 ;  /* 0x000000ffff097224 */ /* 0x000fc800078e000b */
[----:B------:R-:W-:Y:S02]  /*4a40*/  IMAD.X R24, RZ, RZ, R3, P1 ;  /* 0x000000ffff187224 */ /* 0x000fe400008e0603 */
[----:B------:R-:W-:Y:S02]  /*4a50*/  IMAD.MOV.U32 R15, RZ, RZ, R23 ;  /* 0x000000ffff0f7224 */ /* 0x000fe400078e0017 */
[----:B------:R-:W-:Y:S01]  /*4a60*/  IMAD.MOV.U32 R14, RZ, RZ, R24 ;  /* 0x000000ffff0e7224 */ /* 0x000fe200078e0018 */
        /* <DEDUP_REMOVED lines=15> */
.L_x_667:
[----:B------:R-:W-:Y:S05]  /*4b60*/  BSYNC.RECONVERGENT B2 ;  /* 0x0000000000027941 */ /* 0x000fea0003800200 */
.L_x_666:
[----:B------:R0:W5:Y:S01]  /*4b70*/  LDG.E.64 R10, desc[UR8][R4.64] ;  /* 0x00000008040a7981 */ /* 0x000162000c1e1b00 */
[----:B------:R-:W-:Y:S01]  /*4b80*/  DSETP.GEU.AND P0, PT, |R8|, |R6|, PT ;  /* 0x400000060800722a */ /* 0x000fe20003f0e200 */
[----:B------:R-:W-:Y:S01]  /*4b90*/  VIADD R13, R16, 0x200 ;  /* 0x00000200100d7836 */ /* 0x000fe20000000000 */
[----:B------:R-:W-:Y:S01]  /*4ba0*/  BSSY.RECONVERGENT B2, `(.L_x_668) ;  /* 0x0000016000027945 */ /* 0x000fe20003800200 */
[----:B------:R-:W-:-:S03]  /*4bb0*/  MOV R12, R6 ;  /* 0x00000006000c7202 */ /* 0x000fc60000000f00 */
[----:B------:R-:W-:Y:S01]  /*4bc0*/  IADD3 R24, P1, PT, R13, R2, RZ ;  /* 0x000000020d187210 */ /* 0x000fe20007f3e0ff */
[----:B------:R-:W-:-:S04]  /*4bd0*/  IMAD.MOV.U32 R13, RZ, RZ, R7 ;  /* 0x000000ffff0d7224 */ /* 0x000fc800078e0007 */
[----:B------:R-:W-:Y:S02]  /*4be0*/  IMAD.X R23, RZ, RZ, R3, P1 ;  /* 0x000000ffff177224 */ /* 0x000fe400008e0603 */
        /* <DEDUP_REMOVED lines=17> */
.L_x_669:
[----:B------:R-:W-:Y:S05]  /*4d00*/  BSYNC.RECONVERGENT B2 ;  /* 0x0000000000027941 */ /* 0x000fea0003800200 */
.L_x_668:
[----:B-----5:R-:W-:Y:S01]  /*4d10*/  DSETP.GEU.AND P0, PT, |R12|, |R10|, PT ;  /* 0x4000000a0c00722a */ /* 0x020fe20003f0e200 */
[----:B------:R-:W-:Y:S01]  /*4d20*/  VIADD R7, R16, 0x300 ;  /* 0x0000030010077836 */ /* 0x000fe20000000000 */
[----:B------:R-:W-:Y:S01]  /*4d30*/  BSSY.RECONVERGENT B2, `(.L_x_670) ;  /* 0x0000016000027945 */ /* 0x000fe20003800200 */
[----:B------:R-:W-:Y:S02]  /*4d40*/  IMAD.MOV.U32 R8, RZ, RZ, R10 ;  /* 0x000000ffff087224 */ /* 0x000fe400078e000a */
[----:B------:R-:W-:Y:S01]  /*4d50*/  IMAD.MOV.U32 R9, RZ, RZ, R11 ;  /* 0x000000ffff097224 */ /* 0x000fe200078e000b */
[----:B------:R-:W-:-:S05]  /*4d60*/  IADD3 R7, P1, PT, R7, R2, RZ ;  /* 0x0000000207077210 */ /* 0x000fca0007f3e0ff */
        /* <DEDUP_REMOVED lines=18> */
.L_x_671:
[----:B------:R-:W-:Y:S05]  /*4e90*/  BSYNC.RECONVERGENT B2 ;  /* 0x0000000000027941 */ /* 0x000fea0003800200 */
.L_x_670:
[----:B------:R-:W-:Y:S01]  /*4ea0*/  VIADD R10, R22, 0x200 ;  /* 0x00000200160a7836 */ /* 0x000fe20000000000 */
[----:B------:R-:W-:Y:S01]  /*4eb0*/  IADD3 R6, P2, PT, R4, 0x2000, RZ ;  /* 0x0000200004067810 */ /* 0x000fe20007f5e0ff */
[----:B------:R-:W-:Y:S01]  /*4ec0*/  VIADD R22, R22, 0x400 ;  /* 0x0000040016167836 */ /* 0x000fe20000000000 */
[----:B------:R-:W-:Y:S01]  /*4ed0*/  IADD3 R18, P1, PT, R18, 0x400, RZ ;  /* 0x0000040012127810 */ /* 0x000fe20007f3e0ff */
[----:B------:R-:W-:Y:S01]  /*4ee0*/  VIADD R16, R16, 0x400 ;  /* 0x0000040010107836 */ /* 0x000fe20000000000 */
[----:B------:R-:W-:Y:S01]  /*4ef0*/  ISETP.GE.AND P0, PT, R10, R17, PT ;  /* 0x000000110a00720c */ /* 0x000fe20003f06270 */
[----:B------:R-:W-:Y:S01]  /*4f00*/  IMAD.X R5, RZ, RZ, R5, P2 ;  /* 0x000000ffff057224 */ /* 0x000fe200010e0605 */
[----:B------:R-:W-:Y:S02]  /*4f10*/  IADD3 R20, P2, PT, R20, 0x2000, RZ ;  /* 0x0000200014147810 */ /* 0x000fe40007f5e0ff */
[----:B------:R-:W-:-:S03]  /*4f20*/  IADD3.X R19, PT, PT, RZ, R19, RZ, P1, !PT ;  /* 0x00000013ff137210 */ /* 0x000fc60000ffe4ff */
[----:B------:R-:W-:-:S06]  /*4f30*/  IMAD.X R21, RZ, RZ, R21, P2 ;  /* 0x000000ffff157224 */ /* 0x000fcc00010e0615 */
[----:B------:R-:W-:Y:S05]  /*4f40*/  @!P0 BRA `(.L_x_672) ;  /* 0xfffffff8003c8947 */ /* 0x000fea000383ffff */
.L_x_658:
[----:B------:R-:W-:Y:S05]  /*4f50*/  BSYNC.RECONVERGENT B1 ;  /* 0x0000000000017941 */ /* 0x000fea0003800200 */
.L_x_657:
        /* <DEDUP_REMOVED lines=32> */
.L_x_674:
[----:B------:R-:W-:Y:S05]  /*5160*/  BSYNC.RECONVERGENT B1 ;  /* 0x0000000000017941 */ /* 0x000fea0003800200 */
.L_x_673:
        /* <DEDUP_REMOVED lines=31> */
.L_x_676:
[----:B------:R-:W-:Y:S05]  /*5360*/  BSYNC.RECONVERGENT B1 ;  /* 0x0000000000017941 */ /* 0x000fea0003800200 */
.L_x_675:
        /* <DEDUP_REMOVED lines=31> */
.L_x_678:
[----:B------:R-:W-:Y:S05]  /*5560*/  BSYNC.RECONVERGENT B1 ;  /* 0x0000000000017941 */ /* 0x000fea0003800200 */
.L_x_677:
[----:B------:R-:W-:Y:S01]  /*5570*/  ISETP.GT.AND P0, PT, R10, 0x17, PT ;  /* 0x000000170a00780c */ /* 0x000fe20003f04270 */
[----:B-1----:R1:W1:Y:S01]  /*5580*/  SHFL.DOWN PT, R6, R2, 0x8, 0x1f ;  /* 0x09001f0002067f89 */ /* 0x00226200000e0000 */
[----:B------:R-:W-:Y:S01]  /*5590*/  BSSY.RECONVERGENT B1, `(.L_x_679) ;  /* 0x000001d000017945 */ /* 0x000fe20003800200 */
[----:B0-----:R-:W-:Y:S01]  /*55a0*/  IMAD.MOV.U32 R8, RZ, RZ, R11 ;  /* 0x000000ffff087224 */ /* 0x001fe200078e000b */
[----:B------:R-:W-:Y:S01]  /*55b0*/  MOV R4, R2 ;  /* 0x0000000200047202 */ /* 0x000fe20000000f00 */
[----:B--2---:R0:W2:Y:S01]  /*55c0*/  SHFL.DOWN PT, R7, R3, 0x8, 0x1f ;  /* 0x09001f0003077f89 */ /* 0x0040a200000e0000 */
[----:B------:R-:W-:Y:S02]  /*55d0*/  IMAD.MOV.U32 R9, RZ, RZ, R12 ;  /* 0x000000ffff097224 */ /* 0x000fe400078e000c */
[----:B------:R-:W-:Y:S01]  /*55e0*/  IMAD.MOV.U32 R5, RZ, RZ, R3 ;  /* 0x000000ffff057224 */ /* 0x000fe200078e0003 */
[----:B---3--:R0:W3:Y:S04]  /*55f0*/  SHFL.DOWN PT, R14, R11, 0x8, 0x1f ;  /* 0x09001f000b0e7f89 */ /* 0x0080e800000e0000 */
        /* <DEDUP_REMOVED lines=22> */
.L_x_680:
[----:B------:R-:W-:Y:S05]  /*5760*/  BSYNC.RECONVERGENT B1 ;  /* 0x0000000000017941 */ /* 0x000fea0003800200 */
.L_x_679:
        /* <DEDUP_REMOVED lines=31> */
.L_x_682:
[----:B------:R-:W-:Y:S05]  /*5960*/  BSYNC.RECONVERGENT B1 ;  /* 0x0000000000017941 */ /* 0x000fea0003800200 */
.L_x_681:
        /* <DEDUP_REMOVED lines=11> */
.L_x_684:
[----:B------:R-:W-:Y:S05]  /*5a20*/  BSYNC.RECONVERGENT B1 ;  /* 0x0000000000017941 */ /* 0x000fea0003800200 */
.L_x_683:
        /* <DEDUP_REMOVED lines=31> */
.L_x_686:
[----:B------:R-:W-:Y:S05]  /*5c20*/  BSYNC.RECONVERGENT B1 ;  /* 0x0000000000017941 */ /* 0x000fea0003800200 */
.L_x_685:
        /* <DEDUP_REMOVED lines=23> */
.L_x_688:
[----:B------:R-:W-:Y:S05]  /*5da0*/  BSYNC.RECONVERGENT B1 ;  /* 0x0000000000017941 */ /* 0x000fea0003800200 */
.L_x_687:
[----:B------:R-:W-:Y:S01]  /*5db0*/  DSETP.GEU.AND P0, PT, |R4|, |R10|, PT ;  /* 0x4000000a0400722a */ /* 0x000fe20003f0e200 */
[----:B------:R-:W-:Y:S01]  /*5dc0*/  BSSY.RECONVERGENT B1, `(.L_x_689) ;  /* 0x0000014000017945 */ /* 0x000fe20003800200 */
[----:B------:R-:W-:Y:S01]  /*5dd0*/  IMAD.MOV.U32 R2, RZ, RZ, R10 ;  /* 0x000000ffff027224 */ /* 0x000fe200078e000a */
[----:B------:R-:W-:Y:S01]  /*5de0*/  MOV R3, R11 ;  /* 0x0000000b00037202 */ /* 0x000fe20000000f00 */
        /* <DEDUP_REMOVED lines=17> */
.L_x_690:
[----:B------:R-:W-:Y:S05]  /*5f00*/  BSYNC.RECONVERGENT B1 ;  /* 0x0000000000017941 */ /* 0x000fea0003800200 */
.L_x_689:
        /* <DEDUP_REMOVED lines=23> */
.L_x_692:
[----:B------:R-:W-:Y:S05]  /*6080*/  BSYNC.RECONVERGENT B1 ;  /* 0x0000000000017941 */ /* 0x000fea0003800200 */
.L_x_691:
        /* <DEDUP_REMOVED lines=21> */
.L_x_694:
[----:B------:R-:W-:Y:S05]  /*61e0*/  BSYNC.RECONVERGENT B1 ;  /* 0x0000000000017941 */ /* 0x000fea0003800200 */
.L_x_693:
        /* <DEDUP_REMOVED lines=21> */
.L_x_696:
[----:B------:R-:W-:Y:S05]  /*6340*/  BSYNC.RECONVERGENT B1 ;  /* 0x0000000000017941 */ /* 0x000fea0003800200 */
.L_x_695:
        /* <DEDUP_REMOVED lines=20> */
.L_x_616:
[----:B------:R-:W-:Y:S05]  /*6490*/  BSYNC.RECONVERGENT B0 ;  /* 0x0000000000007941 */ /* 0x000fea0003800200 */
.L_x_583:
[----:B------:R-:W-:Y:S05]  /*64a0*/  @P1 EXIT ;  /* 0x000000000000194d */ /* 0x000fea0003800000 */
[----:B012-4-:R-:W0:Y:S02]  /*64b0*/  LDC.64 R4, c[0x0][0x390] ;  /* 0x0000e400ff047b82 */ /* 0x017e240000000a00 */
[----:B0-----:R-:W-:Y:S04]  /*64c0*/  STG.E.64 desc[UR8][R4.64], R2 ;  /* 0x0000000204007986 */ /* 0x001fe8000c101b08 */
[----:B------:R-:W-:Y:S01]  /*64d0*/  STG.E.64 desc[UR8][R4.64+0x8], R14 ;  /* 0x0000080e04007986 */ /* 0x000fe2000c101b08 */
[----:B------:R-:W-:Y:S05]  /*64e0*/  EXIT ;  /* 0x000000000000794d */ /* 0x000fea0003800000 */
.L_x_697:
        /* <DEDUP_REMOVED lines=9> */
.L_x_723:


//--------------------- .text._Z6kernelPdiiii     --------------------------
	.section	.text._Z6kernelPdiiii,"ax",@progbits
	.align	128
        .global         _Z6kernelPdiiii
        .type           _Z6kernelPdiiii,@function
        .size           _Z6kernelPdiiii,(.L_x_724 - _Z6kernelPdiiii)
        .other          _Z6kernelPdiiii,@"STO_CUDA_ENTRY STV_DEFAULT"
_Z6kernelPdiiii:
.text._Z6kernelPdiiii:
[----:B------:R-:W-:Y:S01]  /*0000*/  LDC R1, c[0x0][0x37c] ;  /* 0x0000df00ff017b82 */ /* 0x000fe20000000800 */
[----:B------:R-:W0:Y:S01]  /*0010*/  S2R R0, SR_CTAID.Y ;  /* 0x0000000000007919 */ /* 0x000e220000002600 */
[----:B------:R-:W1:Y:S01]  /*0020*/  LDCU UR4, c[0x0][0x394] ;  /* 0x00007280ff0477ac */ /* 0x000e620008000800 */
[----:B------:R-:W0:Y:S01]  /*0030*/  S2R R3, SR_TID.Y ;  /* 0x0000000000037919 */ /* 0x000e220000002200 */
[----:B------:R-:W0:Y:S01]  /*0040*/  LDCU UR7, c[0x0][0x364] ;  /* 0x00006c80ff0777ac */ /* 0x000e220008000800 */
[----:B------:R-:W2:Y:S01]  /*0050*/  LDCU UR5, c[0x0][0x38c] ;  /* 0x00007180ff0577ac */ /* 0x000ea20008000800 */
[----:B-1----:R-:W-:Y:S01]  /*0060*/  UIADD3 UR4, UPT, UPT, UR4, 0x1, URZ ;  /* 0x0000000104047890 */ /* 0x002fe2000fffe0ff */
[----:B0-----:R-:W-:-:S05]  /*0070*/  IMAD R0, R0, UR7, R3 ;  /* 0x0000000700007c24 */ /* 0x001fca000f8e0203 */
[----:B------:R-:W-:-:S04]  /*0080*/  IADD3 R2, PT, PT, R0, UR4, RZ ;  /* 0x0000000400027c10 */ /* 0x000fc8000fffe0ff */
[----:B--2---:R-:W-:-:S13]  /*0090*/  ISETP.GE.AND P0, PT, R2, UR5, PT ;  /* 0x0000000502007c0c */ /* 0x004fda000bf06270 */
[----:B------:R-:W-:Y:S05]  /*00a0*/  @P0 EXIT ;  /* 0x000000000000094d */ /* 0x000fea0003800000 */
[----:B------:R-:W0:Y:S01]  /*00b0*/  S2R R15, SR_CTAID.X ;  /* 0x00000000000f7919 */ /* 0x000e220000002500 */
[----:B------:R-:W1:Y:S01]  /*00c0*/  LDCU UR5, c[0x0][0x390] ;  /* 0x00007200ff0577ac */ /* 0x000e620008000800 */
[----:B------:R-:W-:Y:S01]  /*00d0*/  MOV R14, R2 ;  /* 0x00000002000e7202 */ /* 0x000fe20000000f00 */
[----:B------:R-:W0:Y:S01]  /*00e0*/  S2R R4, SR_TID.X ;  /* 0x0000000000047919 */ /* 0x000e220000002100 */
[----:B------:R-:W2:Y:S01]  /*00f0*/  LDCU UR9, c[0x0][0x360] ;  /* 0x00006c00ff0977ac */ /* 0x000ea20008000800 */
[----:B------:R-:W2:Y:S01]  /*0100*/  LDCU UR6, c[0x0][0x370] ;  /* 0x00006e00ff0677ac */ /* 0x000ea20008000800 */
[----:B------:R-:W3:Y:S01]  /*0110*/  LDCU UR8, c[0x0][0x374] ;  /* 0x00006e80ff0877ac */ /* 0x000ee20008000800 */
[----:B------:R-:W4:Y:S01]  /*0120*/  LDCU.64 UR10, c[0x0][0x358] ;  /* 0x00006b00ff0a77ac */ /* 0x000f220008000a00 */
[----:B-1----:R-:W-:Y:S01]  /*0130*/  UIADD3 UR5, UPT, UPT, UR5, 0x1, URZ ;  /* 0x0000000105057890 */ /* 0x002fe2000fffe0ff */
[----:B------:R-:W1:Y:S01]  /*0140*/  LDCU UR12, c[0x0][0x394] ;  /* 0x00007280ff0c77ac */ /* 0x000e620008000800 */
[----:B--2---:R-:W-:-:S02]  /*0150*/  UIMAD UR6, UR9, UR6, URZ ;  /* 0x00000006090672a4 */ /* 0x004fc4000f8e02ff */
[----:B---3--:R-:W-:Y:S01]  /*0160*/  UIMAD UR7, UR7, UR8, URZ ;  /* 0x00000008070772a4 */ /* 0x008fe2000f8e02ff */
[----:B0-----:R-:W-:-:S05]  /*0170*/  IMAD R15, R15, UR9, R4 ;  /* 0x000000090f0f7c24 */ /* 0x001fca000f8e0204 */
[----:B-1--4-:R-:W-:-:S07]  /*0180*/  IADD3 R16, PT, PT, R15, UR5, RZ ;  /* 0x000000050f107c10 */ /* 0x012fce000fffe0ff */
.L_x_701:
[----:B------:R-:W0:Y:S01]  /*0190*/  LDC R18, c[0x0][0x388] ;  /* 0x0000e200ff127b82 */ /* 0x000e220000000800 */
[----:B------:R-:W-:Y:S01]  /*01a0*/  BSSY.RECONVERGENT B0, `(.L_x_698) ;  /* 0x0000016000007945 */ /* 0x000fe20003800200 */
[----:B0-----:R-:W-:-:S13]  /*01b0*/  ISETP.GE.AND P0, PT, R16, R18, PT ;  /* 0x000000121000720c */ /* 0x001fda0003f06270 */
[----:B------:R-:W-:Y:S05]  /*01c0*/  @P0 BRA `(.L_x_699) ;  /* 0x00000000004c0947 */ /* 0x000fea0003800000 */
[----:B------:R-:W0:Y:S01]  /*01d0*/  LDC.64 R2, c[0x0][0x380] ;  /* 0x0000e000ff027b82 */ /* 0x000e220000000a00 */
[----:B------:R-:W1:Y:S01]  /*01e0*/  LDCU UR8, c[0x0][0x390] ;  /* 0x00007200ff0877ac */ /* 0x000e620008000800 */
[----:B------:R-:W-:Y:S01]  /*01f0*/  IMAD.MOV.U32 R13, RZ, RZ, R16 ;  /* 0x000000ffff0d7224 */ /* 0x000fe200078e0010 */
[----:B------:R-:W-:Y:S01]  /*0200*/  MOV R17, R15 ;  /* 0x0000000f00117202 */ /* 0x000fe20000000f00 */
[----:B-1----:R-:W-:-:S04]  /*0210*/  IMAD R5, R14, R18, UR8 ;  /* 0x000000080e057e24 */ /* 0x002fc8000f8e0212 */
[----:B0-----:R-:W-:-:S07]  /*0220*/  IMAD.WIDE R4, R5, 0x8, R2 ;  /* 0x0000000805047825 */ /* 0x001fce00078e0202 */
.L_x_700:
[--C-:B------:R-:W-:Y:S01]  /*0230*/  IMAD R9, R18, UR12, R13.reuse ;  /* 0x0000000c12097c24 */ /* 0x100fe2000f8e020d */
[----:B------:R-:W2:Y:S01]  /*0240*/  LDG.E.64 R6, desc[UR10][R4.64] ;  /* 0x0000000a04067981 */ /* 0x000ea2000c1e1b00 */
[----:B------:R-:W-:Y:S02]  /*0250*/  IMAD R11, R14, R18, R13 ;  /* 0x000000120e0b7224 */ /* 0x000fe400078e020d */
[----:B------:R-:W-:-:S04]  /*0260*/  IMAD.WIDE R8, R9, 0x8, R2 ;  /* 0x0000000809087825 */ /* 0x000fc800078e0202 */
[----:B------:R-:W-:Y:S02]  /*0270*/  IMAD.WIDE R10, R11, 0x8, R2 ;  /* 0x000000080b0a7825 */ /* 0x000fe400078e0202 */
[----:B------:R-:W2:Y:S04]  /*0280*/  LDG.E.64 R8, desc[UR10][R8.64] ;  /* 0x0000000a08087981 */ /* 0x000ea8000c1e1b00 */
[----:B------:R-:W2:Y:S01]  /*0290*/  LDG.E.64 R12, desc[UR10][R10.64] ;  /* 0x0000000a0a0c7981 */ /* 0x000ea2000c1e1b00 */
[----:B------:R-:W-:Y:S01]  /*02a0*/  IADD3 R17, PT, PT, R17, UR6, RZ ;  /* 0x0000000611117c10 */ /* 0x000fe2000fffe0ff */
[----:B--2---:R-:W-:-:S04]  /*02b0*/  DFMA R6, -R6, R8, R12 ;  /* 0x000000080606722b */ /* 0x004fc8000000010c */
[----:B------:R-:W-:-:S03]  /*02c0*/  VIADD R13, R17, UR5 ;  /* 0x00000005110d7c36 */ /* 0x000fc60008000000 */
[----:B------:R0:W-:Y:S02]  /*02d0*/  STG.E.64 desc[UR10][R10.64], R6 ;  /* 0x000000060a007986 */ /* 0x0001e4000c101b0a */
[----:B------:R-:W-:-:S13]  /*02e0*/  ISETP.GE.AND P0, PT, R13, R18, PT ;  /* 0x000000120d00720c */ /* 0x000fda0003f06270 */
[----:B0-----:R-:W-:Y:S05]  /*02f0*/  @!P0 BRA `(.L_x_700) ;  /* 0xfffffffc00cc8947 */ /* 0x001fea000383ffff */
.L_x_699:
[----:B------:R-:W-:Y:S05]  /*0300*/  BSYNC.RECONVERGENT B0 ;  /* 0x0000000000007941 */ /* 0x000fea0003800200 */
.L_x_698:
[----:B------:R-:W0:Y:S01]  /*0310*/  LDCU UR8, c[0x0][0x38c] ;  /* 0x00007180ff0877ac */ /* 0x000e220008000800 */
[----:B------:R-:W-:-:S04]  /*0320*/  IADD3 R0, PT, PT, R0, UR7, RZ ;  /* 0x0000000700007c10 */ /* 0x000fc8000fffe0ff */
[----:B------:R-:W-:-:S04]  /*0330*/  IADD3 R14, PT, PT, R0, UR4, RZ ;  /* 0x00000004000e7c10 */ /* 0x000fc8000fffe0ff */
[----:B0-----:R-:W-:-:S13]  /*0340*/  ISETP.GE.AND P0, PT, R14, UR8, PT ;  /* 0x000000080e007c0c */ /* 0x001fda000bf06270 */
[----:B------:R-:W-:Y:S05]  /*0350*/  @!P0 BRA `(.L_x_701) ;  /* 0xfffffffc008c8947 */ /* 0x000fea000383ffff */
[----:B------:R-:W-:Y:S05]  /*0360*/  EXIT ;  /* 0x000000000000794d */ /* 0x000fea0003800000 */
.L_x_702:
        /* <DEDUP_REMOVED lines=9> */
.L_x_724:


//--------------------- .text._Z18preparation_kernelPdiiii --------------------------
	.section	.text._Z18preparation_kernelPdiiii,"ax",@progbits
	.align	128
        .global         _Z18preparation_kernelPdiiii
        .type           _Z18preparation_kernelPdiiii,@function
        .size           _Z18preparation_kernelPdiiii,(.L_x_714 - _Z18preparation_kernelPdiiii)
        .other          _Z18preparation_kernelPdiiii,@"STO_CUDA_ENTRY STV_DEFAULT"
_Z18preparation_kernelPdiiii:
.text._Z18preparation_kernelPdiiii:
[----:B------:R-:W-:Y:S01]  /*0000*/  LDC R1, c[0x0][0x37c] ;  /* 0x0000df00ff017b82 */ /* 0x000fe20000000800 */
[----:B------:R-:W0:Y:S07]  /*0010*/  S2R R3, SR_TID.X ;  /* 0x0000000000037919 */ /* 0x000e2e0000002100 */
[----:B------:R-:W0:Y:S01]  /*0020*/  S2UR UR5, SR_CTAID.X ;  /* 0x00000000000579c3 */ /* 0x000e220000002500 */
[----:B------:R-:W1:Y:S07]  /*0030*/  LDCU UR8, c[0x0][0x390] ;  /* 0x00007200ff0877ac */ /* 0x000e6e0008000800 */
[----:B------:R-:W0:Y:S08]  /*0040*/  LDC R4, c[0x0][0x360] ;  /* 0x0000d800ff047b82 */ /* 0x000e300000000800 */
[----:B------:R-:W2:Y:S01]  /*0050*/  LDC R5, c[0x0][0x388] ;  /* 0x0000e200ff057b82 */ /* 0x000ea20000000800 */
[----:B-1----:R-:W-:Y:S01]  /*0060*/  UIADD3 UR4, UPT, UPT, UR8, 0x1, URZ ;  /* 0x0000000108047890 */ /* 0x002fe2000fffe0ff */
[----:B0-----:R-:W-:-:S05]  /*0070*/  IMAD R3, R4, UR5, R3 ;  /* 0x0000000504037c24 */ /* 0x001fca000f8e0203 */
[----:B------:R-:W-:-:S05]  /*0080*/  VIADD R0, R3, UR4 ;  /* 0x0000000403007c36 */ /* 0x000fca0008000000 */
[----:B--2---:R-:W-:-:S13]  /*0090*/  ISETP.GE.AND P0, PT, R0, R5, PT ;  /* 0x000000050000720c */ /* 0x004fda0003f06270 */
[----:B------:R-:W-:Y:S05]  /*00a0*/  @P0 EXIT ;  /* 0x000000000000094d */ /* 0x000fea0003800000 */
[----:B------:R-:W0:Y:S01]  /*00b0*/  LDC R6, c[0x0][0x394] ;  /* 0x0000e500ff067b82 */ /* 0x000e220000000800 */
[----:B------:R-:W1:Y:S01]  /*00c0*/  LDCU UR5, c[0x0][0x370] ;  /* 0x00006e00ff0577ac */ /* 0x000e620008000800 */
[----:B------:R-:W2:Y:S06]  /*00d0*/  LDCU.64 UR6, c[0x0][0x358] ;  /* 0x00006b00ff0677ac */ /* 0x000eac0008000a00 */
[----:B------:R-:W3:Y:S01]  /*00e0*/  LDC.64 R14, c[0x0][0x380] ;  /* 0x0000e000ff0e7b82 */ /* 0x000ee20000000a00 */
[----:B------:R-:W4:Y:S01]  /*00f0*/  LDCU UR10, c[0x0][0x388] ;  /* 0x00007100ff0a77ac */ /* 0x000f220008000800 */
[----:B------:R-:W0:Y:S06]  /*0100*/  LDCU UR9, c[0x0][0x394] ;  /* 0x00007280ff0977ac */ /* 0x000e2c0008000800 */
[----:B------:R-:W2:Y:S01]  /*0110*/  LDC R2, c[0x0][0x388] ;  /* 0x0000e200ff027b82 */ /* 0x000ea20000000800 */
[----:B-1----:R-:W-:-:S07]  /*0120*/  IMAD R4, R4, UR5, RZ ;  /* 0x0000000504047c24 */ /* 0x002fce000f8e02ff */
[----:B------:R-:W1:Y:S01]  /*0130*/  LDC.64 R16, c[0x0][0x380] ;  /* 0x0000e000ff107b82 */ /* 0x000e620000000a00 */
[----:B0-----:R-:W-:-:S04]  /*0140*/  IMAD R5, R5, R6, UR8 ;  /* 0x0000000805057e24 */ /* 0x001fc8000f8e0206 */
[----:B---34-:R-:W-:-:S07]  /*0150*/  IMAD.WIDE R14, R5, 0x8, R14 ;  /* 0x00000008050e7825 */ /* 0x018fce00078e020e */
.L_x_705:
[----:B--2---:R-:W2:Y:S01]  /*0160*/  LDG.E.64 R28, desc[UR6][R14.64] ;  /* 0x000000060e1c7981 */ /* 0x004ea2000c1e1b00 */
[----:B------:R-:W-:-:S04]  /*0170*/  IMAD R13, R2, UR9, R0 ;  /* 0x00000009020d7c24 */ /* 0x000fc8000f8e0200 */
[----:B-1----:R-:W-:-:S05]  /*0180*/  IMAD.WIDE R12, R13, 0x8, R16 ;  /* 0x000000080d0c7825 */ /* 0x002fca00078e0210 */
[----:B------:R-:W3:Y:S01]  /*0190*/  LDG.E.64 R20, desc[UR6][R12.64] ;  /* 0x000000060c147981 */ /* 0x000ee2000c1e1b00 */
[----:B------:R-:W-:Y:S01]  /*01a0*/  IMAD.MOV.U32 R6, RZ, RZ, 0x1 ;  /* 0x00000001ff067424 */ /* 0x000fe200078e00ff */
[----:B------:R-:W-:Y:S01]  /*01b0*/  BSSY.RECONVERGENT B0, `(.L_x_703) ;  /* 0x0000012000007945 */ /* 0x000fe20003800200 */
[----:B--2---:R-:W0:Y:S01]  /*01c0*/  MUFU.RCP64H R7, R29 ;  /* 0x0000001d00077308 */ /* 0x004e220000001800 */
[----:B---3--:R-:W-:-:S03]  /*01d0*/  FSETP.GEU.AND P1, PT, |R21|, 6.5827683646048100446e-37, PT ;  /* 0x036000001500780b */ /* 0x008fc60003f2e200 */
[----:B0-----:R-:W-:-:S08]  /*01e0*/  DFMA R8, -R28, R6, 1 ;  /* 0x3ff000001c08742b */ /* 0x001fd00000000106 */
[----:B------:R-:W-:-:S08]  /*01f0*/  DFMA R8, R8, R8, R8 ;  /* 0x000000080808722b */ /* 0x000fd00000000008 */
[----:B------:R-:W-:-:S08]  /*0200*/  DFMA R8, R6, R8, R6 ;  /* 0x000000080608722b */ /* 0x000fd00000000006 */
[----:B------:R-:W-:-:S08]  /*0210*/  DFMA R6, -R28, R8, 1 ;  /* 0x3ff000001c06742b */ /* 0x000fd00000000108 */
[----:B------:R-:W-:-:S08]  /*0220*/  DFMA R6, R8, R6, R8 ;  /* 0x000000060806722b */ /* 0x000fd00000000008 */
[----:B------:R-:W-:-:S08]  /*0230*/  DMUL R8, R20, R6 ;  /* 0x0000000614087228 */ /* 0x000fd00000000000 */
[----:B------:R-:W-:-:S08]  /*0240*/  DFMA R10, -R28, R8, R20 ;  /* 0x000000081c0a722b */ /* 0x000fd00000000114 */
[----:B------:R-:W-:-:S10]  /*0250*/  DFMA R6, R6, R10, R8 ;  /* 0x0000000a0606722b */ /* 0x000fd40000000008 */
[----:B------:R-:W-:-:S05]  /*0260*/  FFMA R0, RZ, R29, R7 ;  /* 0x0000001dff007223 */ /* 0x000fca0000000007 */
[----:B------:R-:W-:-:S13]  /*0270*/  FSETP.GT.AND P0, PT, |R0|, 1.469367938527859385e-39, PT ;  /* 0x001000000000780b */ /* 0x000fda0003f04200 */
[----:B------:R-:W-:Y:S05]  /*0280*/  @P0 BRA P1, `(.L_x_704) ;  /* 0x0000000000100947 */ /* 0x000fea0000800000 */
[----:B------:R-:W-:-:S07]  /*0290*/  MOV R0, 0x2b0 ;  /* 0x000002b000007802 */ /* 0x000fce0000000f00 */
[----:B------:R-:W-:Y:S05]  /*02a0*/  CALL.REL.NOINC `($__internal_0_$__cuda_sm20_div_rn_f64_full) ;  /* 0x0000000000247944 */ /* 0x000fea0003c00000 */
[----:B------:R-:W-:Y:S02]  /*02b0*/  IMAD.MOV.U32 R6, RZ, RZ, R20 ;  /* 0x000000ffff067224 */ /* 0x000fe400078e0014 */
[----:B------:R-:W-:-:S07]  /*02c0*/  IMAD.MOV.U32 R7, RZ, RZ, R21 ;  /* 0x000000ffff077224 */ /* 0x000fce00078e0015 */
.L_x_704:
[----:B------:R-:W-:Y:S05]  /*02d0*/  BSYNC.RECONVERGENT B0 ;  /* 0x0000000000007941 */ /* 0x000fea0003800200 */
.L_x_703:
[----:B------:R-:W-:Y:S01]  /*02e0*/  IMAD.IADD R3, R4, 0x1, R3 ;  /* 0x0000000104037824 */ /* 0x000fe200078e0203 */
[----:B------:R0:W-:Y:S03]  /*02f0*/  STG.E.64 desc[UR6][R12.64], R6 ;  /* 0x000000060c007986 */ /* 0x0001e6000c101b06 */
[----:B------:R-:W-:-:S05]  /*0300*/  VIADD R0, R3, UR4 ;  /* 0x0000000403007c36 */ /* 0x000fca0008000000 */
[----:B------:R-:W-:-:S13]  /*0310*/  ISETP.GE.AND P0, PT, R0, UR10, PT ;  /* 0x0000000a00007c0c */ /* 0x000fda000bf06270 */
[----:B0-----:R-:W-:Y:S05]  /*0320*/  @!P0 BRA `(.L_x_705) ;  /* 0xfffffffc008c8947 */ /* 0x001fea000383ffff */
[----:B------:R-:W-:Y:S05]  /*0330*/  EXIT ;  /* 0x000000000000794d */ /* 0x000fea0003800000 */
        .weak           $__internal_0_$__cuda_sm20_div_rn_f64_full
        .type           $__internal_0_$__cuda_sm20_div_rn_f64_full,@function
        .size           $__internal_0_$__cuda_sm20_div_rn_f64_full,(.L_x_714 - $__internal_0_$__cuda_sm20_div_rn_f64_full)
$__internal_0_$__cuda_sm20_div_rn_f64_full:
[C---:B------:R-:W-:Y:S01]  /*0340*/  FSETP.GEU.AND P0, PT, |R29|.reuse, 1.469367938527859385e-39, PT ;  /* 0x001000001d00780b */ /* 0x040fe20003f0e200 */
[--C-:B------:R-:W-:Y:S01]  /*0350*/  IMAD.MOV.U32 R8, RZ, RZ, R28.reuse ;  /* 0x000000ffff087224 */ /* 0x100fe200078e001c */
[C---:B------:R-:W-:Y:S01]  /*0360*/  LOP3.LUT R10, R29.reuse, 0x800fffff, RZ, 0xc0, !PT ;  /* 0x800fffff1d0a7812 */ /* 0x040fe200078ec0ff */
[----:B------:R-:W-:Y:S01]  /*0370*/  IMAD.MOV.U32 R9, RZ, RZ, R29 ;  /* 0x000000ffff097224 */ /* 0x000fe200078e001d */
[----:B------:R-:W-:Y:S01]  /*0380*/  BSSY.RECONVERGENT B1, `(.L_x_706) ;  /* 0x0000057000017945 */ /* 0x000fe20003800200 */
[----:B------:R-:W-:Y:S01]  /*0390*/  IMAD.MOV.U32 R7, RZ, RZ, R21 ;  /* 0x000000ffff077224 */ /* 0x000fe200078e0015 */
[----:B------:R-:W-:Y:S01]  /*03a0*/  LOP3.LUT R11, R10, 0x3ff00000, RZ, 0xfc, !PT ;  /* 0x3ff000000a0b7812 */ /* 0x000fe200078efcff */
[----:B------:R-:W-:Y:S01]  /*03b0*/  IMAD.MOV.U32 R10, RZ, RZ, R28 ;  /* 0x000000ffff0a7224 */ /* 0x000fe200078e001c */
[----:B------:R-:W-:Y:S01]  /*03c0*/  LOP3.LUT R28, R29, 0x7ff00000, RZ, 0xc0, !PT ;  /* 0x7ff000001d1c7812 */ /* 0x000fe200078ec0ff */
[----:B------:R-:W-:Y:S01]  /*03d0*/  IMAD.MOV.U32 R18, RZ, RZ, 0x1 ;  /* 0x00000001ff127424 */ /* 0x000fe200078e00ff */
[C---:B------:R-:W-:Y:S01]  /*03e0*/  FSETP.GEU.AND P2, PT, |R7|.reuse, 1.469367938527859385e-39, PT ;  /* 0x001000000700780b */ /* 0x040fe20003f4e200 */
[----:B------:R-:W-:Y:S01]  /*03f0*/  IMAD.MOV.U32 R6, RZ, RZ, R20 ;  /* 0x000000ffff067224 */ /* 0x000fe200078e0014 */
[----:B------:R-:W-:Y:S01]  /*0400*/  LOP3.LUT R5, R7, 0x7ff00000, RZ, 0xc0, !PT ;  /* 0x7ff0000007057812 */ /* 0x000fe200078ec0ff */
[----:B------:R-:W-:Y:S01]  /*0410*/  @!P0 DMUL R10, R8, 8.98846567431157953865e+307 ;  /* 0x7fe00000080a8828 */ /* 0x000fe20000000000 */
[----:B------:R-:W-:-:S02]  /*0420*/  IMAD.MOV.U32 R26, RZ, RZ, 0x1ca00000 ;  /* 0x1ca00000ff1a7424 */ /* 0x000fc400078e00ff */
[----:B------:R-:W-:-:S03]  /*0430*/  ISETP.GE.U32.AND P1, PT, R5, R28, PT ;  /* 0x0000001c0500720c */ /* 0x000fc60003f26070 */
[----:B------:R-:W0:Y:S04]  /*0440*/  MUFU.RCP64H R19, R11 ;  /* 0x0000000b00137308 */ /* 0x000e280000001800 */
[----:B------:R-:W-:Y:S02]  /*0450*/  @!P2 LOP3.LUT R20, R9, 0x7ff00000, RZ, 0xc0, !PT ;  /* 0x7ff000000914a812 */ /* 0x000fe400078ec0ff */
[----:B------:R-:W-:Y:S02]  /*0460*/  @!P0 LOP3.LUT R28, R11, 0x7ff00000, RZ, 0xc0, !PT ;  /* 0x7ff000000b1c8812 */ /* 0x000fe400078ec0ff */
[----:B------:R-:W-:-:S04]  /*0470*/  @!P2 ISETP.GE.U32.AND P3, PT, R5, R20, PT ;  /* 0x000000140500a20c */ /* 0x000fc80003f66070 */
[----:B------:R-:W-:-:S04]  /*0480*/  @!P2 SEL R21, R26, 0x63400000, !P3 ;  /* 0x634000001a15a807 */ /* 0x000fc80005800000 */
[----:B------:R-:W-:Y:S01]  /*0490*/  @!P2 LOP3.LUT R24, R21, 0x80000000, R7, 0xf8, !PT ;  /* 0x800000001518a812 */ /* 0x000fe200078ef807 */
[----:B0-----:R-:W-:-:S03]  /*04a0*/  DFMA R22, R18, -R10, 1 ;  /* 0x3ff000001216742b */ /* 0x001fc6000000080a */
[----:B------:R-:W-:Y:S01]  /*04b0*/  @!P2 LOP3.LUT R25, R24, 0x100000, RZ, 0xfc, !PT ;  /* 0x001000001819a812 */ /* 0x000fe200078efcff */
[----:B------:R-:W-:-:S04]  /*04c0*/  @!P2 IMAD.MOV.U32 R24, RZ, RZ, RZ ;  /* 0x000000ffff18a224 */ /* 0x000fc800078e00ff */
[----:B------:R-:W-:-:S08]  /*04d0*/  DFMA R22, R22, R22, R22 ;  /* 0x000000161616722b */ /* 0x000fd00000000016 */
[----:B------:R-:W-:Y:S01]  /*04e0*/  DFMA R22, R18, R22, R18 ;  /* 0x000000161216722b */ /* 0x000fe20000000012 */
[----:B------:R-:W-:Y:S01]  /*04f0*/  SEL R19, R26, 0x63400000, !P1 ;  /* 0x634000001a137807 */ /* 0x000fe20004800000 */
[----:B------:R-:W-:-:S03]  /*0500*/  IMAD.MOV.U32 R18, RZ, RZ, R6 ;  /* 0x000000ffff127224 */ /* 0x000fc600078e0006 */
[----:B------:R-:W-:-:S03]  /*0510*/  LOP3.LUT R19, R19, 0x800fffff, R7, 0xf8, !PT ;  /* 0x800fffff13137812 */ /* 0x000fc600078ef807 */
[----:B------:R-:W-:-:S03]  /*0520*/  DFMA R20, R22, -R10, 1 ;  /* 0x3ff000001614742b */ /* 0x000fc6000000080a */
[----:B------:R-:W-:-:S05]  /*0530*/  @!P2 DFMA R18, R18, 2, -R24 ;  /* 0x400000001212a82b */ /* 0x000fca0000000818 */
[----:B------:R-:W-:-:S08]  /*0540*/  DFMA R20, R22, R20, R22 ;  /* 0x000000141614722b */ /* 0x000fd00000000016 */
[----:B------:R-:W-:-:S08]  /*0550*/  DMUL R22, R20, R18 ;  /* 0x0000001214167228 */ /* 0x000fd00000000000 */
[----:B------:R-:W-:-:S08]  /*0560*/  DFMA R24, R22, -R10, R18 ;  /* 0x8000000a1618722b */ /* 0x000fd00000000012 */
[----:B------:R-:W-:Y:S01]  /*0570*/  DFMA R24, R20, R24, R22 ;  /* 0x000000181418722b */ /* 0x000fe20000000016 */
[----:B------:R-:W-:Y:S01]  /*0580*/  IMAD.MOV.U32 R23, RZ, RZ, R5 ;  /* 0x000000ffff177224 */ /* 0x000fe200078e0005 */
[----:B------:R-:W-:-:S05]  /*0590*/  @!P2 LOP3.LUT R23, R19, 0x7ff00000, RZ, 0xc0, !PT ;  /* 0x7ff000001317a812 */ /* 0x000fca00078ec0ff */
[----:B------:R-:W-:-:S05]  /*05a0*/  VIADD R20, R23, 0xffffffff ;  /* 0xffffffff17147836 */ /* 0x000fca0000000000 */
[----:B------:R-:W-:Y:S01]  /*05b0*/  ISETP.GT.U32.AND P0, PT, R20, 0x7feffffe, PT ;  /* 0x7feffffe1400780c */ /* 0x000fe20003f04070 */
[----:B------:R-:W-:-:S05]  /*05c0*/  VIADD R20, R28, 0xffffffff ;  /* 0xffffffff1c147836 */ /* 0x000fca0000000000 */
[----:B------:R-:W-:-:S13]  /*05d0*/  ISETP.GT.U32.OR P0, PT, R20, 0x7feffffe, P0 ;  /* 0x7feffffe1400780c */ /* 0x000fda0000704470 */
[----:B------:R-:W-:Y:S05]  /*05e0*/  @P0 BRA `(.L_x_707) ;  /* 0x00000000006c0947 */ /* 0x000fea0003800000 */
[----:B------:R-:W-:-:S04]  /*05f0*/  LOP3.LUT R20, R9, 0x7ff00000, RZ, 0xc0, !PT ;  /* 0x7ff0000009147812 */ /* 0x000fc800078ec0ff */
[CC--:B------:R-:W-:Y:S02]  /*0600*/  VIADDMNMX R6, R5.reuse, -R20.reuse, 0xb9600000, !PT ;  /* 0xb960000005067446 */ /* 0x0c0fe40007800914 */
[----:B------:R-:W-:Y:S02]  /*0610*/  ISETP.GE.U32.AND P0, PT, R5, R20, PT ;  /* 0x000000140500720c */ /* 0x000fe40003f06070 */
[----:B------:R-:W-:Y:S01]  /*0620*/  VIMNMX R5, PT, PT, R6, 0x46a00000, PT ;  /* 0x46a0000006057848 */ /* 0x000fe20003fe0100 */
[----:B------:R-:W-:Y:S01]  /*0630*/  IMAD.MOV.U32 R6, RZ, RZ, RZ ;  /* 0x000000ffff067224 */ /* 0x000fe200078e00ff */
[----:B------:R-:W-:-:S05]  /*0640*/  SEL R26, R26, 0x63400000, !P0 ;  /* 0x634000001a1a7807 */ /* 0x000fca0004000000 */
[----:B------:R-:W-:-:S04]  /*0650*/  IMAD.IADD R5, R5, 0x1, -R26 ;  /* 0x0000000105057824 */ /* 0x000fc800078e0a1a */
[----:B------:R-:W-:-:S06]  /*0660*/  VIADD R7, R5, 0x7fe00000 ;  /* 0x7fe0000005077836 */ /* 0x000fcc0000000000 */
[----:B------:R-:W-:-:S10]  /*0670*/  DMUL R20, R24, R6 ;  /* 0x0000000618147228 */ /* 0x000fd40000000000 */
[----:B------:R-:W-:-:S13]  /*0680*/  FSETP.GTU.AND P0, PT, |R21|, 1.469367938527859385e-39, PT ;  /* 0x001000001500780b */ /* 0x000fda0003f0c200 */
[----:B------:R-:W-:Y:S05]  /*0690*/  @P0 BRA `(.L_x_708) ;  /* 0x0000000000940947 */ /* 0x000fea0003800000 */
[----:B------:R-:W-:Y:S01]  /*06a0*/  DFMA R10, R24, -R10, R18 ;  /* 0x8000000a180a722b */ /* 0x000fe20000000012 */
[----:B------:R-:W-:-:S09]  /*06b0*/  IMAD.MOV.U32 R8, RZ, RZ, RZ ;  /* 0x000000ffff087224 */ /* 0x000fd200078e00ff */
[C---:B------:R-:W-:Y:S02]  /*06c0*/  FSETP.NEU.AND P0, PT, R11.reuse, RZ, PT ;  /* 0x000000ff0b00720b */ /* 0x040fe40003f0d000 */
[----:B------:R-:W-:-:S04]  /*06d0*/  LOP3.LUT R19, R11, 0x80000000, R9, 0x48, !PT ;  /* 0x800000000b137812 */ /* 0x000fc800078e4809 */
[----:B------:R-:W-:-:S07]  /*06e0*/  LOP3.LUT R9, R19, R7, RZ, 0xfc, !PT ;  /* 0x0000000713097212 */ /* 0x000fce00078efcff */
[----:B------:R-:W-:Y:S05]  /*06f0*/  @!P0 BRA `(.L_x_708) ;  /* 0x00000000007c8947 */ /* 0x000fea0003800000 */
[----:B------:R-:W-:Y:S01]  /*0700*/  IMAD.MOV R7, RZ, RZ, -R5 ;  /* 0x000000ffff077224 */ /* 0x000fe200078e0a05 */
[----:B------:R-:W-:Y:S01]  /*0710*/  DMUL.RP R8, R24, R8 ;  /* 0x0000000818087228 */ /* 0x000fe20000008000 */
[----:B------:R-:W-:Y:S01]  /*0720*/  IMAD.MOV.U32 R6, RZ, RZ, RZ ;  /* 0x000000ffff067224 */ /* 0x000fe200078e00ff */
[----:B------:R-:W-:-:S05]  /*0730*/  IADD3 R5, PT, PT, -R5, -0x43300000, RZ ;  /* 0xbcd0000005057810 */ /* 0x000fca0007ffe1ff */
[----:B------:R-:W-:-:S03]  /*0740*/  DFMA R6, R20, -R6, R24 ;  /* 0x800000061406722b */ /* 0x000fc60000000018 */
[----:B------:R-:W-:-:S07]  /*0750*/  LOP3.LUT R19, R9, R19, RZ, 0x3c, !PT ;  /* 0x0000001309137212 */ /* 0x000fce00078e3cff */
[----:B------:R-:W-:-:S04]  /*0760*/  FSETP.NEU.AND P0, PT, |R7|, R5, PT ;  /* 0x000000050700720b */ /* 0x000fc80003f0d200 */
[----:B------:R-:W-:Y:S02]  /*0770*/  FSEL R20, R8, R20, !P0 ;  /* 0x0000001408147208 */ /* 0x000fe40004000000 */
[----:B------:R-:W-:Y:S01]  /*0780*/  FSEL R21, R19, R21, !P0 ;  /* 0x0000001513157208 */ /* 0x000fe20004000000 */
[----:B------:R-:W-:Y:S06]  /*0790*/  BRA `(.L_x_708) ;  /* 0x0000000000547947 */ /* 0x000fec0003800000 */
.L_x_707:
[----:B------:R-:W-:-:S14]  /*07a0*/  DSETP.NAN.AND P0, PT, R6, R6, PT ;  /* 0x000000060600722a */ /* 0x000fdc0003f08000 */
[----:B------:R-:W-:Y:S05]  /*07b0*/  @P0 BRA `(.L_x_709) ;  /* 0x0000000000440947 */ /* 0x000fea0003800000 */
[----:B------:R-:W-:-:S14]  /*07c0*/  DSETP.NAN.AND P0, PT, R8, R8, PT ;  /* 0x000000080800722a */ /* 0x000fdc0003f08000 */
[----:B------:R-:W-:Y:S05]  /*07d0*/  @P0 BRA `(.L_x_710) ;  /* 0x0000000000300947 */ /* 0x000fea0003800000 */
[----:B------:R-:W-:Y:S01]  /*07e0*/  ISETP.NE.AND P0, PT, R23, R28, PT ;  /* 0x0000001c1700720c */ /* 0x000fe20003f05270 */
[----:B------:R-:W-:Y:S02]  /*07f0*/  IMAD.MOV.U32 R20, RZ, RZ, 0x0 ;  /* 0x00000000ff147424 */ /* 0x000fe400078e00ff */
[----:B------:R-:W-:-:S10]  /*0800*/  IMAD.MOV.U32 R21, RZ, RZ, -0x80000 ;  /* 0xfff80000ff157424 */ /* 0x000fd400078e00ff */
[----:B------:R-:W-:Y:S05]  /*0810*/  @!P0 BRA `(.L_x_708) ;  /* 0x0000000000348947 */ /* 0x000fea0003800000 */
[----:B------:R-:W-:Y:S02]  /*0820*/  ISETP.NE.AND P0, PT, R23, 0x7ff00000, PT ;  /* 0x7ff000001700780c */ /* 0x000fe40003f05270 */
[----:B------:R-:W-:Y:S02]  /*0830*/  LOP3.LUT R21, R7, 0x80000000, R9, 0x48, !PT ;  /* 0x8000000007157812 */ /* 0x000fe400078e4809 */
[----:B------:R-:W-:-:S13]  /*0840*/  ISETP.EQ.OR P0, PT, R28, RZ, !P0 ;  /* 0x000000ff1c00720c */ /* 0x000fda0004702670 */
[----:B------:R-:W-:Y:S01]  /*0850*/  @P0 LOP3.LUT R5, R21, 0x7ff00000, RZ, 0xfc, !PT ;  /* 0x7ff0000015050812 */ /* 0x000fe200078efcff */
[----:B------:R-:W-:Y:S02]  /*0860*/  @!P0 IMAD.MOV.U32 R20, RZ, RZ, RZ ;  /* 0x000000ffff148224 */ /* 0x000fe400078e00ff */
[----:B------:R-:W-:Y:S02]  /*0870*/  @P0 IMAD.MOV.U32 R20, RZ, RZ, RZ ;  /* 0x000000ffff140224 */ /* 0x000fe400078e00ff */
[----:B------:R-:W-:Y:S01]  /*0880*/  @P0 IMAD.MOV.U32 R21, RZ, RZ, R5 ;  /* 0x000000ffff150224 */ /* 0x000fe200078e0005 */
[----:B------:R-:W-:Y:S06]  /*0890*/  BRA `(.L_x_708) ;  /* 0x0000000000147947 */ /* 0x000fec0003800000 */
.L_x_710:
[----:B------:R-:W-:Y:S01]  /*08a0*/  LOP3.LUT R21, R9, 0x80000, RZ, 0xfc, !PT ;  /* 0x0008000009157812 */ /* 0x000fe200078efcff */
[----:B------:R-:W-:Y:S01]  /*08b0*/  IMAD.MOV.U32 R20, RZ, RZ, R8 ;  /* 0x000000ffff147224 */ /* 0x000fe200078e0008 */
[----:B------:R-:W-:Y:S06]  /*08c0*/  BRA `(.L_x_708) ;  /* 0x0000000000087947 */ /* 0x000fec0003800000 */
.L_x_709:
[----:B------:R-:W-:Y:S01]  /*08d0*/  LOP3.LUT R21, R7, 0x80000, RZ, 0xfc, !PT ;  /* 0x0008000007157812 */ /* 0x000fe200078efcff */
[----:B------:R-:W-:-:S07]  /*08e0*/  IMAD.MOV.U32 R20, RZ, RZ, R6 ;  /* 0x000000ffff147224 */ /* 0x000fce00078e0006 */
.L_x_708:
[----:B------:R-:W-:Y:S05]  /*08f0*/  BSYNC.RECONVERGENT B1 ;  /* 0x0000000000017941 */ /* 0x000fea0003800200 */
.L_x_706:
[----:B------:R-:W-:Y:S02]  /*0900*/  IMAD.MOV.U32 R6, RZ, RZ, R0 ;  /* 0x000000ffff067224 */ /* 0x000fe400078e0000 */
[----:B------:R-:W-:-:S04]  /*0910*/  IMAD.MOV.U32 R7, RZ, RZ, 0x0 ;  /* 0x00000000ff077424 */ /* 0x000fc800078e00ff */
[----:B------:R-:W-:Y:S05]  /*0920*/  RET.REL.NODEC R6 `(_Z18preparation_kernelPdiiii) ;  /* 0xfffffff406b47950 */ /* 0x000fea0003c3ffff */
.L_x_711:
        /* <DEDUP_REMOVED lines=13> */
.L_x_714:


//--------------------- .text._Z11swap_kernelPdiiiii --------------------------
	.section	.text._Z11swap_kernelPdiiiii,"ax",@progbits
	.align	128
        .global         _Z11swap_kernelPdiiiii
        .type           _Z11swap_kernelPdiiiii,@function
        .size           _Z11swap_kernelPdiiiii,(.L_x_726 - _Z11swap_kernelPdiiiii)
        .other          _Z11swap_kernelPdiiiii,@"STO_CUDA_ENTRY STV_DEFAULT"
_Z11swap_kernelPdiiiii:
.text._Z11swap_kernelPdiiiii:
[----:B------:R-:W-:Y:S01]  /*0000*/  LDC R1, c[0x0][0x37c] ;  /* 0x0000df00ff017b82 */ /* 0x000fe20000000800 */
[----:B------:R-:W0:Y:S07]  /*0010*/  S2R R0, SR_TID.X ;  /* 0x0000000000007919 */ /* 0x000e2e0000002100 */
[----:B------:R-:W0:Y:S01]  /*0020*/  S2UR UR4, SR_CTAID.X ;  /* 0x00000000000479c3 */ /* 0x000e220000002500 */
[----:B------:R-:W1:Y:S01]  /*0030*/  LDCU UR5, c[0x0][0x390] ;  /* 0x00007200ff0577ac */ /* 0x000e620008000800 */
[----:B------:R-:W2:Y:S06]  /*0040*/  LDCU UR8, c[0x0][0x38c] ;  /* 0x00007180ff0877ac */ /* 0x000eac0008000800 */
[----:B------:R-:W0:Y:S02]  /*0050*/  LDC R13, c[0x0][0x360] ;  /* 0x0000d800ff0d7b82 */ /* 0x000e240000000800 */
[----:B0-----:R-:W-:-:S05]  /*0060*/  IMAD R0, R13, UR4, R0 ;  /* 0x000000040d007c24 */ /* 0x001fca000f8e0200 */
[----:B-1----:R-:W-:-:S04]  /*0070*/  IADD3 R4, PT, PT, R0, UR5, RZ ;  /* 0x0000000500047c10 */ /* 0x002fc8000fffe0ff */
[----:B--2---:R-:W-:-:S13]  /*0080*/  ISETP.GE.AND P0, PT, R4, UR8, PT ;  /* 0x0000000804007c0c */ /* 0x004fda000bf06270 */
[----:B------:R-:W-:Y:S05]  /*0090*/  @P0 EXIT ;  /* 0x000000000000094d */ /* 0x000fea0003800000 */
[----:B------:R-:W0:Y:S01]  /*00a0*/  LDC R15, c[0x0][0x394] ;  /* 0x0000e500ff0f7b82 */ /* 0x000e220000000800 */
[----:B------:R-:W1:Y:S01]  /*00b0*/  LDCU UR4, c[0x0][0x370] ;  /* 0x00006e00ff0477ac */ /* 0x000e620008000800 */
[----:B------:R-:W-:Y:S01]  /*00c0*/  MOV R12, R4 ;  /* 0x00000004000c7202 */ /* 0x000fe20000000f00 */
[----:B------:R-:W2:Y:S05]  /*00d0*/  LDCU.64 UR6, c[0x0][0x358] ;  /* 0x00006b00ff0677ac */ /* 0x000eaa0008000a00 */
[----:B------:R-:W3:Y:S01]  /*00e0*/  LDC R17, c[0x0][0x398] ;  /* 0x0000e600ff117b82 */ /* 0x000ee20000000800 */
[----:B------:R-:W4:Y:S07]  /*00f0*/  LDCU UR9, c[0x0][0x388] ;  /* 0x00007100ff0977ac */ /* 0x000f2e0008000800 */
[----:B------:R-:W0:Y:S01]  /*0100*/  LDC.64 R2, c[0x0][0x380] ;  /* 0x0000e000ff027b82 */ /* 0x000e220000000a00 */
[----:B-1----:R-:W-:-:S07]  /*0110*/  IMAD R13, R13, UR4, RZ ;  /* 0x000000040d0d7c24 */ /* 0x002fce000f8e02ff */
.L_x_712:
[C---:B-1-34-:R-:W-:Y:S02]  /*0120*/  IMAD R9, R12.reuse, UR9, R17 ;  /* 0x000000090c097c24 */ /* 0x05afe4000f8e0211 */
[----:B0-----:R-:W-:Y:S02]  /*0130*/  IMAD R5, R12, UR9, R15 ;  /* 0x000000090c057c24 */ /* 0x001fe4000f8e020f */
[----:B------:R-:W-:-:S04]  /*0140*/  IMAD.WIDE R8, R9, 0x8, R2 ;  /* 0x0000000809087825 */ /* 0x000fc800078e0202 */
[----:B------:R-:W-:Y:S01]  /*0150*/  IMAD.WIDE R4, R5, 0x8, R2 ;  /* 0x0000000805047825 */ /* 0x000fe200078e0202 */
[----:B--2---:R-:W2:Y:S04]  /*0160*/  LDG.E.64 R10, desc[UR6][R8.64] ;  /* 0x00000006080a7981 */ /* 0x004ea8000c1e1b00 */
[----:B------:R-:W3:Y:S01]  /*0170*/  LDG.E.64 R6, desc[UR6][R4.64] ;  /* 0x0000000604067981 */ /* 0x000ee2000c1e1b00 */
[----:B------:R-:W-:-:S04]  /*0180*/  IADD3 R0, PT, PT, R13, R0, RZ ;  /* 0x000000000d007210 */ /* 0x000fc80007ffe0ff */
[----:B------:R-:W-:-:S04]  /*0190*/  IADD3 R12, PT, PT, R0, UR5, RZ ;  /* 0x00000005000c7c10 */ /* 0x000fc8000fffe0ff */
[----:B------:R-:W-:Y:S01]  /*01a0*/  ISETP.GE.AND P0, PT, R12, UR8, PT ;  /* 0x000000080c007c0c */ /* 0x000fe2000bf06270 */
[----:B--2---:R1:W-:Y:S04]  /*01b0*/  STG.E.64 desc[UR6][R4.64], R10 ;  /* 0x0000000a04007986 */ /* 0x0043e8000c101b06 */
[----:B---3--:R1:W-:Y:S08]  /*01c0*/  STG.E.64 desc[UR6][R8.64], R6 ;  /* 0x0000000608007986 */ /* 0x0083f0000c101b06 */
[----:B------:R-:W-:Y:S05]  /*01d0*/  @!P0 BRA `(.L_x_712) ;  /* 0xfffffffc00d08947 */ /* 0x000fea000383ffff */
[----:B------:R-:W-:Y:S05]  /*01e0*/  EXIT ;  /* 0x000000000000794d */ /* 0x000fea0003800000 */
.L_x_713:
        /* <DEDUP_REMOVED lines=9> */
.L_x_726:


//--------------------- .nv.shared._ZN3cub18CUB_300001_SM_10006detail11EmptyKernelIvEEvv --------------------------
	.section	.nv.shared._ZN3cub18CUB_300001_SM_10006detail11EmptyKernelIvEEvv,"aw",@nobits
	.sectionflags	@""
	.align	16
	.zero		1024


//--------------------- .nv.shared.reserved.0     --------------------------
	.section	.nv.shared.reserved.0,"aw",@nobits
	.weak		__nv_reservedSMEM_offset_0_alias
	.size		__nv_reservedSMEM_offset_0_alias, 0, 64
	.other		__nv_reservedSMEM_offset_0_alias,@"STO_CUDA_RESERVED_SHARED STV_DEFAULT"
__nv_reservedSMEM_offset_0_alias:
	.zero		0
	.zero		64


//--------------------- .nv.global                --------------------------
	.section	.nv.global,"aw",@nobits
.nv.global:
	.type		_ZN34_INTERNAL_3a5a03d6_4_k_cu_9792f8256thrust24THRUST_300001_SM_1000_NS12placeholders2_8E,@object
	.size		_ZN34_INTERNAL_3a5a03d6_4_k_cu_9792f8256thrust24THRUST_300001_SM_1000_NS12placeholders2_8E,(_ZN34_INTERNAL_3a5a03d6_4_k_cu_9792f8254cuda3std3__436_GLOBAL__N__3a5a03d6_4_k_cu_9792f8256ignoreE - _ZN34_INTERNAL_3a5a03d6_4_k_cu_9792f8256thrust24THRUST_300001_SM_1000_NS12placeholders2_8E)
_ZN34_INTERNAL_3a5a03d6_4_k_cu_9792f8256thrust24THRUST_300001_SM_1000_NS12placeholders2_8E:
	.zero		1
	.type		_ZN34_INTERNAL_3a5a03d6_4_k_cu_9792f8254cuda3std3__436_GLOBAL__N__3a5a03d6_4_k_cu_9792f8256ignoreE,@object
	.size		_ZN34_INTERNAL_3a5a03d6_4_k_cu_9792f8254cuda3std3__436_GLOBAL__N__3a5a03d6_4_k_cu_9792f8256ignoreE,(_ZN34_INTERNAL_3a5a03d6_4_k_cu_9792f8254cuda3std6ranges3__45__cpo4dataE - _ZN34_INTERNAL_3a5a03d6_4_k_cu_9792f8254cuda3std3__436_GLOBAL__N__3a5a03d6_4_k_cu_9792f8256ignoreE)
_ZN34_INTERNAL_3a5a03d6_4_k_cu_9792f8254cuda3std3__436_GLOBAL__N__3a5a03d6_4_k_cu_9792f8256ignoreE:
	.zero		1
	.type		_ZN34_INTERNAL_3a5a03d6_4_k_cu_9792f8254cuda3std6ranges3__45__cpo4dataE,@object
	.size		_ZN34_INTERNAL_3a5a03d6_4_k_cu_9792f8254cuda3std6ranges3__45__cpo4dataE,(_ZN34_INTERNAL_3a5a03d6_4_k_cu_9792f8256thrust24THRUST_300001_SM_1000_NS6system3cpp3parE - _ZN34_INTERNAL_3a5a03d6_4_k_cu_9792f8254cuda3std6ranges3__45__cpo4dataE)
_ZN34_INTERNAL_3a5a03d6_4_k_cu_9792f8254cuda3std6ranges3__45__cpo4dataE:
	.zero		1
	.type		_ZN34_INTERNAL_3a5a03d6_4_k_cu_9792f8256thrust24THRUST_300001_SM_1000_NS6system3cpp3parE,@object
	.size		_ZN34_INTERNAL_3a5a03d6_4_k_cu_9792f8256thrust24THRUST_300001_SM_1000_NS6system3cpp3parE,(_ZN34_INTERNAL_3a5a03d6_4_k_cu_9792f8254cuda3std3__45__cpo5beginE - _ZN34_INTERNAL_3a5a03d6_4_k_cu_9792f8256thrust24THRUST_300001_SM_1000_NS6system3cpp3parE)
_ZN34_INTERNAL_3a5a03d6_4_k_cu_9792f8256thrust24THRUST_300001_SM_1000_NS6system3cpp3parE:
	.zero		1
	.type		_ZN34_INTERNAL_3a5a03d6_4_k_cu_9792f8254cuda3std3__45__cpo5beginE,@object
	.size		_ZN34_INTERNAL_3a5a03d6_4_k_cu_9792f8254cuda3std3__45__cpo5beginE,(_ZN34_INTERNAL_3a5a03d6_4_k_cu_9792f8254cuda3std6ranges3__45__cpo5beginE - _ZN34_INTERNAL_3a5a03d6_4_k_cu_9792f8254cuda3std3__45__cpo5beginE)
_ZN34_INTERNAL_3a5a03d6_4_k_cu_9792f8254cuda3std3__45__cpo5beginE:
	.zero		1
	.type		_ZN34_INTERNAL_3a5a03d6_4_k_cu_9792f8254cuda3std6ranges3__45__cpo5beginE,@object
	.size		_ZN34_INTERNAL_3a5a03d6_4_k_cu_9792f8254cuda3std6ranges3__45__cpo5beginE,(_ZN34_INTERNAL_3a5a03d6_4_k_cu_9792f8256thrust24THRUST_300001_SM_1000_NS6deviceE - _ZN34_INTERNAL_3a5a03d6_4_k_cu_9792f8254cuda3std6ranges3__45__cpo5beginE)
_ZN34_INTERNAL_3a5a03d6_4_k_cu_9792f8254cuda3std6ranges3__45__cpo5beginE:
	.zero		1
	.type		_ZN34_INTERNAL_3a5a03d6_4_k_cu_9792f8256thrust24THRUST_300001_SM_1000_NS6deviceE,@object
	.size		_ZN34_INTERNAL_3a5a03d6_4_k_cu_9792f8256thrust24THRUST_300001_SM_1000_NS6deviceE,(_ZN34_INTERNAL_3a5a03d6_4_k_cu_9792f8254cuda3std3__47nulloptE - _ZN34_INTERNAL_3a5a03d6_4_k_cu_9792f8256thrust24THRUST_300001_SM_1000_NS6deviceE)
_ZN34_INTERNAL_3a5a03d6_4_k_cu_9792f8256thrust24THRUST_300001_SM_1000_NS6deviceE:
	.zero		1
	.type		_ZN34_INTERNAL_3a5a03d6_4_k_cu_9792f8254cuda3std3__47nulloptE,@object
	.size		_ZN34_INTERNAL_3a5a03d6_4_k_cu_9792f8254cuda3std3__47nulloptE,(_ZN34_INTERNAL_3a5a03d6_4_k_cu_9792f8254cuda3std6ranges3__45__cpo8distanceE - _ZN34_INTERNAL_3a5a03d6_4_k_cu_9792f8254cuda3std3__47nulloptE)
_ZN34_INTERNAL_3a5a03d6_4_k_cu_9792f8254cuda3std3__47nulloptE:
	.zero		1
	.type		_ZN34_INTERNAL_3a5a03d6_4_k_cu_9792f8254cuda3std6ranges3__45__cpo8distanceE,@object
	.size		_ZN34_INTERNAL_3a5a03d6_4_k_cu_9792f8254cuda3std6ranges3__45__cpo8distanceE,(_ZN34_INTERNAL_3a5a03d6_4_k_cu_9792f8256thrust24THRUST_300001_SM_1000_NS12placeholders2_4E - _ZN34_INTERNAL_3a5a03d6_4_k_cu_9792f8254cuda3std6ranges3__45__cpo8distanceE)
_ZN34_INTERNAL_3a5a03d6_4_k_cu_9792f8254cuda3std6ranges3__45__cpo8distanceE:
	.zero		1
	.type		_ZN34_INTERNAL_3a5a03d6_4_k_cu_9792f8256thrust24THRUST_300001_SM_1000_NS12placeholders2_4E,@object
	.size		_ZN34_INTERNAL_3a5a03d6_4_k_cu_9792f8256thrust24THRUST_300001_SM_1000_NS12placeholders2_4E,(_ZN34_INTERNAL_3a5a03d6_4_k_cu_9792f8254cuda3std3__45__cpo6rbeginE - _ZN34_INTERNAL_3a5a03d6_4_k_cu_9792f8256thrust24THRUST_300001_SM_1000_NS12placeholders2_4E)
_ZN34_INTERNAL_3a5a03d6_4_k_cu_9792f8256thrust24THRUST_300001_SM_1000_NS12placeholders2_4E:
	.zero		1
	.type		_ZN34_INTERNAL_3a5a03d6_4_k_cu_9792f8254cuda3std3__45__cpo6rbeginE,@object
	.size		_ZN34_INTERNAL_3a5a03d6_4_k_cu_9792f8254cuda3std3__45__cpo6rbeginE,(_ZN34_INTERNAL_3a5a03d6_4_k_cu_9792f8254cuda3std6ranges3__45__cpo7advanceE - _ZN34_INTERNAL_3a5a03d6_4_k_cu_9792f8254cuda3std3__45__cpo6rbeginE)
_ZN34_INTERNAL_3a5a03d6_4_k_cu_9792f8254cuda3std3__45__cpo6rbeginE:
	.zero		1
	.type		_ZN34_INTERNAL_3a5a03d6_4_k_cu_9792f8254cuda3std6ranges3__45__cpo7advanceE,@object
	.size		_ZN34_INTERNAL_3a5a03d6_4_k_cu_9792f8254cuda3std6ranges3__45__cpo7advanceE,(_ZN34_INTERNAL_3a5a03d6_4_k_cu_9792f8256thrust24THRUST_300001_SM_1000_NS12placeholders3_10E - _ZN34_INTERNAL_3a5a03d6_4_k_cu_9792f8254cuda3std6ranges3__45__cpo7advanceE)
_ZN34_INTERNAL_3a5a03d6_4_k_cu_9792f8254cuda3std6ranges3__45__cpo7advanceE:
	.zero		1
	.type		_ZN34_INTERNAL_3a5a03d6_4_k_cu_9792f8256thrust24THRUST_300001_SM_1000_NS12placeholders3_10E,@object
	.size		_ZN34_INTERNAL_3a5a03d6_4_k_cu_9792f8256thrust24THRUST_300001_SM_1000_NS12placeholders3_10E,(_ZN34_INTERNAL_3a5a03d6_4_k_cu_9792f8254cuda3std3__48in_placeE - _ZN34_INTERNAL_3a5a03d6_4_k_cu_9792f8256thrust24THRUST_300001_SM_1000_NS12placeholders3_10E)
_ZN34_INTERNAL_3a5a03d6_4_k_cu_9792f8256thrust24THRUST_300001_SM_1000_NS12placeholders3_10E:
	.zero		1
	.type		_ZN34_INTERNAL_3a5a03d6_4_k_cu_9792f8254cuda3std3__48in_placeE,@object
	.size		_ZN34_INTERNAL_3a5a03d6_4_k_cu_9792f8254cuda3std3__48in_placeE,(_ZN34_INTERNAL_3a5a03d6_4_k_cu_9792f8254cuda3std6ranges3__45__cpo4sizeE - _ZN34_INTERNAL_3a5a03d6_4_k_cu_9792f8254cuda3std3__48in_placeE)
_ZN34_INTERNAL_3a5a03d6_4_k_cu_9792f8254cuda3std3__48in_placeE:
	.zero		1
	.type		_ZN34_INTERNAL_3a5a03d6_4_k_cu_9792f8254cuda3std6ranges3__45__cpo4sizeE,@object
	.size		_ZN34_INTERNAL_3a5a03d6_4_k_cu_9792f8254cuda3std6ranges3__45__cpo4sizeE,(_ZN34_INTERNAL_3a5a03d6_4_k_cu_9792f8256thrust24THRUST_300001_SM_1000_NS12placeholders2_2E - _ZN34_INTERNAL_3a5a03d6_4_k_cu_9792f8254cuda3std6ranges3__45__cpo4sizeE)
_ZN34_INTERNAL_3a5a03d6_4_k_cu_9792f8254cuda3std6ranges3__45__cpo4sizeE:
	.zero		1
	.type		_ZN34_INTERNAL_3a5a03d6_4_k_cu_9792f8256thrust24THRUST_300001_SM_1000_NS12placeholders2_2E,@object
	.size		_ZN34_INTERNAL_3a5a03d6_4_k_cu_9792f8256thrust24THRUST_300001_SM_1000_NS12placeholders2_2E,(_ZN34_INTERNAL_3a5a03d6_4_k_cu_9792f8254cuda3std3__45__cpo6cbeginE - _ZN34_INTERNAL_3a5a03d6_4_k_cu_9792f8256thrust24THRUST_300001_SM_1000_NS12placeholders2_2E)
_ZN34_INTERNAL_3a5a03d6_4_k_cu_9792f8256thrust24THRUST_300001_SM_1000_NS12placeholders2_2E:
	.zero		1
	.type		_ZN34_INTERNAL_3a5a03d6_4_k_cu_9792f8254cuda3std3__45__cpo6cbeginE,@object
	.size		_ZN34_INTERNAL_3a5a03d6_4_k_cu_9792f8254cuda3std3__45__cpo6cbeginE,(_ZN34_INTERNAL_3a5a03d6_4_k_cu_9792f8254cuda3std6ranges3__45__cpo6cbeginE - _ZN34_INTERNAL_3a5a03d6_4_k_cu_9792f8254cuda3std3__45__cpo6cbeginE)
_ZN34_INTERNAL_3a5a03d6_4_k_cu_9792f8254cuda3std3__45__cpo6cbeginE:
	.zero		1
	.type		_ZN34_INTERNAL_3a5a03d6_4_k_cu_9792f8254cuda3std6ranges3__45__cpo6cbeginE,@object
	.size		_ZN34_INTERNAL_3a5a03d6_4_k_cu_9792f8254cuda3std6ranges3__45__cpo6cbeginE,(_ZN34_INTERNAL_3a5a03d6_4_k_cu_9792f8256thrust24THRUST_300001_SM_1000_NS12placeholders2_6E - _ZN34_INTERNAL_3a5a03d6_4_k_cu_9792f8254cuda3std6ranges3__45__cpo6cbeginE)
_ZN34_INTERNAL_3a5a03d6_4_k_cu_9792f8254cuda3std6ranges3__45__cpo6cbeginE:
	.zero		1
	.type		_ZN34_INTERNAL_3a5a03d6_4_k_cu_9792f8256thrust24THRUST_300001_SM_1000_NS12placeholders2_6E,@object
	.size		_ZN34_INTERNAL_3a5a03d6_4_k_cu_9792f8256thrust24THRUST_300001_SM_1000_NS12placeholders2_6E,(_ZN34_INTERNAL_3a5a03d6_4_k_cu_9792f8254cuda3std3__45__cpo7crbeginE - _ZN34_INTERNAL_3a5a03d6_4_k_cu_9792f8256thrust24THRUST_300001_SM_1000_NS12placeholders2_6E)
_ZN34_INTERNAL_3a5a03d6_4_k_cu_9792f8256thrust24THRUST_300001_SM_1000_NS12placeholders2_6E:
	.zero		1
	.type		_ZN34_INTERNAL_3a5a03d6_4_k_cu_9792f8254cuda3std3__45__cpo7crbeginE,@object
	.size		_ZN34_INTERNAL_3a5a03d6_4_k_cu_9792f8254cuda3std3__45__cpo7crbeginE,(_ZN34_INTERNAL_3a5a03d6_4_k_cu_9792f8254cuda3std6ranges3__45__cpo4nextE - _ZN34_INTERNAL_3a5a03d6_4_k_cu_9792f8254cuda3std3__45__cpo7crbeginE)
_ZN34_INTERNAL_3a5a03d6_4_k_cu_9792f8254cuda3std3__45__cpo7crbeginE:
	.zero		1
	.type		_ZN34_INTERNAL_3a5a03d6_4_k_cu_9792f8254cuda3std6ranges3__45__cpo4nextE,@object
	.size		_ZN34_INTERNAL_3a5a03d6_4_k_cu_9792f8254cuda3std6ranges3__45__cpo4nextE,(_ZN34_INTERNAL_3a5a03d6_4_k_cu_9792f8254cuda3std6ranges3__45__cpo4swapE - _ZN34_INTERNAL_3a5a03d6_4_k_cu_9792f8254cuda3std6ranges3__45__cpo4nextE)
_ZN34_INTERNAL_3a5a03d6_4_k_cu_9792f8254cuda3std6ranges3__45__cpo4nextE:
	.zero		1
	.type		_ZN34_INTERNAL_3a5a03d6_4_k_cu_9792f8254cuda3std6ranges3__45__cpo4swapE,@object
	.size		_ZN34_INTERNAL_3a5a03d6_4_k_cu_9792f8254cuda3std6ranges3__45__cpo4swapE,(_ZN34_INTERNAL_3a5a03d6_4_k_cu_9792f8256thrust24THRUST_300001_SM_1000_NS8cuda_cub10par_nosyncE - _ZN34_INTERNAL_3a5a03d6_4_k_cu_9792f8254cuda3std6ranges3__45__cpo4swapE)
_ZN34_INTERNAL_3a5a03d6_4_k_cu_9792f8254cuda3std6ranges3__45__cpo4swapE:
	.zero		1
	.type		_ZN34_INTERNAL_3a5a03d6_4_k_cu_9792f8256thrust24THRUST_300001_SM_1000_NS8cuda_cub10par_nosyncE,@object
	.size		_ZN34_INTERNAL_3a5a03d6_4_k_cu_9792f8256thrust24THRUST_300001_SM_1000_NS8cuda_cub10par_nosyncE,(_ZN34_INTERNAL_3a5a03d6_4_k_cu_9792f8256thrust24THRUST_300001_SM_1000_NS3seqE - _ZN34_INTERNAL_3a5a03d6_4_k_cu_9792f8256thrust24THRUST_300001_SM_1000_NS8cuda_cub10par_nosyncE)
_ZN34_INTERNAL_3a5a03d6_4_k_cu_9792f8256thrust24THRUST_300001_SM_1000_NS8cuda_cub10par_nosyncE:
	.zero		1
	.type		_ZN34_INTERNAL_3a5a03d6_4_k_cu_9792f8256thrust24THRUST_300001_SM_1000_NS3seqE,@object
	.size		_ZN34_INTERNAL_3a5a03d6_4_k_cu_9792f8256thrust24THRUST_300001_SM_1000_NS3seqE,(_ZN34_INTERNAL_3a5a03d6_4_k_cu_9792f8254cuda3std3__420unreachable_sentinelE - _ZN34_INTERNAL_3a5a03d6_4_k_cu_9792f8256thrust24THRUST_300001_SM_1000_NS3seqE)
_ZN34_INTERNAL_3a5a03d6_4_k_cu_9792f8256thrust24THRUST_300001_SM_1000_NS3seqE:
	.zero		1
	.type		_ZN34_INTERNAL_3a5a03d6_4_k_cu_9792f8254cuda3std3__420unreachable_sentinelE,@object
	.size		_ZN34_INTERNAL_3a5a03d6_4_k_cu_9792f8254cuda3std3__420unreachable_sentinelE,(_ZN34_INTERNAL_3a5a03d6_4_k_cu_9792f8254cuda3std6ranges3__45__cpo5ssizeE - _ZN34_INTERNAL_3a5a03d6_4_k_cu_9792f8254cuda3std3__420unreachable_sentinelE)
_ZN34_INTERNAL_3a5a03d6_4_k_cu_9792f8254cuda3std3__420unreachable_sentinelE:
	.zero		1
	.type		_ZN34_INTERNAL_3a5a03d6_4_k_cu_9792f8254cuda3std6ranges3__45__cpo5ssizeE,@object
	.size		_ZN34_INTERNAL_3a5a03d6_4_k_cu_9792f8254cuda3std6ranges3__45__cpo5ssizeE,(_ZN34_INTERNAL_3a5a03d6_4_k_cu_9792f8256thrust24THRUST_300001_SM_1000_NS12placeholders2_3E - _ZN34_INTERNAL_3a5a03d6_4_k_cu_9792f8254cuda3std6ranges3__45__cpo5ssizeE)
_ZN34_INTERNAL_3a5a03d6_4_k_cu_9792f8254cuda3std6ranges3__45__cpo5ssizeE:
	.zero		1
	.type		_ZN34_INTERNAL_3a5a03d6_4_k_cu_9792f8256thrust24THRUST_300001_SM_1000_NS12placeholders2_3E,@object
	.size		_ZN34_INTERNAL_3a5a03d6_4_k_cu_9792f8256thrust24THRUST_300001_SM_1000_NS12placeholders2_3E,(_ZN34_INTERNAL_3a5a03d6_4_k_cu_9792f8254cuda3std3__45__cpo4cendE - _ZN34_INTERNAL_3a5a03d6_4_k_cu_9792f8256thrust24THRUST_300001_SM_1000_NS12placeholders2_3E)
_ZN34_INTERNAL_3a5a03d6_4_k_cu_9792f8256thrust24THRUST_300001_SM_1000_NS12placeholders2_3E:
	.zero		1
	.type		_ZN34_INTERNAL_3a5a03d6_4_k_cu_9792f8254cuda3std3__45__cpo4cendE,@object
	.size		_ZN34_INTERNAL_3a5a03d6_4_k_cu_9792f8254cuda3std3__45__cpo4cendE,(_ZN34_INTERNAL_3a5a03d6_4_k_cu_9792f8254cuda3std6ranges3__45__cpo4cendE - _ZN34_INTERNAL_3a5a03d6_4_k_cu_9792f8254cuda3std3__45__cpo4cendE)
_ZN34_INTERNAL_3a5a03d6_4_k_cu_9792f8254cuda3std3__45__cpo4cendE:
	.zero		1
	.type		_ZN34_INTERNAL_3a5a03d6_4_k_cu_9792f8254cuda3std6ranges3__45__cpo4cendE,@object
	.size		_ZN34_INTERNAL_3a5a03d6_4_k_cu_9792f8254cuda3std6ranges3__45__cpo4cendE,(_ZN34_INTERNAL_3a5a03d6_4_k_cu_9792f8256thrust24THRUST_300001_SM_1000_NS12placeholders2_7E - _ZN34_INTERNAL_3a5a03d6_4_k_cu_9792f8254cuda3std6ranges3__45__cpo4cendE)
_ZN34_INTERNAL_3a5a03d6_4_k_cu_9792f8254cuda3std6ranges3__45__cpo4cendE:
	.zero		1
	.type		_ZN34_INTERNAL_3a5a03d6_4_k_cu_9792f8256thrust24THRUST_300001_SM_1000_NS12placeholders2_7E,@object
	.size		_ZN34_INTERNAL_3a5a03d6_4_k_cu_9792f8256thrust24THRUST_300001_SM_1000_NS12placeholders2_7E,(_ZN34_INTERNAL_3a5a03d6_4_k_cu_9792f8254cuda3std3__45__cpo5crendE - _ZN34_INTERNAL_3a5a03d6_4_k_cu_9792f8256thrust24THRUST_300001_SM_1000_NS12placeholders2_7E)
_ZN34_INTERNAL_3a5a03d6_4_k_cu_9792f8256thrust24THRUST_300001_SM_1000_NS12placeholders2_7E:
	.zero		1
	.type		_ZN34_INTERNAL_3a5a03d6_4_k_cu_9792f8254cuda3std3__45__cpo5crendE,@object
	.size		_ZN34_INTERNAL_3a5a03d6_4_k_cu_9792f8254cuda3std3__45__cpo5crendE,(_ZN34_INTERNAL_3a5a03d6_4_k_cu_9792f8254cuda3std6ranges3__45__cpo4prevE - _ZN34_INTERNAL_3a5a03d6_4_k_cu_9792f8254cuda3std3__45__cpo5crendE)
_ZN34_INTERNAL_3a5a03d6_4_k_cu_9792f8254cuda3std3__45__cpo5crendE:
	.zero		1
	.type		_ZN34_INTERNAL_3a5a03d6_4_k_cu_9792f8254cuda3std6ranges3__45__cpo4prevE,@object
	.size		_ZN34_INTERNAL_3a5a03d6_4_k_cu_9792f8254cuda3std6ranges3__45__cpo4prevE,(_ZN34_INTERNAL_3a5a03d6_4_k_cu_9792f8254cuda3std6ranges3__45__cpo9iter_moveE - _ZN34_INTERNAL_3a5a03d6_4_k_cu_9792f8254cuda3std6ranges3__45__cpo4prevE)
_ZN34_INTERNAL_3a5a03d6_4_k_cu_9792f8254cuda3std6ranges3__45__cpo4prevE:
	.zero		1
	.type		_ZN34_INTERNAL_3a5a03d6_4_k_cu_9792f8254cuda3std6ranges3__45__cpo9iter_moveE,@object
	.size		_ZN34_INTERNAL_3a5a03d6_4_k_cu_9792f8254cuda3std6ranges3__45__cpo9iter_moveE,(_ZN34_INTERNAL_3a5a03d6_4_k_cu_9792f8256thrust24THRUST_300001_SM_1000_NS6system6detail10sequential3seqE - _ZN34_INTERNAL_3a5a03d6_4_k_cu_9792f8254cuda3std6ranges3__45__cpo9iter_moveE)
_ZN34_INTERNAL_3a5a03d6_4_k_cu_9792f8254cuda3std6ranges3__45__cpo9iter_moveE:
	.zero		1
	.type		_ZN34_INTERNAL_3a5a03d6_4_k_cu_9792f8256thrust24THRUST_300001_SM_1000_NS6system6detail10sequential3seqE,@object
	.size		_ZN34_INTERNAL_3a5a03d6_4_k_cu_9792f8256thrust24THRUST_300001_SM_1000_NS6system6detail10sequential3seqE,(_ZN34_INTERNAL_3a5a03d6_4_k_cu_9792f8256thrust24THRUST_300001_SM_1000_NS12placeholders2_9E - _ZN34_INTERNAL_3a5a03d6_4_k_cu_9792f8256thrust24THRUST_300001_SM_1000_NS6system6detail10sequential3seqE)
_ZN34_INTERNAL_3a5a03d6_4_k_cu_9792f8256thrust24THRUST_300001_SM_1000_NS6system6detail10sequential3seqE:
	.zero		1
	.type		_ZN34_INTERNAL_3a5a03d6_4_k_cu_9792f8256thrust24THRUST_300001_SM_1000_NS12placeholders2_9E,@object
	.size		_ZN34_INTERNAL_3a5a03d6_4_k_cu_9792f8256thrust24THRUST_300001_SM_1000_NS12placeholders2_9E,(_ZN34_INTERNAL_3a5a03d6_4_k_cu_9792f8254cuda3std3__419piecewise_constructE - _ZN34_INTERNAL_3a5a03d6_4_k_cu_9792f8256thrust24THRUST_300001_SM_1000_NS12placeholders2_9E)
_ZN34_INTERNAL_3a5a03d6_4_k_cu_9792f8256thrust24THRUST_300001_SM_1000_NS12placeholders2_9E:
	.zero		1
	.type		_ZN34_INTERNAL_3a5a03d6_4_k_cu_9792f8254cuda3std3__419piecewise_constructE,@object
	.size		_ZN34_INTERNAL_3a5a03d6_4_k_cu_9792f8254cuda3std3__419piecewise_constructE,(_ZN34_INTERNAL_3a5a03d6_4_k_cu_9792f8254cuda3std6ranges3__45__cpo5cdataE - _ZN34_INTERNAL_3a5a03d6_4_k_cu_9792f8254cuda3std3__419piecewise_constructE)
_ZN34_INTERNAL_3a5a03d6_4_k_cu_9792f8254cuda3std3__419piecewise_constructE:
	.zero		1
	.type		_ZN34_INTERNAL_3a5a03d6_4_k_cu_9792f8254cuda3std6ranges3__45__cpo5cdataE,@object
	.size		_ZN34_INTERNAL_3a5a03d6_4_k_cu_9792f8254cuda3std6ranges3__45__cpo5cdataE,(_ZN34_INTERNAL_3a5a03d6_4_k_cu_9792f8256thrust24THRUST_300001_SM_1000_NS12placeholders2_1E - _ZN34_INTERNAL_3a5a03d6_4_k_cu_9792f8254cuda3std6ranges3__45__cpo5cdataE)
_ZN34_INTERNAL_3a5a03d6_4_k_cu_9792f8254cuda3std6ranges3__45__cpo5cdataE:
	.zero		1
	.type		_ZN34_INTERNAL_3a5a03d6_4_k_cu_9792f8256thrust24THRUST_300001_SM_1000_NS12placeholders2_1E,@object
	.size		_ZN34_INTERNAL_3a5a03d6_4_k_cu_9792f8256thrust24THRUST_300001_SM_1000_NS12placeholders2_1E,(_ZN34_INTERNAL_3a5a03d6_4_k_cu_9792f8254cuda3std3__45__cpo3endE - _ZN34_INTERNAL_3a5a03d6_4_k_cu_9792f8256thrust24THRUST_300001_SM_1000_NS12placeholders2_1E)
_ZN34_INTERNAL_3a5a03d6_4_k_cu_9792f8256thrust24THRUST_300001_SM_1000_NS12placeholders2_1E:
	.zero		1
	.type		_ZN34_INTERNAL_3a5a03d6_4_k_cu_9792f8254cuda3std3__45__cpo3endE,@object
	.size		_ZN34_INTERNAL_3a5a03d6_4_k_cu_9792f8254cuda3std3__45__cpo3endE,(_ZN34_INTERNAL_3a5a03d6_4_k_cu_9792f8254cuda3std6ranges3__45__cpo3endE - _ZN34_INTERNAL_3a5a03d6_4_k_cu_9792f8254cuda3std3__45__cpo3endE)
_ZN34_INTERNAL_3a5a03d6_4_k_cu_9792f8254cuda3std3__45__cpo3endE:
	.zero		1
	.type		_ZN34_INTERNAL_3a5a03d6_4_k_cu_9792f8254cuda3std6ranges3__45__cpo3endE,@object
	.size		_ZN34_INTERNAL_3a5a03d6_4_k_cu_9792f8254cuda3std6ranges3__45__cpo3endE,(_ZN34_INTERNAL_3a5a03d6_4_k_cu_9792f8256thrust24THRUST_300001_SM_1000_NS12placeholders2_5E - _ZN34_INTERNAL_3a5a03d6_4_k_cu_9792f8254cuda3std6ranges3__45__cpo3endE)
_ZN34_INTERNAL_3a5a03d6_4_k_cu_9792f8254cuda3std6ranges3__45__cpo3endE:
	.zero		1
	.type		_ZN34_INTERNAL_3a5a03d6_4_k_cu_9792f8256thrust24THRUST_300001_SM_1000_NS12placeholders2_5E,@object
	.size		_ZN34_INTERNAL_3a5a03d6_4_k_cu_9792f8256thrust24THRUST_300001_SM_1000_NS12placeholders2_5E,(_ZN34_INTERNAL_3a5a03d6_4_k_cu_9792f8254cuda3std3__45__cpo4rendE - _ZN34_INTERNAL_3a5a03d6_4_k_cu_9792f8256thrust24THRUST_300001_SM_1000_NS12placeholders2_5E)
_ZN34_INTERNAL_3a5a03d6_4_k_cu_9792f8256thrust24THRUST_300001_SM_1000_NS12placeholders2_5E:
	.zero		1
	.type		_ZN34_INTERNAL_3a5a03d6_4_k_cu_9792f8254cuda3std3__45__cpo4rendE,@object
	.size		_ZN34_INTERNAL_3a5a03d6_4_k_cu_9792f8254cuda3std3__45__cpo4rendE,(_ZN34_INTERNAL_3a5a03d6_4_k_cu_9792f8254cuda3std6ranges3__45__cpo9iter_swapE - _ZN34_INTERNAL_3a5a03d6_4_k_cu_9792f8254cuda3std3__45__cpo4rendE)
_ZN34_INTERNAL_3a5a03d6_4_k_cu_9792f8254cuda3std3__45__cpo4rendE:
	.zero		1
	.type		_ZN34_INTERNAL_3a5a03d6_4_k_cu_9792f8254cuda3std6ranges3__45__cpo9iter_swapE,@object
	.size		_ZN34_INTERNAL_3a5a03d6_4_k_cu_9792f8254cuda3std6ranges3__45__cpo9iter_swapE,(_ZN34_INTERNAL_3a5a03d6_4_k_cu_9792f8254cuda3std3__48unexpectE - _ZN34_INTERNAL_3a5a03d6_4_k_cu_9792f8254cuda3std6ranges3__45__cpo9iter_swapE)
_ZN34_INTERNAL_3a5a03d6_4_k_cu_9792f8254cuda3std6ranges3__45__cpo9iter_swapE:
	.zero		1
	.type		_ZN34_INTERNAL_3a5a03d6_4_k_cu_9792f8254cuda3std3__48unexpectE,@object
	.size		_ZN34_INTERNAL_3a5a03d6_4_k_cu_9792f8254cuda3std3__48unexpectE,(_ZN34_INTERNAL_3a5a03d6_4_k_cu_9792f8256thrust24THRUST_300001_SM_1000_NS8cuda_cub3parE - _ZN34_INTERNAL_3a5a03d6_4_k_cu_9792f8254cuda3std3__48unexpectE)
_ZN34_INTERNAL_3a5a03d6_4_k_cu_9792f8254cuda3std3__48unexpectE:
	.zero		1
	.type		_ZN34_INTERNAL_3a5a03d6_4_k_cu_9792f8256thrust24THRUST_300001_SM_1000_NS8cuda_cub3parE,@object
	.size		_ZN34_INTERNAL_3a5a03d6_4_k_cu_9792f8256thrust24THRUST_300001_SM_1000_NS8cuda_cub3parE,(.L_29 - _ZN34_INTERNAL_3a5a03d6_4_k_cu_9792f8256thrust24THRUST_300001_SM_1000_NS8cuda_cub3parE)
_ZN34_INTERNAL_3a5a03d6_4_k_cu_9792f8256thrust24THRUST_300001_SM_1000_NS8cuda_cub3parE:
	.zero		1
.L_29:


//--------------------- .nv.shared._ZN6thrust24THRUST_300001_SM_1000_NS8cuda_cub4core6detail13_kernel_agentINS1_8__reduce11ReduceAgentIPN4cuda3std3__45tupleIJdlEEESC_SB_lNS1_9__extrema9arg_max_fIdl10comparatorEEEEJSC_SC_iSG_EEEvDpT0_ --------------------------
	.section	.nv.shared._ZN6thrust24THRUST_300001_SM_1000_NS8cuda_cub4core6detail13_kernel_agentINS1_8__reduce11ReduceAgentIPN4cuda3std3__45tupleIJdlEEESC_SB_lNS1_9__extrema9arg_max_fIdl10comparatorEEEEJSC_SC_iSG_EEEvDpT0_,"aw",@nobits
	.sectionflags	@""
	.align	16
	.zero		1024


//--------------------- .nv.shared._ZN6thrust24THRUST_300001_SM_1000_NS8cuda_cub4core6detail13_kernel_agentINS1_8__reduce10DrainAgentIlEEJN3cub18CUB_300001_SM_10009GridQueueIyEElEEEvDpT0_ --------------------------
	.section	.nv.shared._ZN6thrust24THRUST_300001_SM_1000_NS8cuda_cub4core6detail13_kernel_agentINS1_8__reduce10DrainAgentIlEEJN3cub18CUB_300001_SM_10009GridQueueIyEElEEEvDpT0_,"aw",@nobits
	.sectionflags	@""
	.align	16
	.zero		1024


//--------------------- .nv.shared._ZN6thrust24THRUST_300001_SM_1000_NS8cuda_cub4core6detail13_kernel_agentINS1_8__reduce11ReduceAgentINS0_12zip_iteratorIN4cuda3std3__45tupleIJNS0_10device_ptrIdEENS0_17counting_iteratorIlNS0_11use_defaultESF_SF_EEEEEEEPNSB_IJdlEEESJ_lNS1_9__extrema9arg_max_fIdl10comparatorEEEEJSI_SK_lN3cub18CUB_300001_SM_100013GridEvenShareIlEENSR_9GridQueueIyEESO_EEEvDpT0_ --------------------------
	.section	.nv.shared._ZN6thrust24THRUST_300001_SM_1000_NS8cuda_cub4core6detail13_kernel_agentINS1_8__reduce11ReduceAgentINS0_12zip_iteratorIN4cuda3std3__45tupleIJNS0_10device_ptrIdEENS0_17counting_iteratorIlNS0_11use_defaultESF_SF_EEEEEEEPNSB_IJdlEEESJ_lNS1_9__extrema9arg_max_fIdl10comparatorEEEEJSI_SK_lN3cub18CUB_300001_SM_100013GridEvenShareIlEENSR_9GridQueueIyEESO_EEEvDpT0_,"aw",@nobits
	.sectionflags	@""
	.align	16
	.zero		1024


//--------------------- .nv.shared._ZN6thrust24THRUST_300001_SM_1000_NS8cuda_cub4core6detail13_kernel_agentINS1_8__reduce11ReduceAgentINS0_12zip_iteratorIN4cuda3std3__45tupleIJNS0_10device_ptrIdEENS0_17counting_iteratorIlNS0_11use_defaultESF_SF_EEEEEEEPNSB_IJdlEEESJ_lNS1_9__extrema9arg_max_fIdl10comparatorEEEEJSI_SK_lSO_EEEvDpT0_ --------------------------
	.section	.nv.shared._ZN6thrust24THRUST_300001_SM_1000_NS8cuda_cub4core6detail13_kernel_agentINS1_8__reduce11ReduceAgentINS0_12zip_iteratorIN4cuda3std3__45tupleIJNS0_10device_ptrIdEENS0_17counting_iteratorIlNS0_11use_defaultESF_SF_EEEEEEEPNSB_IJdlEEESJ_lNS1_9__extrema9arg_max_fIdl10comparatorEEEEJSI_SK_lSO_EEEvDpT0_,"aw",@nobits
	.sectionflags	@""
	.align	16
	.zero		1024


//--------------------- .nv.shared._ZN6thrust24THRUST_300001_SM_1000_NS8cuda_cub4core6detail13_kernel_agentINS1_8__reduce11ReduceAgentIPN4cuda3std3__45tupleIJdlEEESC_SB_iNS1_9__extrema9arg_max_fIdl10comparatorEEEEJSC_SC_iSG_EEEvDpT0_ --------------------------
	.section	.nv.shared._ZN6thrust24THRUST_300001_SM_1000_NS8cuda_cub4core6detail13_kernel_agentINS1_8__reduce11ReduceAgentIPN4cuda3std3__45tupleIJdlEEESC_SB_iNS1_9__extrema9arg_max_fIdl10comparatorEEEEJSC_SC_iSG_EEEvDpT0_,"aw",@nobits
	.sectionflags	@""
	.align	16
	.zero		1024


//--------------------- .nv.shared._ZN6thrust24THRUST_300001_SM_1000_NS8cuda_cub4core6detail13_kernel_agentINS1_8__reduce10DrainAgentIiEEJN3cub18CUB_300001_SM_10009GridQueueIjEEiEEEvDpT0_ --------------------------
	.section	.nv.shared._ZN6thrust24THRUST_300001_SM_1000_NS8cuda_cub4core6detail13_kernel_agentINS1_8__reduce10DrainAgentIiEEJN3cub18CUB_300001_SM_10009GridQueueIjEEiEEEvDpT0_,"aw",@nobits
	.sectionflags	@""
	.align	16
	.zero		1024


//--------------------- .nv.shared._ZN6thrust24THRUST_300001_SM_1000_NS8cuda_cub4core6detail13_kernel_agentINS1_8__reduce11ReduceAgentINS0_12zip_iteratorIN4cuda3std3__45tupleIJNS0_10device_ptrIdEENS0_17counting_iteratorIlNS0_11use_defaultESF_SF_EEEEEEEPNSB_IJdlEEESJ_iNS1_9__extrema9arg_max_fIdl10comparatorEEEEJSI_SK_iN3cub18CUB_300001_SM_100013GridEvenShareIiEENSR_9GridQueueIjEESO_EEEvDpT0_ --------------------------
	.section	.nv.shared._ZN6thrust24THRUST_300001_SM_1000_NS8cuda_cub4core6detail13_kernel_agentINS1_8__reduce11ReduceAgentINS0_12zip_iteratorIN4cuda3std3__45tupleIJNS0_10device_ptrIdEENS0_17counting_iteratorIlNS0_11use_defaultESF_SF_EEEEEEEPNSB_IJdlEEESJ_iNS1_9__extrema9arg_max_fIdl10comparatorEEEEJSI_SK_iN3cub18CUB_300001_SM_100013GridEvenShareIiEENSR_9GridQueueIjEESO_EEEvDpT0_,"aw",@nobits
	.sectionflags	@""
	.align	16
	.zero		1024


//--------------------- .nv.shared._ZN6thrust24THRUST_300001_SM_1000_NS8cuda_cub4core6detail13_kernel_agentINS1_8__reduce11ReduceAgentINS0_12zip_iteratorIN4cuda3std3__45tupleIJNS0_10device_ptrIdEENS0_17counting_iteratorIlNS0_11use_defaultESF_SF_EEEEEEEPNSB_IJdlEEESJ_iNS1_9__extrema9arg_max_fIdl10comparatorEEEEJSI_SK_iSO_EEEvDpT0_ --------------------------
	.section	.nv.shared._ZN6thrust24THRUST_300001_SM_1000_NS8cuda_cub4core6detail13_kernel_agentINS1_8__reduce11ReduceAgentINS0_12zip_iteratorIN4cuda3std3__45tupleIJNS0_10device_ptrIdEENS0_17counting_iteratorIlNS0_11use_defaultESF_SF_EEEEEEEPNSB_IJdlEEESJ_iNS1_9__extrema9arg_max_fIdl10comparatorEEEEJSI_SK_iSO_EEEvDpT0_,"aw",@nobits
	.sectionflags	@""
	.align	16
	.zero		1024


//--------------------- .nv.shared._Z6kernelPdiiii --------------------------
	.section	.nv.shared._Z6kernelPdiiii,"aw",@nobits
	.sectionflags	@""
	.align	16
	.zero		1024


//--------------------- .nv.shared._Z18preparation_kernelPdiiii --------------------------
	.section	.nv.shared._Z18preparation_kernelPdiiii,"aw",@nobits
	.sectionflags	@""
	.align	16
	.zero		1024


//--------------------- .nv.shared._Z11swap_kernelPdiiiii --------------------------
	.section	.nv.shared._Z11swap_kernelPdiiiii,"aw",@nobits
	.sectionflags	@""
	.align	16
	.zero		1024


//--------------------- .nv.constant0._ZN3cub18CUB_300001_SM_10006detail11EmptyKernelIvEEvv --------------------------
	.section	.nv.constant0._ZN3cub18CUB_300001_SM_10006detail11EmptyKernelIvEEvv,"a",@progbits
	.sectionflags	@""
	.align	4
.nv.constant0._ZN3cub18CUB_300001_SM_10006detail11EmptyKernelIvEEvv:
	.zero		896


//--------------------- .nv.constant0._ZN6thrust24THRUST_300001_SM_1000_NS8cuda_cub4core6detail13_kernel_agentINS1_8__reduce11ReduceAgentIPN4cuda3std3__45tupleIJdlEEESC_SB_lNS1_9__extrema9arg_max_fIdl10comparatorEEEEJSC_SC_iSG_EEEvDpT0_ --------------------------
	.section	.nv.constant0._ZN6thrust24THRUST_300001_SM_1000_NS8cuda_cub4core6detail13_kernel_agentINS1_8__reduce11ReduceAgentIPN4cuda3std3__45tupleIJdlEEESC_SB_lNS1_9__extrema9arg_max_fIdl10comparatorEEEEJSC_SC_iSG_EEEvDpT0_,"a",@progbits
	.sectionflags	@""
	.align	4
.nv.constant0._ZN6thrust24THRUST_300001_SM_1000_NS8cuda_cub4core6detail13_kernel_agentINS1_8__reduce11ReduceAgentIPN4cuda3std3__45tupleIJdlEEESC_SB_lNS1_9__extrema9arg_max_fIdl10comparatorEEEEJSC_SC_iSG_EEEvDpT0_:
	.zero		917


//--------------------- .nv.constant0._ZN6thrust24THRUST_300001_SM_1000_NS8cuda_cub4core6detail13_kernel_agentINS1_8__reduce10DrainAgentIlEEJN3cub18CUB_300001_SM_10009GridQueueIyEElEEEvDpT0_ --------------------------
	.section	.nv.constant0._ZN6thrust24THRUST_300001_SM_1000_NS8cuda_cub4core6detail13_kernel_agentINS1_8__reduce10DrainAgentIlEEJN3cub18CUB_300001_SM_10009GridQueueIyEElEEEvDpT0_,"a",@progbits
	.sectionflags	@""
	.align	4
.nv.constant0._ZN6thrust24THRUST_300001_SM_1000_NS8cuda_cub4core6detail13_kernel_agentINS1_8__reduce10DrainAgentIlEEJN3cub18CUB_300001_SM_10009GridQueueIyEElEEEvDpT0_:
	.zero		912


//--------------------- .nv.constant0._ZN6thrust24THRUST_300001_SM_1000_NS8cuda_cub4core6detail13_kernel_agentINS1_8__reduce11ReduceAgentINS0_12zip_iteratorIN4cuda3std3__45tupleIJNS0_10device_ptrIdEENS0_17counting_iteratorIlNS0_11use_defaultESF_SF_EEEEEEEPNSB_IJdlEEESJ_lNS1_9__extrema9arg_max_fIdl10comparatorEEEEJSI_SK_lN3cub18CUB_300001_SM_100013GridEvenShareIlEENSR_9GridQueueIyEESO_EEEvDpT0_ --------------------------
	.section	.nv.constant0._ZN6thrust24THRUST_300001_SM_1000_NS8cuda_cub4core6detail13_kernel_agentINS1_8__reduce11ReduceAgentINS0_12zip_iteratorIN4cuda3std3__45tupleIJNS0_10device_ptrIdEENS0_17counting_iteratorIlNS0_11use_defaultESF_SF_EEEEEEEPNSB_IJdlEEESJ_lNS1_9__extrema9arg_max_fIdl10comparatorEEEEJSI_SK_lN3cub18CUB_300001_SM_100013GridEvenShareIlEENSR_9GridQueueIyEESO_EEEvDpT0_,"a",@progbits
	.sectionflags	@""
	.align	4
.nv.constant0._ZN6thrust24THRUST_300001_SM_1000_NS8cuda_cub4core6detail13_kernel_agentINS1_8__reduce11ReduceAgentINS0_12zip_iteratorIN4cuda3std3__45tupleIJNS0_10device_ptrIdEENS0_17counting_iteratorIlNS0_11use_defaultESF_SF_EEEEEEEPNSB_IJdlEEESJ_lNS1_9__extrema9arg_max_fIdl10comparatorEEEEJSI_SK_lN3cub18CUB_300001_SM_100013GridEvenShareIlEENSR_9GridQueueIyEESO_EEEvDpT0_:
	.zero		1009


//--------------------- .nv.constant0._ZN6thrust24THRUST_300001_SM_1000_NS8cuda_cub4core6detail13_kernel_agentINS1_8__reduce11ReduceAgentINS0_12zip_iteratorIN4cuda3std3__45tupleIJNS0_10device_ptrIdEENS0_17counting_iteratorIlNS0_11use_defaultESF_SF_EEEEEEEPNSB_IJdlEEESJ_lNS1_9__extrema9arg_max_fIdl10comparatorEEEEJSI_SK_lSO_EEEvDpT0_ --------------------------
	.section	.nv.constant0._ZN6thrust24THRUST_300001_SM_1000_NS8cuda_cub4core6detail13_kernel_agentINS1_8__reduce11ReduceAgentINS0_12zip_iteratorIN4cuda3std3__45tupleIJNS0_10device_ptrIdEENS0_17counting_iteratorIlNS0_11use_defaultESF_SF_EEEEEEEPNSB_IJdlEEESJ_lNS1_9__extrema9arg_max_fIdl10comparatorEEEEJSI_SK_lSO_EEEvDpT0_,"a",@progbits
	.sectionflags	@""
	.align	4
.nv.constant0._ZN6thrust24THRUST_300001_SM_1000_NS8cuda_cub4core6detail13_kernel_agentINS1_8__reduce11ReduceAgentINS0_12zip_iteratorIN4cuda3std3__45tupleIJNS0_10device_ptrIdEENS0_17counting_iteratorIlNS0_11use_defaultESF_SF_EEEEEEEPNSB_IJdlEEESJ_lNS1_9__extrema9arg_max_fIdl10comparatorEEEEJSI_SK_lSO_EEEvDpT0_:
	.zero		929


//--------------------- .nv.constant0._ZN6thrust24THRUST_300001_SM_1000_NS8cuda_cub4core6detail13_kernel_agentINS1_8__reduce11ReduceAgentIPN4cuda3std3__45tupleIJdlEEESC_SB_iNS1_9__extrema9arg_max_fIdl10comparatorEEEEJSC_SC_iSG_EEEvDpT0_ --------------------------
	.section	.nv.constant0._ZN6thrust24THRUST_300001_SM_1000_NS8cuda_cub4core6detail13_kernel_agentINS1_8__reduce11ReduceAgentIPN4cuda3std3__45tupleIJdlEEESC_SB_iNS1_9__extrema9arg_max_fIdl10comparatorEEEEJSC_SC_iSG_EEEvDpT0_,"a",@progbits
	.sectionflags	@""
	.align	4
.nv.constant0._ZN6thrust24THRUST_300001_SM_1000_NS8cuda_cub4core6detail13_kernel_agentINS1_8__reduce11ReduceAgentIPN4cuda3std3__45tupleIJdlEEESC_SB_iNS1_9__extrema9arg_max_fIdl10comparatorEEEEJSC_SC_iSG_EEEvDpT0_:
	.zero		917


//--------------------- .nv.constant0._ZN6thrust24THRUST_300001_SM_1000_NS8cuda_cub4core6detail13_kernel_agentINS1_8__reduce10DrainAgentIiEEJN3cub18CUB_300001_SM_10009GridQueueIjEEiEEEvDpT0_ --------------------------
	.section	.nv.constant0._ZN6thrust24THRUST_300001_SM_1000_NS8cuda_cub4core6detail13_kernel_agentINS1_8__reduce10DrainAgentIiEEJN3cub18CUB_300001_SM_10009GridQueueIjEEiEEEvDpT0_,"a",@progbits
	.sectionflags	@""
	.align	4
.nv.constant0._ZN6thrust24THRUST_300001_SM_1000_NS8cuda_cub4core6detail13_kernel_agentINS1_8__reduce10DrainAgentIiEEJN3cub18CUB_300001_SM_10009GridQueueIjEEiEEEvDpT0_:
	.zero		908


//--------------------- .nv.constant0._ZN6thrust24THRUST_300001_SM_1000_NS8cuda_cub4core6detail13_kernel_agentINS1_8__reduce11ReduceAgentINS0_12zip_iteratorIN4cuda3std3__45tupleIJNS0_10device_ptrIdEENS0_17counting_iteratorIlNS0_11use_defaultESF_SF_EEEEEEEPNSB_IJdlEEESJ_iNS1_9__extrema9arg_max_fIdl10comparatorEEEEJSI_SK_iN3cub18CUB_300001_SM_100013GridEvenShareIiEENSR_9GridQueueIjEESO_EEEvDpT0_ --------------------------
	.section	.nv.constant0._ZN6thrust24THRUST_300001_SM_1000_NS8cuda_cub4core6detail13_kernel_agentINS1_8__reduce11ReduceAgentINS0_12zip_iteratorIN4cuda3std3__45tupleIJNS0_10device_ptrIdEENS0_17counting_iteratorIlNS0_11use_defaultESF_SF_EEEEEEEPNSB_IJdlEEESJ_iNS1_9__extrema9arg_max_fIdl10comparatorEEEEJSI_SK_iN3cub18CUB_300001_SM_100013GridEvenShareIiEENSR_9GridQueueIjEESO_EEEvDpT0_,"a",@progbits
	.sectionflags	@""
	.align	4
.nv.constant0._ZN6thrust24THRUST_300001_SM_1000_NS8cuda_cub4core6detail13_kernel_agentINS1_8__reduce11ReduceAgentINS0_12zip_iteratorIN4cuda3std3__45tupleIJNS0_10device_ptrIdEENS0_17counting_iteratorIlNS0_11use_defaultESF_SF_EEEEEEEPNSB_IJdlEEESJ_iNS1_9__extrema9arg_max_fIdl10comparatorEEEEJSI_SK_iN3cub18CUB_300001_SM_100013GridEvenShareIiEENSR_9GridQueueIjEESO_EEEvDpT0_:
	.zero		977


//--------------------- .nv.constant0._ZN6thrust24THRUST_300001_SM_1000_NS8cuda_cub4core6detail13_kernel_agentINS1_8__reduce11ReduceAgentINS0_12zip_iteratorIN4cuda3std3__45tupleIJNS0_10device_ptrIdEENS0_17counting_iteratorIlNS0_11use_defaultESF_SF_EEEEEEEPNSB_IJdlEEESJ_iNS1_9__extrema9arg_max_fIdl10comparatorEEEEJSI_SK_iSO_EEEvDpT0_ --------------------------
	.section	.nv.constant0._ZN6thrust24THRUST_300001_SM_1000_NS8cuda_cub4core6detail13_kernel_agentINS1_8__reduce11ReduceAgentINS0_12zip_iteratorIN4cuda3std3__45tupleIJNS0_10device_ptrIdEENS0_17counting_iteratorIlNS0_11use_defaultESF_SF_EEEEEEEPNSB_IJdlEEESJ_iNS1_9__extrema9arg_max_fIdl10comparatorEEEEJSI_SK_iSO_EEEvDpT0_,"a",@progbits
	.sectionflags	@""
	.align	4
.nv.constant0._ZN6thrust24THRUST_300001_SM_1000_NS8cuda_cub4core6detail13_kernel_agentINS1_8__reduce11ReduceAgentINS0_12zip_iteratorIN4cuda3std3__45tupleIJNS0_10device_ptrIdEENS0_17counting_iteratorIlNS0_11use_defaultESF_SF_EEEEEEEPNSB_IJdlEEESJ_iNS1_9__extrema9arg_max_fIdl10comparatorEEEEJSI_SK_iSO_EEEvDpT0_:
	.zero		925


//--------------------- .nv.constant0._Z6kernelPdiiii --------------------------
	.section	.nv.constant0._Z6kernelPdiiii,"a",@progbits
	.sectionflags	@""
	.align	4
.nv.constant0._Z6kernelPdiiii:
	.zero		920


//--------------------- .nv.constant0._Z18preparation_kernelPdiiii --------------------------
	.section	.nv.constant0._Z18preparation_kernelPdiiii,"a",@progbits
	.sectionflags	@""
	.align	4
.nv.constant0._Z18preparation_kernelPdiiii:
	.zero		920


//--------------------- .nv.constant0._Z11swap_kernelPdiiiii --------------------------
	.section	.nv.constant0._Z11swap_kernelPdiiiii,"a",@progbits
	.sectionflags	@""
	.align	4
.nv.constant0._Z11swap_kernelPdiiiii:
	.zero		924


//--------------------- SYMBOLS --------------------------

	.type		.nv.reservedSmem.offset0,@object
	.size		.nv.reservedSmem.offset0,0x4
	.type		.nv.reservedSmem.cap,@object
	.size		.nv.reservedSmem.cap,0x4
